	.target	sm_90a

	.elftype	@"ET_EXEC"


//--------------------- .note.nv.tkinfo           --------------------------
	.section	.note.nv.tkinfo,"",@"SHT_NOTE"
	.sectionflags	@"SHF_NOTE_NV_TKINFO"
	.tkinfo
        /*0018*/ 	.word	0x00000002
        /*0030*/ 	.string	""
        /*0030*/ 	.string	"ptxas"
        /*0030*/ 	.string	"Cuda compilation tools, release 13.0, V13.0.88"
        /*0030*/ 	.string	"Build cuda_13.0.r13.0/compiler.36424714_0"
        /*0030*/ 	.string	"-v  -suppress-debug-info  -lineinfo  -arch sm_90a "



//--------------------- .note.nv.cuinfo           --------------------------
	.section	.note.nv.cuinfo,"",@"SHT_NOTE"
	.sectionflags	@"SHF_NOTE_NV_CUINFO"
        /*0018*/ 	.short	0x0002
        /*001a*/ 	.short	0x005a
        /*001c*/ 	.short	0x0082
	.zero		2


//--------------------- .nv.info                  --------------------------
	.section	.nv.info,"",@"SHT_CUDA_INFO"
	.align	4


	//----- nvinfo : EIATTR_REGCOUNT
	.align		4
        /*0000*/ 	.byte	0x04, 0x2f
        /*0002*/ 	.short	(.L_1 - .L_0)
	.align		4
.L_0:
        /*0004*/ 	.word	index@(matmul_kernel)
        /*0008*/ 	.word	0x000000ff


	//----- nvinfo : EIATTR_FRAME_SIZE
	.align		4
.L_1:
        /*000c*/ 	.byte	0x04, 0x11
        /*000e*/ 	.short	(.L_3 - .L_2)
	.align		4
.L_2:
        /*0010*/ 	.word	index@(matmul_kernel)
        /*0014*/ 	.word	0x00001108


	//----- nvinfo : EIATTR_MIN_STACK_SIZE
	.align		4
.L_3:
        /*0018*/ 	.byte	0x04, 0x12
        /*001a*/ 	.short	(.L_5 - .L_4)
	.align		4
.L_4:
        /*001c*/ 	.word	index@(matmul_kernel)
        /*0020*/ 	.word	0x00001108
.L_5:


//--------------------- .nv.compat                --------------------------
	.section	.nv.compat,"",@"SHT_CUDA_COMPAT_INFO"
	.align	4
        /*0000*/ 	.byte	0x02, 0x09, 0x01, 0x00, 0x02, 0x02, 0x04, 0x00, 0x02, 0x05, 0x05, 0x00, 0x03, 0x07, 0x01, 0x01
        /*0010*/ 	.byte	0x02, 0x03, 0x00, 0x00, 0x02, 0x06, 0x01, 0x00, 0x04, 0x0b, 0x08, 0x00, 0x00, 0x00, 0x00, 0x00
        /*0020*/ 	.byte	0x00, 0x00, 0x00, 0x00


//--------------------- .nv.info.matmul_kernel    --------------------------
	.section	.nv.info.matmul_kernel,"",@"SHT_CUDA_INFO"
	.sectionflags	@""
	.align	4


	//----- nvinfo : EIATTR_CUDA_API_VERSION
	.align		4
        /*0000*/ 	.byte	0x04, 0x37
        /*0002*/ 	.short	(.L_7 - .L_6)
.L_6:
        /*0004*/ 	.word	0x00000082


	//----- nvinfo : EIATTR_KPARAM_INFO
	.align		4
.L_7:
        /*0008*/ 	.byte	0x04, 0x17
        /*000a*/ 	.short	(.L_9 - .L_8)
.L_8:
        /*000c*/ 	.word	0x00000000
        /*0010*/ 	.short	0x000d
        /*0012*/ 	.short	0x0048
        /*0014*/ 	.byte	0x00, 0xf4, 0x21, 0x00


	//----- nvinfo : EIATTR_KPARAM_INFO
	.align		4
.L_9:
        /*0018*/ 	.byte	0x04, 0x17
        /*001a*/ 	.short	(.L_11 - .L_10)
.L_10:
        /*001c*/ 	.word	0x00000000
        /*0020*/ 	.short	0x000c
        /*0022*/ 	.short	0x0040
        /*0024*/ 	.byte	0x00, 0xf4, 0x21, 0x00


	//----- nvinfo : EIATTR_KPARAM_INFO
	.align		4
.L_11:
        /*0028*/ 	.byte	0x04, 0x17
        /*002a*/ 	.short	(.L_13 - .L_12)
.L_12:
        /*002c*/ 	.word	0x00000000
        /*0030*/ 	.short	0x000b
        /*0032*/ 	.short	0x0038
        /*0034*/ 	.byte	0x00, 0xf0, 0x11, 0x00


	//----- nvinfo : EIATTR_KPARAM_INFO
	.align		4
.L_13:
        /*0038*/ 	.byte	0x04, 0x17
        /*003a*/ 	.short	(.L_15 - .L_14)
.L_14:
        /*003c*/ 	.word	0x00000000
        /*0040*/ 	.short	0x000a
        /*0042*/ 	.short	0x0034
        /*0044*/ 	.byte	0x00, 0xf0, 0x11, 0x00


	//----- nvinfo : EIATTR_KPARAM_INFO
	.align		4
.L_15:
        /*0048*/ 	.byte	0x04, 0x17
        /*004a*/ 	.short	(.L_17 - .L_16)
.L_16:
        /*004c*/ 	.word	0x00000000
        /*0050*/ 	.short	0x0009
        /*0052*/ 	.short	0x0030
        /*0054*/ 	.byte	0x00, 0xf0, 0x11, 0x00


	//----- nvinfo : EIATTR_KPARAM_INFO
	.align		4
.L_17:
        /*0058*/ 	.byte	0x04, 0x17
        /*005a*/ 	.short	(.L_19 - .L_18)
.L_18:
        /*005c*/ 	.word	0x00000000
        /*0060*/ 	.short	0x0008
        /*0062*/ 	.short	0x002c
        /*0064*/ 	.byte	0x00, 0xf0, 0x11, 0x00


	//----- nvinfo : EIATTR_KPARAM_INFO
	.align		4
.L_19:
        /*0068*/ 	.byte	0x04, 0x17
        /*006a*/ 	.short	(.L_21 - .L_20)
.L_20:
        /*006c*/ 	.word	0x00000000
        /*0070*/ 	.short	0x0007
        /*0072*/ 	.short	0x0028
        /*0074*/ 	.byte	0x00, 0xf0, 0x11, 0x00


	//----- nvinfo : EIATTR_KPARAM_INFO
	.align		4
.L_21:
        /*0078*/ 	.byte	0x04, 0x17
        /*007a*/ 	.short	(.L_23 - .L_22)
.L_22:
        /*007c*/ 	.word	0x00000000
        /*0080*/ 	.short	0x0006
        /*0082*/ 	.short	0x0024
        /*0084*/ 	.byte	0x00, 0xf0, 0x11, 0x00


	//----- nvinfo : EIATTR_KPARAM_INFO
	.align		4
.L_23:
        /*0088*/ 	.byte	0x04, 0x17
        /*008a*/ 	.short	(.L_25 - .L_24)
.L_24:
        /*008c*/ 	.word	0x00000000
        /*0090*/ 	.short	0x0005
        /*0092*/ 	.short	0x0020
        /*0094*/ 	.byte	0x00, 0xf0, 0x11, 0x00


	//----- nvinfo : EIATTR_KPARAM_INFO
	.align		4
.L_25:
        /*0098*/ 	.byte	0x04, 0x17
        /*009a*/ 	.short	(.L_27 - .L_26)
.L_26:
        /*009c*/ 	.word	0x00000000
        /*00a0*/ 	.short	0x0004
        /*00a2*/ 	.short	0x001c
        /*00a4*/ 	.byte	0x00, 0xf0, 0x11, 0x00


	//----- nvinfo : EIATTR_KPARAM_INFO
	.align		4
.L_27:
        /*00a8*/ 	.byte	0x04, 0x17
        /*00aa*/ 	.short	(.L_29 - .L_28)
.L_28:
        /*00ac*/ 	.word	0x00000000
        /*00b0*/ 	.short	0x0003
        /*00b2*/ 	.short	0x0018
        /*00b4*/ 	.byte	0x00, 0xf0, 0x11, 0x00


	//----- nvinfo : EIATTR_KPARAM_INFO
	.align		4
.L_29:
        /*00b8*/ 	.byte	0x04, 0x17
        /*00ba*/ 	.short	(.L_31 - .L_30)
.L_30:
        /*00bc*/ 	.word	0x00000000
        /*00c0*/ 	.short	0x0002
        /*00c2*/ 	.short	0x0010
        /*00c4*/ 	.byte	0x00, 0xf4, 0x21, 0x00


	//----- nvinfo : EIATTR_KPARAM_INFO
	.align		4
.L_31:
        /*00c8*/ 	.byte	0x04, 0x17
        /*00ca*/ 	.short	(.L_33 - .L_32)
.L_32:
        /*00cc*/ 	.word	0x00000000
        /*00d0*/ 	.short	0x0001
        /*00d2*/ 	.short	0x0008
        /*00d4*/ 	.byte	0x00, 0xf4, 0x21, 0x00


	//----- nvinfo : EIATTR_KPARAM_INFO
	.align		4
.L_33:
        /*00d8*/ 	.byte	0x04, 0x17
        /*00da*/ 	.short	(.L_35 - .L_34)
.L_34:
        /*00dc*/ 	.word	0x00000000
        /*00e0*/ 	.short	0x0000
        /*00e2*/ 	.short	0x0000
        /*00e4*/ 	.byte	0x00, 0xf4, 0x21, 0x00


	//----- nvinfo : EIATTR_SPARSE_MMA_MASK
	.align		4
.L_35:
        /*00e8*/ 	.byte	0x03, 0x50
        /*00ea*/ 	.short	0x0000


	//----- nvinfo : EIATTR_MAXREG_COUNT
	.align		4
        /*00ec*/ 	.byte	0x03, 0x1b
        /*00ee*/ 	.short	0x00ff


	//----- nvinfo : EIATTR_NUM_BARRIERS
	.align		4
        /*00f0*/ 	.byte	0x02, 0x4c
        /*00f2*/ 	.byte	0x01
	.zero		1


	//----- nvinfo : EIATTR_ANNOTATIONS
	.align		4
        /*00f4*/ 	.byte	0x04, 0x55
        /*00f6*/ 	.short	(.L_37 - .L_36)


	//   ....[0]....
.L_36:
        /*00f8*/ 	.word	0x00000001
        /*00fc*/ 	.byte	0xa0, 0x01, 0x00, 0x00, 0x01, 0x00, 0x00, 0x00, 0x90, 0x3a, 0x00, 0x00, 0x01, 0x00, 0x00, 0x00
        /* <DEDUP_REMOVED lines=2825> */
        /*b19c*/ 	.byte	0x50, 0x49, 0x04, 0x00, 0x01, 0x00, 0x00, 0x00, 0x70, 0x49, 0x04, 0x00


	//----- nvinfo : EIATTR_MERCURY_ISA_VERSION
	.align		4
.L_37:
        /*b1a8*/ 	.byte	0x03, 0x5f
        /*b1aa*/ 	.short	0x0101


	//----- nvinfo : EIATTR_EXIT_INSTR_OFFSETS
	.align		4
        /*b1ac*/ 	.byte	0x04, 0x1c
        /*b1ae*/ 	.short	(.L_39 - .L_38)


	//   ....[0]....
.L_38:
        /*b1b0*/ 	.word	0x00047f30


	//   ....[1]....
        /*b1b4*/ 	.word	0x00047f50


	//----- nvinfo : EIATTR_REQNTID
	.align		4
.L_39:
        /*b1b8*/ 	.byte	0x04, 0x10
        /*b1ba*/ 	.short	(.L_41 - .L_40)
.L_40:
        /*b1bc*/ 	.word	0x00000080
        /*b1c0*/ 	.word	0x00000001
        /*b1c4*/ 	.word	0x00000001


	//----- nvinfo : EIATTR_CBANK_PARAM_SIZE
	.align		4
.L_41:
        /*b1c8*/ 	.byte	0x03, 0x19
        /*b1ca*/ 	.short	0x0050


	//----- nvinfo : EIATTR_PARAM_CBANK
	.align		4
        /*b1cc*/ 	.byte	0x04, 0x0a
        /*b1ce*/ 	.short	(.L_43 - .L_42)
	.align		4
.L_42:
        /*b1d0*/ 	.word	index@(.nv.constant0.matmul_kernel)
        /*b1d4*/ 	.short	0x0210
        /*b1d6*/ 	.short	0x0050


	//----- nvinfo : EIATTR_SW_WAR
	.align		4
.L_43:
        /*b1d8*/ 	.byte	0x04, 0x36
        /*b1da*/ 	.short	(.L_45 - .L_44)
.L_44:
        /*b1dc*/ 	.word	0x00000008
.L_45:


//--------------------- .nv.callgraph             --------------------------
	.section	.nv.callgraph,"",@"SHT_CUDA_CALLGRAPH"
	.align	4
	.sectionentsize	8
	.align		4
        /*0000*/ 	.word	0x00000000
	.align		4
        /*0004*/ 	.word	0xffffffff
	.align		4
        /*0008*/ 	.word	0x00000000
	.align		4
        /*000c*/ 	.word	0xfffffffe
	.align		4
        /*0010*/ 	.word	0x00000000
	.align		4
        /*0014*/ 	.word	0xfffffffd
	.align		4
        /*0018*/ 	.word	0x00000000
	.align		4
        /*001c*/ 	.word	0xfffffffc


//--------------------- .text.matmul_kernel       --------------------------
	.section	.text.matmul_kernel,"ax",@progbits
	.align	128
        .global         matmul_kernel
        .type           matmul_kernel,@function
        .size           matmul_kernel,(.L_x_3 - matmul_kernel)
        .other          matmul_kernel,@"STO_CUDA_ENTRY STV_DEFAULT"
matmul_kernel:
.text.matmul_kernel:
[----:B------:R-:W1:Y:S08]  /*0000*/  LDC R1, c[0x0][0x28] ;  /* 0x00000a00ff017b82 */ /* 0x000e700000000800 */
[----:B------:R-:W2:Y:S01]  /*0010*/  LDC.64 R188, c[0x0][0x228] ;  /* 0x00008a00ffbc7b82 */ /* 0x000ea20000000a00 */
[----:B------:R-:W3:Y:S01]  /*0020*/  S2R R5, SR_CTAID.X ;  /* 0x0000000000057919 */ /* 0x000ee20000002500 */
[----:B------:R-:W-:Y:S01]  /*0030*/  ULDC.64 UR4, c[0x0][0x218] ;  /* 0x0000860000047ab9 */ /* 0x000fe20000000a00 */
[----:B-1----:R-:W-:Y:S01]  /*0040*/  VIADD R1, R1, 0xffffeef8 ;  /* 0xffffeef801017836 */ /* 0x002fe20000000000 */
[----:B------:R-:W-:Y:S01]  /*0050*/  ULDC UR6, c[0x0][0x240] ;  /* 0x0000900000067ab9 */ /* 0x000fe20000000800 */
        /* <DEDUP_REMOVED lines=19> */
[----:B--2---:R-:W-:Y:S01]  /*0190*/  VIADD R0, R189, 0x3f ;  /* 0x0000003fbd007836 */ /* 0x004fe20000000000 */
[----:B------:R-:W-:Y:S01]  /*01a0*/  STL.64 [R1+0xb30], R188 ;  /* 0x000b30bc01007387 */ /* 0x000fe20000100a00 */
[----:B------:R-:W-:Y:S01]  /*01b0*/  ULDC UR27, c[0x0][0x240] ;  /* 0x00009000001b7ab9 */ /* 0x000fe20000000800 */
[----:B------:R-:W-:Y:S01]  /*01c0*/  ULDC UR26, c[0x0][0x240] ;  /* 0x00009000001a7ab9 */ /* 0x000fe20000000800 */
[----:B------:R-:W-:Y:S01]  /*01d0*/  ULDC UR28, c[0x0][0x240] ;  /* 0x00009000001c7ab9 */ /* 0x000fe20000000800 */
[----:B------:R-:W-:Y:S01]  /*01e0*/  SHF.R.S32.HI R3, RZ, 0x1f, R0 ;  /* 0x0000001fff037819 */ /* 0x000fe20000011400 */
[----:B------:R-:W-:Y:S01]  /*01f0*/  ULDC UR29, c[0x0][0x240] ;  /* 0x00009000001d7ab9 */ /* 0x000fe20000000800 */
[----:B------:R-:W-:Y:S01]  /*0200*/  ULDC UR30, c[0x0][0x240] ;  /* 0x00009000001e7ab9 */ /* 0x000fe20000000800 */
[----:B------:R-:W-:Y:S01]  /*0210*/  ULDC UR31, c[0x0][0x240] ;  /* 0x00009000001f7ab9 */ /* 0x000fe20000000800 */
[----:B------:R-:W-:Y:S01]  /*0220*/  LEA.HI R3, R3, R0, RZ, 0x6 ;  /* 0x0000000003037211 */ /* 0x000fe200078f30ff */
[----:B------:R-:W-:Y:S01]  /*0230*/  ULDC UR32, c[0x0][0x240] ;  /* 0x0000900000207ab9 */ /* 0x000fe20000000800 */
[----:B---3--:R-:W-:Y:S01]  /*0240*/  IABS R8, R5 ;  /* 0x0000000500087213 */ /* 0x008fe20000000000 */
[----:B------:R-:W-:Y:S01]  /*0250*/  ULDC UR33, c[0x0][0x240] ;  /* 0x0000900000217ab9 */ /* 0x000fe20000000800 */
[----:B------:R-:W-:Y:S01]  /*0260*/  SHF.R.S32.HI R3, RZ, 0x6, R3 ;  /* 0x00000006ff037819 */ /* 0x000fe20000011403 */
[----:B------:R-:W-:Y:S01]  /*0270*/  ULDC UR34, c[0x0][0x240] ;  /* 0x0000900000227ab9 */ /* 0x000fe20000000800 */
[----:B------:R-:W-:Y:S01]  /*0280*/  ULDC UR35, c[0x0][0x240] ;  /* 0x0000900000237ab9 */ /* 0x000fe20000000800 */
[----:B------:R-:W-:Y:S01]  /*0290*/  ULDC UR36, c[0x0][0x240] ;  /* 0x0000900000247ab9 */ /* 0x000fe20000000800 */
[----:B------:R-:W-:Y:S01]  /*02a0*/  SHF.L.U32 R4, R3, 0x3, RZ ;  /* 0x0000000303047819 */ /* 0x000fe200000006ff */
[----:B------:R-:W-:Y:S01]  /*02b0*/  ULDC UR37, c[0x0][0x240] ;  /* 0x0000900000257ab9 */ /* 0x000fe20000000800 */
[----:B------:R-:W-:Y:S01]  /*02c0*/  ULDC UR38, c[0x0][0x240] ;  /* 0x0000900000267ab9 */ /* 0x000fe20000000800 */
[----:B------:R-:W-:Y:S01]  /*02d0*/  ULDC UR39, c[0x0][0x240] ;  /* 0x0000900000277ab9 */ /* 0x000fe20000000800 */
[-C--:B------:R-:W-:Y:S01]  /*02e0*/  IABS R7, R4.reuse ;  /* 0x0000000400077213 */ /* 0x080fe20000000000 */
[----:B------:R-:W-:Y:S01]  /*02f0*/  ULDC UR41, c[0x0][0x240] ;  /* 0x0000900000297ab9 */ /* 0x000fe20000000800 */
[----:B------:R-:W-:Y:S01]  /*0300*/  IABS R10, R4 ;  /* 0x00000004000a7213 */ /* 0x000fe20000000000 */
[----:B------:R-:W-:Y:S01]  /*0310*/  ULDC UR40, c[0x0][0x240] ;  /* 0x0000900000287ab9 */ /* 0x000fe20000000800 */
[----:B------:R-:W1:Y:S01]  /*0320*/  I2F.RP R0, R7 ;  /* 0x0000000700007306 */ /* 0x000e620000209400 */
        /* <DEDUP_REMOVED lines=13> */
[----:B-1----:R-:W1:Y:S02]  /*0400*/  MUFU.RCP R0, R0 ;  /* 0x0000000000007308 */ /* 0x002e640000001000 */
[----:B-1----:R-:W-:-:S02]  /*0410*/  VIADD R2, R0, 0xffffffe ;  /* 0x0ffffffe00027836 */ /* 0x002fc40000000000 */
[----:B------:R-:W-:-:S04]  /*0420*/  IMAD.MOV R0, RZ, RZ, -R10 ;  /* 0x000000ffff007224 */ /* 0x000fc800078e0a0a */
[----:B------:R1:W2:Y:S02]  /*0430*/  F2I.FTZ.U32.TRUNC.NTZ R3, R2 ;  /* 0x0000000200037305 */ /* 0x0002a4000021f000 */
[----:B-1----:R-:W-:Y:S02]  /*0440*/  IMAD.MOV.U32 R2, RZ, RZ, RZ ;  /* 0x000000ffff027224 */ /* 0x002fe400078e00ff */
[----:B--2---:R-:W-:-:S04]  /*0450*/  IMAD.MOV R6, RZ, RZ, -R3 ;  /* 0x000000ffff067224 */ /* 0x004fc800078e0a03 */
[----:B------:R-:W-:Y:S01]  /*0460*/  IMAD R9, R6, R7, RZ ;  /* 0x0000000706097224 */ /* 0x000fe200078e02ff */
[----:B------:R-:W-:Y:S02]  /*0470*/  MOV R6, R8 ;  /* 0x0000000800067202 */ /* 0x000fe40000000f00 */
[----:B------:R-:W-:Y:S01]  /*0480*/  IABS R8, R189 ;  /* 0x000000bd00087213 */ /* 0x000fe20000000000 */
[----:B------:R-:W-:Y:S01]  /*0490*/  IMAD.HI.U32 R3, R3, R9, R2 ;  /* 0x0000000903037227 */ /* 0x000fe200078e0002 */
[----:B------:R-:W-:-:S05]  /*04a0*/  IABS R9, R188 ;  /* 0x000000bc00097213 */ /* 0x000fca0000000000 */
[----:B------:R-:W-:-:S04]  /*04b0*/  IMAD.HI.U32 R3, R3, R6, RZ ;  /* 0x0000000603037227 */ /* 0x000fc800078e00ff */
[----:B------:R-:W-:-:S05]  /*04c0*/  IMAD R0, R3, R0, R6 ;  /* 0x0000000003007224 */ /* 0x000fca00078e0206 */
[----:B------:R-:W-:-:S13]  /*04d0*/  ISETP.GT.U32.AND P1, PT, R7, R0, PT ;  /* 0x000000000700720c */ /* 0x000fda0003f24070 */
[-C--:B------:R-:W-:Y:S01]  /*04e0*/  @!P1 IADD3 R0, R0, -R7.reuse, RZ ;  /* 0x8000000700009210 */ /* 0x080fe20007ffe0ff */
[----:B------:R-:W-:Y:S01]  /*04f0*/  @!P1 VIADD R3, R3, 0x1 ;  /* 0x0000000103039836 */ /* 0x000fe20000000000 */
[----:B------:R-:W-:Y:S02]  /*0500*/  ISETP.NE.AND P1, PT, R4, RZ, PT ;  /* 0x000000ff0400720c */ /* 0x000fe40003f25270 */
[----:B------:R-:W-:Y:S02]  /*0510*/  ISETP.GE.U32.AND P0, PT, R0, R7, PT ;  /* 0x000000070000720c */ /* 0x000fe40003f06070 */
[----:B------:R-:W-:-:S04]  /*0520*/  LOP3.LUT R0, R5, R4, RZ, 0x3c, !PT ;  /* 0x0000000405007212 */ /* 0x000fc800078e3cff */
[----:B------:R-:W-:Y:S01]  /*0530*/  ISETP.GE.AND P2, PT, R0, RZ, PT ;  /* 0x000000ff0000720c */ /* 0x000fe20003f46270 */
[----:B------:R-:W-:-:S06]  /*0540*/  VIADD R0, R188, 0xff ;  /* 0x000000ffbc007836 */ /* 0x000fcc0000000000 */
[----:B------:R-:W-:-:S05]  /*0550*/  @P0 VIADD R3, R3, 0x1 ;  /* 0x0000000103030836 */ /* 0x000fca0000000000 */
[----:B------:R-:W-:Y:S02]  /*0560*/  MOV R2, R3 ;  /* 0x0000000300027202 */ /* 0x000fe40000000f00 */
[----:B------:R-:W-:-:S03]  /*0570*/  SHF.R.S32.HI R3, RZ, 0x1f, R0 ;  /* 0x0000001fff037819 */ /* 0x000fc60000011400 */
[----:B------:R-:W-:Y:S01]  /*0580*/  @!P2 IMAD.MOV R2, RZ, RZ, -R2 ;  /* 0x000000ffff02a224 */ /* 0x000fe200078e0a02 */
[----:B------:R-:W-:Y:S02]  /*0590*/  @!P1 LOP3.LUT R2, RZ, R4, RZ, 0x33, !PT ;  /* 0x00000004ff029212 */ /* 0x000fe400078e33ff */
[----:B------:R-:W-:Y:S02]  /*05a0*/  LEA.HI R3, R3, R0, RZ, 0x8 ;  /* 0x0000000003037211 */ /* 0x000fe400078f40ff */
[----:B------:R-:W-:Y:S01]  /*05b0*/  SHF.L.U32 R16, R2, 0x3, RZ ;  /* 0x0000000302107819 */ /* 0x000fe200000006ff */
[----:B------:R-:W-:-:S03]  /*05c0*/  IMAD.MOV R2, RZ, RZ, -R2 ;  /* 0x000000ffff027224 */ /* 0x000fc600078e0a02 */
[----:B------:R-:W-:Y:S01]  /*05d0*/  LEA.HI.SX32 R3, R3, -R16, 0x18 ;  /* 0x8000001003037211 */ /* 0x000fe200078fc2ff */
[----:B------:R-:W-:Y:S02]  /*05e0*/  IMAD R18, R4, R2, R5 ;  /* 0x0000000204127224 */ /* 0x000fe400078e0205 */
[----:B------:R-:W-:Y:S01]  /*05f0*/  IMAD.MOV.U32 R2, RZ, RZ, RZ ;  /* 0x000000ffff027224 */ /* 0x000fe200078e00ff */
[----:B------:R-:W-:Y:S02]  /*0600*/  VIMNMX R17, R3, 0x8, PT ;  /* 0x0000000803117848 */ /* 0x000fe40003fe0100 */
[----:B------:R-:W-:Y:S02]  /*0610*/  IABS R4, R18 ;  /* 0x0000001200047213 */ /* 0x000fe40000000000 */
[----:B------:R-:W-:-:S04]  /*0620*/  IABS R7, R17 ;  /* 0x0000001100077213 */ /* 0x000fc80000000000 */
[----:B------:R-:W1:Y:S08]  /*0630*/  I2F.RP R0, R7 ;  /* 0x0000000700007306 */ /* 0x000e700000209400 */
[----:B-1----:R-:W1:Y:S02]  /*0640*/  MUFU.RCP R0, R0 ;  /* 0x0000000000007308 */ /* 0x002e640000001000 */
[----:B-1----:R-:W-:-:S06]  /*0650*/  VIADD R3, R0, 0xffffffe ;  /* 0x0ffffffe00037836 */ /* 0x002fcc0000000000 */
[----:B------:R-:W1:Y:S02]  /*0660*/  F2I.FTZ.U32.TRUNC.NTZ R3, R3 ;  /* 0x0000000300037305 */ /* 0x000e64000021f000 */
[----:B-1----:R-:W-:-:S05]  /*0670*/  IADD3 R6, RZ, -R3, RZ ;  /* 0x80000003ff067210 */ /* 0x002fca0007ffe0ff */
[----:B------:R-:W-:Y:S01]  /*0680*/  IMAD R5, R6, R7, RZ ;  /* 0x0000000706057224 */ /* 0x000fe200078e02ff */
[----:B------:R-:W-:-:S03]  /*0690*/  IABS R6, R17 ;  /* 0x0000001100067213 */ /* 0x000fc60000000000 */
[----:B------:R-:W-:Y:S01]  /*06a0*/  IMAD.HI.U32 R2, R3, R5, R2 ;  /* 0x0000000503027227 */ /* 0x000fe200078e0002 */
[----:B------:R-:W-:Y:S01]  /*06b0*/  IADD3 R0, RZ, -R6, RZ ;  /* 0x80000006ff007210 */ /* 0x000fe20007ffe0ff */
[----:B------:R-:W1:Y:S02]  /*06c0*/  I2F.RP R5, R9 ;  /* 0x0000000900057306 */ /* 0x000e640000209400 */
[----:B------:R-:W-:Y:S02]  /*06d0*/  IMAD.MOV.U32 R3, RZ, RZ, R4 ;  /* 0x000000ffff037224 */ /* 0x000fe400078e0004 */
[----:B------:R-:W2:Y:S02]  /*06e0*/  S2R R4, SR_TID.X ;  /* 0x0000000000047919 */ /* 0x000ea40000002100 */
[----:B------:R-:W-:Y:S02]  /*06f0*/  IMAD.HI.U32 R2, R2, R3, RZ ;  /* 0x0000000302027227 */ /* 0x000fe400078e00ff */
[----:B------:R-:W3:Y:S02]  /*0700*/  I2F.RP R6, R8 ;  /* 0x0000000800067306 */ /* 0x000ee40000209400 */
[----:B------:R-:W-:-:S05]  /*0710*/  IMAD R0, R2, R0, R3 ;  /* 0x0000000002007224 */ /* 0x000fca00078e0203 */
[----:B------:R-:W-:Y:S01]  /*0720*/  ISETP.GT.U32.AND P1, PT, R7, R0, PT ;  /* 0x000000000700720c */ /* 0x000fe20003f24070 */
[----:B-1----:R-:W-:Y:S08]  /*0730*/  MUFU.RCP R5, R5 ;  /* 0x0000000500057308 */ /* 0x002ff00000001000 */
[----:B---3--:R-:W1:Y:S04]  /*0740*/  MUFU.RCP R6, R6 ;  /* 0x0000000600067308 */ /* 0x008e680000001000 */
[----:B------:R-:W-:Y:S01]  /*0750*/  @!P1 IMAD.IADD R0, R0, 0x1, -R7 ;  /* 0x0000000100009824 */ /* 0x000fe200078e0a07 */
[----:B------:R-:W-:-:S02]  /*0760*/  @!P1 IADD3 R2, R2, 0x1, RZ ;  /* 0x0000000102029810 */ /* 0x000fc40007ffe0ff */
[----:B------:R-:W-:Y:S02]  /*0770*/  ISETP.NE.AND P1, PT, R17, RZ, PT ;  /* 0x000000ff1100720c */ /* 0x000fe40003f25270 */
[----:B------:R-:W-:Y:S02]  /*0780*/  ISETP.GE.U32.AND P0, PT, R0, R7, PT ;  /* 0x000000070000720c */ /* 0x000fe40003f06070 */
[----:B------:R-:W-:Y:S01]  /*0790*/  LOP3.LUT R0, R18, R17, RZ, 0x3c, !PT ;  /* 0x0000001112007212 */ /* 0x000fe200078e3cff */
[C---:B--2---:R-:W-:Y:S01]  /*07a0*/  IMAD.SHL.U32 R10, R4.reuse, 0x4, RZ ;  /* 0x00000004040a7824 */ /* 0x044fe200078e00ff */
[----:B------:R-:W-:Y:S02]  /*07b0*/  LOP3.LUT R252, R4, 0x7f, RZ, 0xc0, !PT ;  /* 0x0000007f04fc7812 */ /* 0x000fe400078ec0ff */
[----:B------:R-:W-:Y:S01]  /*07c0*/  ISETP.GE.AND P2, PT, R0, RZ, PT ;  /* 0x000000ff0000720c */ /* 0x000fe20003f46270 */
[----:B-1----:R-:W-:Y:S01]  /*07d0*/  VIADD R3, R6, 0xffffffe ;  /* 0x0ffffffe06037836 */ /* 0x002fe20000000000 */
[----:B------:R-:W-:-:S02]  /*07e0*/  IADD3 R6, R5, 0xffffffe, RZ ;  /* 0x0ffffffe05067810 */ /* 0x000fc40007ffe0ff */
[----:B------:R-:W-:-:S03]  /*07f0*/  LOP3.LUT R10, R10, 0x7c, RZ, 0xc0, !PT ;  /* 0x0000007c0a0a7812 */ /* 0x000fc600078ec0ff */
[----:B------:R-:W-:Y:S01]  /*0800*/  @P0 VIADD R2, R2, 0x1 ;  /* 0x0000000102020836 */ /* 0x000fe20000000000 */
[----:B------:R-:W1:Y:S03]  /*0810*/  F2I.FTZ.U32.TRUNC.NTZ R3, R3 ;  /* 0x0000000300037305 */ /* 0x000e66000021f000 */
[----:B------:R-:W-:-:S05]  /*0820*/  IMAD.MOV.U32 R11, RZ, RZ, R2 ;  /* 0x000000ffff0b7224 */ /* 0x000fca00078e0002 */
[----:B------:R-:W-:Y:S01]  /*0830*/  @!P2 IADD3 R11, -R11, RZ, RZ ;  /* 0x000000ff0b0ba210 */ /* 0x000fe20007ffe1ff */
[----:B------:R-:W2:Y:S01]  /*0840*/  F2I.FTZ.U32.TRUNC.NTZ R7, R6 ;  /* 0x0000000600077305 */ /* 0x000ea2000021f000 */
[----:B------:R-:W-:Y:S01]  /*0850*/  @!P1 LOP3.LUT R11, RZ, R17, RZ, 0x33, !PT ;  /* 0x00000011ff0b9212 */ /* 0x000fe200078e33ff */
[----:B-1----:R-:W-:-:S04]  /*0860*/  IMAD.MOV R2, RZ, RZ, -R3 ;  /* 0x000000ffff027224 */ /* 0x002fc800078e0a03 */
[----:B------:R-:W-:Y:S02]  /*0870*/  IMAD.SHL.U32 R0, R11, 0x40, RZ ;  /* 0x000000400b007824 */ /* 0x000fe400078e00ff */
[----:B------:R-:W-:Y:S01]  /*0880*/  IMAD.MOV.U32 R5, RZ, RZ, R2 ;  /* 0x000000ffff057224 */ /* 0x000fe200078e0002 */
[----:B------:R-:W-:Y:S01]  /*0890*/  MOV R2, RZ ;  /* 0x000000ff00027202 */ /* 0x000fe20000000f00 */
[C---:B------:R-:W-:Y:S01]  /*08a0*/  VIADD R21, R0.reuse, 0x3f ;  /* 0x0000003f00157836 */ /* 0x040fe20000000000 */
[C---:B------:R-:W-:Y:S01]  /*08b0*/  IADD3 R20, R0.reuse, 0x2, RZ ;  /* 0x0000000200147810 */ /* 0x040fe20007ffe0ff */
[----:B------:R-:W-:Y:S01]  /*08c0*/  IMAD R5, R5, R8, RZ ;  /* 0x0000000805057224 */ /* 0x000fe200078e02ff */
[C---:B------:R-:W-:Y:S01]  /*08d0*/  IADD3 R25, R0.reuse, 0xa, RZ ;  /* 0x0000000a00197810 */ /* 0x040fe20007ffe0ff */
[----:B------:R-:W-:Y:S01]  /*08e0*/  VIADD R19, R0, 0x1 ;  /* 0x0000000100137836 */ /* 0x000fe20000000000 */
[----:B------:R-:W-:Y:S01]  /*08f0*/  IABS R15, R21 ;  /* 0x00000015000f7213 */ /* 0x000fe20000000000 */
[----:B------:R-:W-:Y:S01]  /*0900*/  IMAD.HI.U32 R5, R3, R5, R2 ;  /* 0x0000000503057227 */ /* 0x000fe200078e0002 */
[----:B------:R-:W-:-:S02]  /*0910*/  LOP3.LUT R3, R4, 0x60, RZ, 0xc0, !PT ;  /* 0x0000006004037812 */ /* 0x000fc400078ec0ff */
[----:B------:R-:W-:Y:S01]  /*0920*/  IABS R12, R19 ;  /* 0x00000013000c7213 */ /* 0x000fe20000000000 */
[----:B--2---:R-:W-:Y:S01]  /*0930*/  IMAD.MOV R13, RZ, RZ, -R7 ;  /* 0x000000ffff0d7224 */ /* 0x004fe200078e0a07 */
[----:B------:R-:W-:Y:S01]  /*0940*/  IABS R14, R20 ;  /* 0x00000014000e7213 */ /* 0x000fe20000000000 */
[----:B------:R-:W-:Y:S01]  /*0950*/  IMAD.HI.U32 R2, R5, R15, RZ ;  /* 0x0000000f05027227 */ /* 0x000fe200078e00ff */
[----:B------:R-:W-:Y:S02]  /*0960*/  ISETP.GE.AND P6, PT, R21, RZ, PT ;  /* 0x000000ff1500720c */ /* 0x000fe40003fc6270 */
[----:B------:R-:W-:Y:S01]  /*0970*/  ISETP.GE.AND P2, PT, R19, RZ, PT ;  /* 0x000000ff1300720c */ /* 0x000fe20003f46270 */
[----:B------:R-:W-:Y:S01]  /*0980*/  IMAD.MOV R6, RZ, RZ, -R2 ;  /* 0x000000ffff067224 */ /* 0x000fe200078e0a02 */
[----:B------:R-:W-:Y:S01]  /*0990*/  LEA R2, R3, R10, 0x8 ;  /* 0x0000000a03027211 */ /* 0x000fe200078e40ff */
[----:B------:R-:W-:Y:S01]  /*09a0*/  IMAD.HI.U32 R3, R5, R12, RZ ;  /* 0x0000000c05037227 */ /* 0x000fe200078e00ff */
[----:B------:R-:W-:-:S02]  /*09b0*/  IADD3 R27, R0, 0xc, RZ ;  /* 0x0000000c001b7810 */ /* 0x000fc40007ffe0ff */
[----:B------:R-:W-:Y:S01]  /*09c0*/  IADD3 R28, R0, 0xd, RZ ;  /* 0x0000000d001c7810 */ /* 0x000fe20007ffe0ff */
[C---:B------:R-:W-:Y:S01]  /*09d0*/  IMAD R15, R8.reuse, R6, R15 ;  /* 0x00000006080f7224 */ /* 0x040fe200078e020f */
[----:B------:R-:W-:Y:S01]  /*09e0*/  IABS R23, R27 ;  /* 0x0000001b00177213 */ /* 0x000fe20000000000 */
[----:B------:R-:W-:Y:S01]  /*09f0*/  IMAD.MOV R6, RZ, RZ, -R11 ;  /* 0x000000ffff067224 */ /* 0x000fe200078e0a0b */
[----:B------:R-:W-:Y:S01]  /*0a00*/  IABS R24, R28 ;  /* 0x0000001c00187213 */ /* 0x000fe20000000000 */
[----:B------:R-:W-:Y:S01]  /*0a10*/  IMAD.MOV.U32 R10, RZ, RZ, R13 ;  /* 0x000000ffff0a7224 */ /* 0x000fe200078e000d */
[----:B------:R-:W-:Y:S01]  /*0a20*/  IADD3 R13, -R3, RZ, RZ ;  /* 0x000000ff030d7210 */ /* 0x000fe20007ffe1ff */
[----:B------:R-:W-:Y:S01]  /*0a30*/  IMAD R3, R17, R6, R18 ;  /* 0x0000000611037224 */ /* 0x000fe200078e0212 */
[----:B------:R-:W-:Y:S01]  /*0a40*/  ISETP.GT.U32.AND P0, PT, R8, R15, PT ;  /* 0x0000000f0800720c */ /* 0x000fe20003f04070 */
[----:B------:R-:W-:Y:S01]  /*0a50*/  IMAD R11, R10, R9, RZ ;  /* 0x000000090a0b7224 */ /* 0x000fe200078e02ff */
[C---:B------:R-:W-:Y:S01]  /*0a60*/  IADD3 R17, R0.reuse, 0x3, RZ ;  /* 0x0000000300117810 */ /* 0x040fe20007ffe0ff */
[----:B------:R-:W-:Y:S01]  /*0a70*/  IMAD.MOV.U32 R6, RZ, RZ, RZ ;  /* 0x000000ffff067224 */ /* 0x000fe200078e00ff */
[C---:B------:R-:W-:Y:S01]  /*0a80*/  IADD3 R18, R0.reuse, 0x4, RZ ;  /* 0x0000000400127810 */ /* 0x040fe20007ffe0ff */
[----:B------:R-:W-:Y:S01]  /*0a90*/  IMAD.HI.U32 R10, R5, R14, RZ ;  /* 0x0000000e050a7227 */ /* 0x000fe200078e00ff */
[----:B------:R-:W-:-:S02]  /*0aa0*/  IADD3 R35, R0, 0x12, RZ ;  /* 0x0000001200237810 */ /* 0x000fc40007ffe0ff */
[C---:B------:R-:W-:Y:S01]  /*0ab0*/  IADD3 R40, R0.reuse, 0x19, RZ ;  /* 0x0000001900287810 */ /* 0x040fe20007ffe0ff */
[----:B------:R-:W-:Y:S01]  /*0ac0*/  IMAD.HI.U32 R6, R7, R11, R6 ;  /* 0x0000000b07067227 */ /* 0x000fe200078e0006 */
[----:B------:R-:W-:Y:S02]  /*0ad0*/  IABS R30, R35 ;  /* 0x00000023001e7213 */ /* 0x000fe40000000000 */
[C---:B------:R-:W-:Y:S01]  /*0ae0*/  IADD3 R42, R0.reuse, 0x1b, RZ ;  /* 0x0000001b002a7810 */ /* 0x040fe20007ffe0ff */
[----:B------:R-:W-:Y:S01]  /*0af0*/  IMAD.MOV R7, RZ, RZ, -R10 ;  /* 0x000000ffff077224 */ /* 0x000fe200078e0a0a */
[----:B------:R-:W-:Y:S01]  /*0b00*/  IADD3 R43, R0, 0x1d, RZ ;  /* 0x0000001d002b7810 */ /* 0x000fe20007ffe0ff */
[C---:B------:R-:W-:Y:S01]  /*0b10*/  IMAD R11, R8.reuse, R13, R12 ;  /* 0x0000000d080b7224 */ /* 0x040fe200078e020c */
[----:B------:R-:W-:Y:S01]  /*0b20*/  IABS R13, R17 ;  /* 0x00000011000d7213 */ /* 0x000fe20000000000 */
[C---:B------:R-:W-:Y:S01]  /*0b30*/  IMAD R12, R8.reuse, R7, R14 ;  /* 0x00000007080c7224 */ /* 0x040fe200078e020e */
[----:B------:R-:W-:Y:S01]  /*0b40*/  IABS R14, R18 ;  /* 0x00000012000e7213 */ /* 0x000fe20000000000 */
[----:B------:R-:W-:Y:S01]  /*0b50*/  @!P0 IMAD.IADD R15, R15, 0x1, -R8 ;  /* 0x000000010f0f8824 */ /* 0x000fe200078e0a08 */
[C---:B------:R-:W-:Y:S01]  /*0b60*/  ISETP.GT.U32.AND P1, PT, R8.reuse, R11, PT ;  /* 0x0000000b0800720c */ /* 0x040fe20003f24070 */
[----:B------:R-:W-:Y:S01]  /*0b70*/  IMAD.HI.U32 R7, R5, R13, RZ ;  /* 0x0000000d05077227 */ /* 0x000fe200078e00ff */
[----:B------:R-:W-:-:S02]  /*0b80*/  ISETP.GT.U32.AND P3, PT, R8, R12, PT ;  /* 0x0000000c0800720c */ /* 0x000fc40003f64070 */
[----:B------:R-:W-:Y:S01]  /*0b90*/  ISETP.GT.U32.AND P5, PT, R8, R15, PT ;  /* 0x0000000f0800720c */ /* 0x000fe20003fa4070 */
[----:B------:R-:W-:Y:S01]  /*0ba0*/  VIADD R19, R0, 0x5 ;  /* 0x0000000500137836 */ /* 0x000fe20000000000 */
[----:B------:R-:W-:Y:S01]  /*0bb0*/  IADD3 R10, -R7, RZ, RZ ;  /* 0x000000ff070a7210 */ /* 0x000fe20007ffe1ff */
[----:B------:R-:W-:Y:S01]  /*0bc0*/  IMAD.HI.U32 R7, R5, R14, RZ ;  /* 0x0000000e05077227 */ /* 0x000fe200078e00ff */
[----:B------:R-:W-:Y:S02]  /*0bd0*/  ISETP.GE.AND P0, PT, R20, RZ, PT ;  /* 0x000000ff1400720c */ /* 0x000fe40003f06270 */
[----:B------:R-:W-:Y:S01]  /*0be0*/  IADD3 R44, R0, 0x1e, RZ ;  /* 0x0000001e002c7810 */ /* 0x000fe20007ffe0ff */
[----:B------:R-:W-:Y:S01]  /*0bf0*/  IMAD R13, R8, R10, R13 ;  /* 0x0000000a080d7224 */ /* 0x000fe200078e020d */
[C---:B------:R-:W-:Y:S01]  /*0c00*/  IADD3 R59, R0.reuse, 0x2e, RZ ;  /* 0x0000002e003b7810 */ /* 0x040fe20007ffe0ff */
[--C-:B------:R-:W-:Y:S01]  /*0c10*/  @!P1 IMAD.IADD R11, R11, 0x1, -R8.reuse ;  /* 0x000000010b0b9824 */ /* 0x100fe200078e0a08 */
[----:B------:R-:W-:Y:S01]  /*0c20*/  IADD3 R60, R0, 0x31, RZ ;  /* 0x00000031003c7810 */ /* 0x000fe20007ffe0ff */
[--C-:B------:R-:W-:Y:S01]  /*0c30*/  @!P3 IMAD.IADD R12, R12, 0x1, -R8.reuse ;  /* 0x000000010c0cb824 */ /* 0x100fe200078e0a08 */
[C---:B------:R-:W-:Y:S01]  /*0c40*/  ISETP.GT.U32.AND P1, PT, R8.reuse, R13, PT ;  /* 0x0000000d0800720c */ /* 0x040fe20003f24070 */
[----:B------:R-:W-:Y:S01]  /*0c50*/  @!P5 IMAD.IADD R15, R15, 0x1, -R8 ;  /* 0x000000010f0fd824 */ /* 0x000fe200078e0a08 */
[----:B------:R-:W-:Y:S01]  /*0c60*/  ISETP.GT.U32.AND P4, PT, R8, R11, PT ;  /* 0x0000000b0800720c */ /* 0x000fe20003f84070 */
[----:B------:R-:W-:Y:S01]  /*0c70*/  IMAD.IADD R3, R16, 0x1, R3 ;  /* 0x0000000110037824 */ /* 0x000fe200078e0203 */
[----:B------:R-:W-:Y:S01]  /*0c80*/  ISETP.GT.U32.AND P3, PT, R8, R12, PT ;  /* 0x0000000c0800720c */ /* 0x000fe20003f64070 */
[C---:B------:R-:W-:Y:S01]  /*0c90*/  VIADD R20, R0.reuse, 0x8 ;  /* 0x0000000800147836 */ /* 0x040fe20000000000 */
[----:B------:R-:W-:Y:S01]  /*0ca0*/  MOV R10, R15 ;  /* 0x0000000f000a7202 */ /* 0x000fe20000000f00 */
[----:B------:R-:W-:Y:S01]  /*0cb0*/  IMAD.MOV R15, RZ, RZ, -R7 ;  /* 0x000000ffff0f7224 */ /* 0x000fe200078e0a07 */
[----:B------:R-:W-:Y:S01]  /*0cc0*/  IABS R16, R19 ;  /* 0x0000001300107213 */ /* 0x000fe20000000000 */
[----:B------:R-:W-:Y:S01]  /*0cd0*/  VIADD R21, R0, 0x9 ;  /* 0x0000000900157836 */ /* 0x000fe20000000000 */
[----:B------:R-:W-:Y:S01]  /*0ce0*/  ISETP.GE.AND P5, PT, R17, RZ, PT ;  /* 0x000000ff1100720c */ /* 0x000fe20003fa6270 */
[----:B------:R-:W-:Y:S01]  /*0cf0*/  IMAD R14, R8, R15, R14 ;  /* 0x0000000f080e7224 */ /* 0x000fe200078e020e */
[----:B------:R-:W-:Y:S01]  /*0d00*/  IABS R67, R59 ;  /* 0x0000003b00437213 */ /* 0x000fe20000000000 */
[----:B------:R-:W-:Y:S01]  /*0d10*/  @!P6 IMAD.MOV R10, RZ, RZ, -R10 ;  /* 0x000000ffff0ae224 */ /* 0x000fe200078e0a0a */
[----:B------:R-:W-:Y:S01]  /*0d20*/  ISETP.GE.AND P6, PT, R18, RZ, PT ;  /* 0x000000ff1200720c */ /* 0x000fe20003fc6270 */
[----:B------:R-:W-:Y:S01]  /*0d30*/  IMAD.HI.U32 R7, R5, R16, RZ ;  /* 0x0000001005077227 */ /* 0x000fe200078e00ff */
[----:B------:R-:W-:-:S02]  /*0d40*/  IADD3 R18, R0, 0x6, RZ ;  /* 0x0000000600127810 */ /* 0x000fc40007ffe0ff */
[----:B------:R-:W-:Y:S01]  /*0d50*/  @!P3 IADD3 R12, R12, -R8, RZ ;  /* 0x800000080c0cb210 */ /* 0x000fe20007ffe0ff */
[----:B------:R-:W-:Y:S01]  /*0d60*/  IMAD.MOV R7, RZ, RZ, -R7 ;  /* 0x000000ffff077224 */ /* 0x000fe200078e0a07 */
[C---:B------:R-:W-:Y:S01]  /*0d70*/  ISETP.GT.U32.AND P3, PT, R8.reuse, R14, PT ;  /* 0x0000000e0800720c */ /* 0x040fe20003f64070 */
[--C-:B------:R-:W-:Y:S01]  /*0d80*/  @!P4 IMAD.IADD R11, R11, 0x1, -R8.reuse ;  /* 0x000000010b0bc824 */ /* 0x100fe200078e0a08 */
[----:B------:R-:W-:Y:S01]  /*0d90*/  IABS R17, R18 ;  /* 0x0000001200117213 */ /* 0x000fe20000000000 */
[----:B------:R-:W-:Y:S01]  /*0da0*/  @!P1 IMAD.IADD R13, R13, 0x1, -R8 ;  /* 0x000000010d0d9824 */ /* 0x000fe200078e0a08 */
[----:B------:R-:W-:Y:S01]  /*0db0*/  ISETP.GE.AND P4, PT, R19, RZ, PT ;  /* 0x000000ff1300720c */ /* 0x000fe20003f86270 */
[----:B------:R-:W-:Y:S01]  /*0dc0*/  IMAD R15, R8, R7, R16 ;  /* 0x00000007080f7224 */ /* 0x000fe200078e0210 */
[----:B------:R-:W-:Y:S01]  /*0dd0*/  @!P2 IADD3 R11, -R11, RZ, RZ ;  /* 0x000000ff0b0ba210 */ /* 0x000fe20007ffe1ff */
[----:B------:R-:W-:Y:S01]  /*0de0*/  IMAD.MOV.U32 R16, RZ, RZ, R17 ;  /* 0x000000ffff107224 */ /* 0x000fe200078e0011 */
[----:B------:R-:W-:Y:S01]  /*0df0*/  ISETP.GE.AND P2, PT, R18, RZ, PT ;  /* 0x000000ff1200720c */ /* 0x000fe20003f46270 */
[----:B------:R-:W-:Y:S01]  /*0e00*/  VIADD R18, R0, 0x7 ;  /* 0x0000000700127836 */ /* 0x000fe20000000000 */
[----:B------:R-:W-:Y:S01]  /*0e10*/  ISETP.GT.U32.AND P1, PT, R8, R13, PT ;  /* 0x0000000d0800720c */ /* 0x000fe20003f24070 */
[----:B------:R-:W-:Y:S01]  /*0e20*/  IMAD.HI.U32 R7, R5, R16, RZ ;  /* 0x0000001005077227 */ /* 0x000fe200078e00ff */
[----:B------:R-:W-:-:S02]  /*0e30*/  IABS R19, R20 ;  /* 0x0000001400137213 */ /* 0x000fc40000000000 */
[----:B------:R-:W-:Y:S01]  /*0e40*/  @!P3 IADD3 R14, R14, -R8, RZ ;  /* 0x800000080e0eb210 */ /* 0x000fe20007ffe0ff */
[----:B------:R-:W-:Y:S01]  /*0e50*/  @!P0 IMAD.MOV R12, RZ, RZ, -R12 ;  /* 0x000000ffff0c8224 */ /* 0x000fe200078e0a0c */
[----:B------:R-:W-:Y:S01]  /*0e60*/  IABS R17, R18 ;  /* 0x0000001200117213 */ /* 0x000fe20000000000 */
[----:B------:R-:W-:Y:S01]  /*0e70*/  IMAD.MOV R7, RZ, RZ, -R7 ;  /* 0x000000ffff077224 */ /* 0x000fe200078e0a07 */
[----:B------:R-:W-:Y:S01]  /*0e80*/  ISETP.GT.U32.AND P0, PT, R8, R15, PT ;  /* 0x0000000f0800720c */ /* 0x000fe20003f04070 */
[----:B------:R-:W-:Y:S01]  /*0e90*/  VIADD R26, R0, 0xb ;  /* 0x0000000b001a7836 */ /* 0x000fe20000000000 */
[C---:B------:R-:W-:Y:S01]  /*0ea0*/  ISETP.GT.U32.AND P3, PT, R8.reuse, R14, PT ;  /* 0x0000000e0800720c */ /* 0x040fe20003f64070 */
[----:B------:R-:W-:Y:S01]  /*0eb0*/  IMAD R16, R8, R7, R16 ;  /* 0x0000000708107224 */ /* 0x000fe200078e0210 */
[----:B------:R-:W-:Y:S01]  /*0ec0*/  IABS R73, R60 ;  /* 0x0000003c00497213 */ /* 0x000fe20000000000 */
[----:B------:R-:W-:Y:S01]  /*0ed0*/  IMAD.HI.U32 R7, R5, R17, RZ ;  /* 0x0000001105077227 */ /* 0x000fe200078e00ff */
[----:B------:R-:W-:-:S02]  /*0ee0*/  @!P1 IADD3 R13, R13, -R8, RZ ;  /* 0x800000080d0d9210 */ /* 0x000fc40007ffe0ff */
[----:B------:R-:W-:Y:S01]  /*0ef0*/  ISETP.GE.AND P1, PT, R18, RZ, PT ;  /* 0x000000ff1200720c */ /* 0x000fe20003f26270 */
[----:B------:R-:W-:Y:S01]  /*0f00*/  VIADD R29, R0, 0xf ;  /* 0x0000000f001d7836 */ /* 0x000fe20000000000 */
[----:B------:R-:W-:Y:S01]  /*0f10*/  IADD3 R18, -R7, RZ, RZ ;  /* 0x000000ff07127210 */ /* 0x000fe20007ffe1ff */
[----:B------:R-:W-:Y:S01]  /*0f20*/  @!P5 IMAD.MOV R13, RZ, RZ, -R13 ;  /* 0x000000ffff0dd224 */ /* 0x000fe200078e0a0d */
[----:B------:R-:W-:Y:S01]  /*0f30*/  ISETP.GT.U32.AND P5, PT, R8, R16, PT ;  /* 0x000000100800720c */ /* 0x000fe20003fa4070 */
[--C-:B------:R-:W-:Y:S01]  /*0f40*/  @!P0 IMAD.IADD R15, R15, 0x1, -R8.reuse ;  /* 0x000000010f0f8824 */ /* 0x100fe200078e0a08 */
[----:B------:R-:W-:Y:S01]  /*0f50*/  IABS R22, R26 ;  /* 0x0000001a00167213 */ /* 0x000fe20000000000 */
[----:B------:R-:W-:Y:S01]  /*0f60*/  @!P3 IMAD.IADD R14, R14, 0x1, -R8 ;  /* 0x000000010e0eb824 */ /* 0x000fe200078e0a08 */
[----:B------:R-:W-:Y:S01]  /*0f70*/  ISETP.GE.AND P3, PT, R20, RZ, PT ;  /* 0x000000ff1400720c */ /* 0x000fe20003f66270 */
[C---:B------:R-:W-:Y:S01]  /*0f80*/  IMAD R17, R8.reuse, R18, R17 ;  /* 0x0000001208117224 */ /* 0x040fe200078e0211 */
[C---:B------:R-:W-:Y:S01]  /*0f90*/  ISETP.GT.U32.AND P0, PT, R8.reuse, R15, PT ;  /* 0x0000000f0800720c */ /* 0x040fe20003f04070 */
[----:B------:R-:W-:Y:S01]  /*0fa0*/  @!P6 IMAD.MOV R14, RZ, RZ, -R14 ;  /* 0x000000ffff0ee224 */ /* 0x000fe200078e0a0e */
[----:B------:R-:W-:Y:S01]  /*0fb0*/  IABS R20, R21 ;  /* 0x0000001500147213 */ /* 0x000fe20000000000 */
[----:B------:R-:W-:Y:S01]  /*0fc0*/  IMAD.HI.U32 R7, R5, R19, RZ ;  /* 0x0000001305077227 */ /* 0x000fe200078e00ff */
[----:B------:R-:W-:-:S02]  /*0fd0*/  ISETP.GT.U32.AND P6, PT, R8, R17, PT ;  /* 0x000000110800720c */ /* 0x000fc40003fc4070 */
[----:B------:R-:W-:Y:S01]  /*0fe0*/  IADD3 R70, R0, 0x3a, RZ ;  /* 0x0000003a00467810 */ /* 0x000fe20007ffe0ff */
[----:B------:R-:W-:Y:S01]  /*0ff0*/  IMAD.MOV R7, RZ, RZ, -R7 ;  /* 0x000000ffff077224 */ /* 0x000fe200078e0a07 */
[----:B------:R-:W-:Y:S01]  /*1000*/  LEA R3, R3, R252, 0x8 ;  /* 0x000000fc03037211 */ /* 0x000fe200078e40ff */
[--C-:B------:R-:W-:Y:S01]  /*1010*/  @!P5 IMAD.IADD R16, R16, 0x1, -R8.reuse ;  /* 0x000000011010d824 */ /* 0x100fe200078e0a08 */
[----:B------:R-:W-:Y:S01]  /*1020*/  IABS R91, R70 ;  /* 0x00000046005b7213 */ /* 0x000fe20000000000 */
[C---:B------:R-:W-:Y:S02]  /*1030*/  IMAD R18, R8.reuse, R7, R19 ;  /* 0x0000000708127224 */ /* 0x040fe400078e0213 */
[----:B------:R-:W-:Y:S01]  /*1040*/  @!P0 IADD3 R15, R15, -R8, RZ ;  /* 0x800000080f0f8210 */ /* 0x000fe20007ffe0ff */
[----:B------:R-:W-:Y:S01]  /*1050*/  IMAD.HI.U32 R7, R5, R20, RZ ;  /* 0x0000001405077227 */ /* 0x000fe200078e00ff */
[----:B------:R-:W-:Y:S02]  /*1060*/  ISETP.GE.AND P0, PT, R21, RZ, PT ;  /* 0x000000ff1500720c */ /* 0x000fe40003f06270 */
[----:B------:R-:W-:Y:S01]  /*1070*/  IABS R21, R25 ;  /* 0x0000001900157213 */ /* 0x000fe20000000000 */
[----:B------:R-:W-:Y:S01]  /*1080*/  @!P6 IMAD.IADD R17, R17, 0x1, -R8 ;  /* 0x000000011111e824 */ /* 0x000fe200078e0a08 */
[C---:B------:R-:W-:Y:S01]  /*1090*/  ISETP.GT.U32.AND P5, PT, R8.reuse, R16, PT ;  /* 0x000000100800720c */ /* 0x040fe20003fa4070 */
[----:B------:R-:W-:Y:S01]  /*10a0*/  @!P4 IMAD.MOV R15, RZ, RZ, -R15 ;  /* 0x000000ffff0fc224 */ /* 0x000fe200078e0a0f */
[----:B------:R-:W-:Y:S01]  /*10b0*/  IADD3 R19, -R7, RZ, RZ ;  /* 0x000000ff07137210 */ /* 0x000fe20007ffe1ff */
[----:B------:R-:W-:Y:S01]  /*10c0*/  IMAD.HI.U32 R7, R5, R21, RZ ;  /* 0x0000001505077227 */ /* 0x000fe200078e00ff */
[----:B------:R-:W-:-:S02]  /*10d0*/  ISETP.GT.U32.AND P6, PT, R8, R17, PT ;  /* 0x000000110800720c */ /* 0x000fc40003fc4070 */
[C---:B------:R-:W-:Y:S01]  /*10e0*/  ISETP.GT.U32.AND P4, PT, R8.reuse, R18, PT ;  /* 0x000000120800720c */ /* 0x040fe20003f84070 */
[----:B------:R-:W-:Y:S02]  /*10f0*/  IMAD.MOV R7, RZ, RZ, -R7 ;  /* 0x000000ffff077224 */ /* 0x000fe400078e0a07 */
[C---:B------:R-:W-:Y:S02]  /*1100*/  IMAD R19, R8.reuse, R19, R20 ;  /* 0x0000001308137224 */ /* 0x040fe400078e0214 */
[----:B------:R-:W-:Y:S02]  /*1110*/  IMAD R20, R8, R7, R21 ;  /* 0x0000000708147224 */ /* 0x000fe400078e0215 */
[----:B------:R-:W-:Y:S01]  /*1120*/  @!P5 IMAD.IADD R16, R16, 0x1, -R8 ;  /* 0x000000011010d824 */ /* 0x000fe200078e0a08 */
[----:B------:R-:W-:Y:S01]  /*1130*/  ISETP.GT.U32.AND P5, PT, R8, R19, PT ;  /* 0x000000130800720c */ /* 0x000fe20003fa4070 */
[----:B------:R-:W-:-:S04]  /*1140*/  IMAD.HI.U32 R7, R5, R22, RZ ;  /* 0x0000001605077227 */ /* 0x000fc800078e00ff */
[--C-:B------:R-:W-:Y:S01]  /*1150*/  @!P6 IMAD.IADD R17, R17, 0x1, -R8.reuse ;  /* 0x000000011111e824 */ /* 0x100fe200078e0a08 */
[----:B------:R-:W-:Y:S01]  /*1160*/  ISETP.GT.U32.AND P6, PT, R8, R20, PT ;  /* 0x000000140800720c */ /* 0x000fe20003fc4070 */
[----:B------:R-:W-:Y:S01]  /*1170*/  @!P4 IMAD.IADD R18, R18, 0x1, -R8 ;  /* 0x000000011212c824 */ /* 0x000fe200078e0a08 */
[----:B------:R-:W-:Y:S01]  /*1180*/  IADD3 R7, -R7, RZ, RZ ;  /* 0x000000ff07077210 */ /* 0x000fe20007ffe1ff */
[----:B------:R-:W-:Y:S01]  /*1190*/  @!P2 IMAD.MOV R16, RZ, RZ, -R16 ;  /* 0x000000ffff10a224 */ /* 0x000fe200078e0a10 */
[----:B------:R-:W-:Y:S01]  /*11a0*/  ISETP.GE.AND P2, PT, R25, RZ, PT ;  /* 0x000000ff1900720c */ /* 0x000fe20003f46270 */
[----:B------:R-:W-:Y:S01]  /*11b0*/  @!P1 IMAD.MOV R17, RZ, RZ, -R17 ;  /* 0x000000ffff119224 */ /* 0x000fe200078e0a11 */
[----:B------:R-:W-:Y:S01]  /*11c0*/  ISETP.GT.U32.AND P4, PT, R8, R18, PT ;  /* 0x000000120800720c */ /* 0x000fe20003f84070 */
[----:B------:R-:W-:Y:S01]  /*11d0*/  @!P5 IMAD.IADD R19, R19, 0x1, -R8 ;  /* 0x000000011313d824 */ /* 0x000fe200078e0a08 */
[----:B------:R-:W-:Y:S01]  /*11e0*/  ISETP.GE.AND P1, PT, R26, RZ, PT ;  /* 0x000000ff1a00720c */ /* 0x000fe20003f26270 */
[C---:B------:R-:W-:Y:S01]  /*11f0*/  IMAD R21, R8.reuse, R7, R22 ;  /* 0x0000000708157224 */ /* 0x040fe200078e0216 */
[----:B------:R-:W-:Y:S01]  /*1200*/  IABS R26, R29 ;  /* 0x0000001d001a7213 */ /* 0x000fe20000000000 */
[----:B------:R-:W-:Y:S01]  /*1210*/  IMAD.HI.U32 R7, R5, R23, RZ ;  /* 0x0000001705077227 */ /* 0x000fe200078e00ff */
[----:B------:R-:W-:-:S03]  /*1220*/  ISETP.GT.U32.AND P5, PT, R8, R19, PT ;  /* 0x000000130800720c */ /* 0x000fc60003fa4070 */
[----:B------:R-:W-:Y:S01]  /*1230*/  @!P6 IMAD.IADD R20, R20, 0x1, -R8 ;  /* 0x000000011414e824 */ /* 0x000fe200078e0a08 */
[----:B------:R-:W-:Y:S01]  /*1240*/  IADD3 R7, -R7, RZ, RZ ;  /* 0x000000ff07077210 */ /* 0x000fe20007ffe1ff */
[----:B------:R-:W-:Y:S02]  /*1250*/  IMAD.HI.U32 R22, R5, R24, RZ ;  /* 0x0000001805167227 */ /* 0x000fe400078e00ff */
[----:B------:R-:W-:Y:S02]  /*1260*/  @!P4 IADD3 R18, R18, -R8, RZ ;  /* 0x800000081212c210 */ /* 0x000fe40007ffe0ff */
[----:B------:R-:W-:Y:S01]  /*1270*/  ISETP.GT.U32.AND P6, PT, R8, R20, PT ;  /* 0x000000140800720c */ /* 0x000fe20003fc4070 */
[----:B------:R-:W-:Y:S01]  /*1280*/  VIADD R33, R0, 0x10 ;  /* 0x0000001000217836 */ /* 0x000fe20000000000 */
[----:B------:R-:W-:Y:S01]  /*1290*/  IADD3 R25, -R22, RZ, RZ ;  /* 0x000000ff16197210 */ /* 0x000fe20007ffe1ff */
[C---:B------:R-:W-:Y:S01]  /*12a0*/  IMAD R22, R8.reuse, R7, R23 ;  /* 0x0000000708167224 */ /* 0x040fe200078e0217 */
[----:B------:R-:W-:Y:S01]  /*12b0*/  ISETP.GT.U32.AND P4, PT, R8, R21, PT ;  /* 0x000000150800720c */ /* 0x000fe20003f84070 */
[----:B------:R-:W-:-:S02]  /*12c0*/  @!P3 IMAD.MOV R18, RZ, RZ, -R18 ;  /* 0x000000ffff12b224 */ /* 0x000fc400078e0a12 */
[----:B------:R-:W-:Y:S02]  /*12d0*/  IMAD R23, R8, R25, R24 ;  /* 0x0000001908177224 */ /* 0x000fe400078e0218 */
[--C-:B------:R-:W-:Y:S01]  /*12e0*/  @!P5 IMAD.IADD R19, R19, 0x1, -R8.reuse ;  /* 0x000000011313d824 */ /* 0x100fe200078e0a08 */
[----:B------:R-:W-:Y:S01]  /*12f0*/  ISETP.GE.AND P5, PT, R27, RZ, PT ;  /* 0x000000ff1b00720c */ /* 0x000fe20003fa6270 */
[----:B------:R-:W-:Y:S01]  /*1300*/  VIADD R27, R0, 0xe ;  /* 0x0000000e001b7836 */ /* 0x000fe20000000000 */
[----:B------:R-:W-:Y:S01]  /*1310*/  ISETP.GT.U32.AND P3, PT, R8, R23, PT ;  /* 0x000000170800720c */ /* 0x000fe20003f64070 */
[--C-:B------:R-:W-:Y:S01]  /*1320*/  @!P6 IMAD.IADD R20, R20, 0x1, -R8.reuse ;  /* 0x000000011414e824 */ /* 0x100fe200078e0a08 */
[C---:B------:R-:W-:Y:S01]  /*1330*/  ISETP.GT.U32.AND P6, PT, R8.reuse, R22, PT ;  /* 0x000000160800720c */ /* 0x040fe20003fc4070 */
[----:B------:R-:W-:Y:S01]  /*1340*/  IMAD.HI.U32 R24, R5, R26, RZ ;  /* 0x0000001a05187227 */ /* 0x000fe200078e00ff */
[----:B------:R-:W-:Y:S02]  /*1350*/  IABS R7, R27 ;  /* 0x0000001b00077213 */ /* 0x000fe40000000000 */
[----:B------:R-:W-:Y:S01]  /*1360*/  @!P0 IADD3 R19, -R19, RZ, RZ ;  /* 0x000000ff13138210 */ /* 0x000fe20007ffe1ff */
[----:B------:R-:W-:Y:S01]  /*1370*/  @!P4 IMAD.IADD R21, R21, 0x1, -R8 ;  /* 0x000000011515c824 */ /* 0x000fe200078e0a08 */
[----:B------:R-:W-:Y:S01]  /*1380*/  MOV R25, R7 ;  /* 0x0000000700197202 */ /* 0x000fe20000000f00 */
[----:B------:R-:W-:Y:S01]  /*1390*/  @!P2 IMAD.MOV R20, RZ, RZ, -R20 ;  /* 0x000000ffff14a224 */ /* 0x000fe200078e0a14 */
[----:B------:R-:W-:Y:S01]  /*13a0*/  ISETP.GE.AND P2, PT, R27, RZ, PT ;  /* 0x000000ff1b00720c */ /* 0x000fe20003f46270 */
[----:B------:R-:W-:Y:S01]  /*13b0*/  IMAD.MOV R27, RZ, RZ, -R24 ;  /* 0x000000ffff1b7224 */ /* 0x000fe200078e0a18 */
[----:B------:R-:W-:Y:S01]  /*13c0*/  ISETP.GT.U32.AND P4, PT, R8, R21, PT ;  /* 0x000000150800720c */ /* 0x000fe20003f84070 */
[----:B------:R-:W-:Y:S01]  /*13d0*/  IMAD.HI.U32 R7, R5, R25, RZ ;  /* 0x0000001905077227 */ /* 0x000fe200078e00ff */
[----:B------:R-:W-:-:S02]  /*13e0*/  @!P3 IADD3 R23, R23, -R8, RZ ;  /* 0x800000081717b210 */ /* 0x000fc40007ffe0ff */
[----:B------:R-:W-:Y:S01]  /*13f0*/  @!P6 IADD3 R22, R22, -R8, RZ ;  /* 0x800000081616e210 */ /* 0x000fe20007ffe0ff */
[----:B------:R-:W-:Y:S01]  /*1400*/  IMAD.MOV R7, RZ, RZ, -R7 ;  /* 0x000000ffff077224 */ /* 0x000fe200078e0a07 */
[----:B------:R-:W-:Y:S01]  /*1410*/  ISETP.GT.U32.AND P3, PT, R8, R23, PT ;  /* 0x000000170800720c */ /* 0x000fe20003f64070 */
[----:B------:R-:W-:Y:S01]  /*1420*/  VIADD R34, R0, 0x11 ;  /* 0x0000001100227836 */ /* 0x000fe20000000000 */
[C---:B------:R-:W-:Y:S01]  /*1430*/  ISETP.GT.U32.AND P6, PT, R8.reuse, R22, PT ;  /* 0x000000160800720c */ /* 0x040fe20003fc4070 */
[----:B------:R-:W-:Y:S01]  /*1440*/  IMAD R24, R8, R7, R25 ;  /* 0x0000000708187224 */ /* 0x000fe200078e0219 */
[----:B------:R-:W-:Y:S01]  /*1450*/  ISETP.GE.AND P0, PT, R28, RZ, PT ;  /* 0x000000ff1c00720c */ /* 0x000fe20003f06270 */
[----:B------:R-:W-:Y:S01]  /*1460*/  IMAD R25, R8, R27, R26 ;  /* 0x0000001b08197224 */ /* 0x000fe200078e021a */
[----:B------:R-:W-:Y:S01]  /*1470*/  IABS R28, R33 ;  /* 0x00000021001c7213 */ /* 0x000fe20000000000 */
[----:B------:R-:W-:Y:S01]  /*1480*/  @!P4 IMAD.IADD R21, R21, 0x1, -R8 ;  /* 0x000000011515c824 */ /* 0x000fe200078e0a08 */
[----:B------:R-:W-:Y:S01]  /*1490*/  ISETP.GE.AND P4, PT, R29, RZ, PT ;  /* 0x000000ff1d00720c */ /* 0x000fe20003f86270 */
[----:B------:R-:W-:Y:S01]  /*14a0*/  VIADD R36, R0, 0x13 ;  /* 0x0000001300247836 */ /* 0x000fe20000000000 */
[----:B------:R-:W-:Y:S01]  /*14b0*/  IABS R29, R34 ;  /* 0x00000022001d7213 */ /* 0x000fe20000000000 */
[----:B------:R-:W-:-:S03]  /*14c0*/  IMAD.HI.U32 R7, R5, R28, RZ ;  /* 0x0000001c05077227 */ /* 0x000fc600078e00ff */
[----:B------:R-:W-:Y:S01]  /*14d0*/  IABS R32, R36 ;  /* 0x0000002400207213 */ /* 0x000fe20000000000 */
[--C-:B------:R-:W-:Y:S01]  /*14e0*/  @!P3 IMAD.IADD R23, R23, 0x1, -R8.reuse ;  /* 0x000000011717b824 */ /* 0x100fe200078e0a08 */
[----:B------:R-:W-:Y:S01]  /*14f0*/  ISETP.GT.U32.AND P3, PT, R8, R25, PT ;  /* 0x000000190800720c */ /* 0x000fe20003f64070 */
[----:B------:R-:W-:Y:S01]  /*1500*/  @!P6 IMAD.IADD R22, R22, 0x1, -R8 ;  /* 0x000000011616e824 */ /* 0x000fe200078e0a08 */
[----:B------:R-:W-:Y:S01]  /*1510*/  IADD3 R7, -R7, RZ, RZ ;  /* 0x000000ff07077210 */ /* 0x000fe20007ffe1ff */
[----:B------:R-:W-:Y:S01]  /*1520*/  IMAD.HI.U32 R27, R5, R30, RZ ;  /* 0x0000001e051b7227 */ /* 0x000fe200078e00ff */
[----:B------:R-:W-:-:S03]  /*1530*/  ISETP.GT.U32.AND P6, PT, R8, R24, PT ;  /* 0x000000180800720c */ /* 0x000fc60003fc4070 */
[----:B------:R-:W-:Y:S02]  /*1540*/  IMAD R26, R8, R7, R28 ;  /* 0x00000007081a7224 */ /* 0x000fe400078e021c */
[----:B------:R-:W-:-:S04]  /*1550*/  IMAD.HI.U32 R7, R5, R29, RZ ;  /* 0x0000001d05077227 */ /* 0x000fc800078e00ff */
[----:B------:R-:W-:Y:S01]  /*1560*/  IMAD.MOV R7, RZ, RZ, -R7 ;  /* 0x000000ffff077224 */ /* 0x000fe200078e0a07 */
[-C--:B------:R-:W-:Y:S01]  /*1570*/  @!P3 IADD3 R25, R25, -R8.reuse, RZ ;  /* 0x800000081919b210 */ /* 0x080fe20007ffe0ff */
[----:B------:R-:W-:Y:S01]  /*1580*/  VIADD R37, R0, 0x14 ;  /* 0x0000001400257836 */ /* 0x000fe20000000000 */
[----:B------:R-:W-:Y:S01]  /*1590*/  ISETP.GE.AND P3, PT, R33, RZ, PT ;  /* 0x000000ff2100720c */ /* 0x000fe20003f66270 */
[----:B------:R-:W-:Y:S01]  /*15a0*/  IMAD.MOV R31, RZ, RZ, -R27 ;  /* 0x000000ffff1f7224 */ /* 0x000fe200078e0a1b */
[----:B------:R-:W-:Y:S01]  /*15b0*/  @!P6 IADD3 R24, R24, -R8, RZ ;  /* 0x800000081818e210 */ /* 0x000fe20007ffe0ff */
[----:B------:R-:W-:Y:S01]  /*15c0*/  @!P5 IMAD.MOV R22, RZ, RZ, -R22 ;  /* 0x000000ffff16d224 */ /* 0x000fe200078e0a16 */
[C---:B------:R-:W-:Y:S01]  /*15d0*/  ISETP.GT.U32.AND P5, PT, R8.reuse, R25, PT ;  /* 0x000000190800720c */ /* 0x040fe20003fa4070 */
[C---:B------:R-:W-:Y:S01]  /*15e0*/  IMAD R27, R8.reuse, R7, R29 ;  /* 0x00000007081b7224 */ /* 0x040fe200078e021d */
[----:B------:R-:W-:Y:S01]  /*15f0*/  ISETP.GT.U32.AND P6, PT, R8, R26, PT ;  /* 0x0000001a0800720c */ /* 0x000fe20003fc4070 */
[----:B------:R-:W-:Y:S01]  /*1600*/  IMAD.HI.U32 R7, R5, R32, RZ ;  /* 0x0000002005077227 */ /* 0x000fe200078e00ff */
[----:B------:R-:W-:-:S03]  /*1610*/  IABS R29, R37 ;  /* 0x00000025001d7213 */ /* 0x000fc60000000000 */
[----:B------:R-:W-:Y:S01]  /*1620*/  @!P1 IMAD.MOV R21, RZ, RZ, -R21 ;  /* 0x000000ffff159224 */ /* 0x000fe200078e0a15 */
[C---:B------:R-:W-:Y:S01]  /*1630*/  ISETP.GT.U32.AND P1, PT, R8.reuse, R24, PT ;  /* 0x000000180800720c */ /* 0x040fe20003f24070 */
[----:B------:R-:W-:Y:S02]  /*1640*/  IMAD.MOV R7, RZ, RZ, -R7 ;  /* 0x000000ffff077224 */ /* 0x000fe400078e0a07 */
[C---:B------:R-:W-:Y:S02]  /*1650*/  IMAD R28, R8.reuse, R31, R30 ;  /* 0x0000001f081c7224 */ /* 0x040fe400078e021e */
[----:B------:R-:W-:Y:S02]  /*1660*/  IMAD.MOV.U32 R30, RZ, RZ, R29 ;  /* 0x000000ffff1e7224 */ /* 0x000fe400078e001d */
[----:B------:R-:W-:Y:S01]  /*1670*/  IMAD R29, R8, R7, R32 ;  /* 0x00000007081d7224 */ /* 0x000fe200078e0220 */
[----:B------:R-:W-:Y:S01]  /*1680*/  @!P6 IADD3 R26, R26, -R8, RZ ;  /* 0x800000081a1ae210 */ /* 0x000fe20007ffe0ff */
[----:B------:R-:W-:-:S02]  /*1690*/  @!P5 IMAD.IADD R25, R25, 0x1, -R8 ;  /* 0x000000011919d824 */ /* 0x000fc400078e0a08 */
[----:B------:R-:W-:Y:S01]  /*16a0*/  IMAD.HI.U32 R7, R5, R30, RZ ;  /* 0x0000001e05077227 */ /* 0x000fe200078e00ff */
[----:B------:R-:W-:Y:S02]  /*16b0*/  ISETP.GT.U32.AND P5, PT, R8, R29, PT ;  /* 0x0000001d0800720c */ /* 0x000fe40003fa4070 */
[----:B------:R-:W-:Y:S01]  /*16c0*/  @!P1 IADD3 R24, R24, -R8, RZ ;  /* 0x8000000818189210 */ /* 0x000fe20007ffe0ff */
[----:B------:R-:W-:Y:S01]  /*16d0*/  @!P0 IMAD.MOV R23, RZ, RZ, -R23 ;  /* 0x000000ffff178224 */ /* 0x000fe200078e0a17 */
[C---:B------:R-:W-:Y:S01]  /*16e0*/  ISETP.GT.U32.AND P6, PT, R8.reuse, R26, PT ;  /* 0x0000001a0800720c */ /* 0x040fe20003fc4070 */
[----:B------:R-:W-:Y:S01]  /*16f0*/  @!P4 IMAD.MOV R25, RZ, RZ, -R25 ;  /* 0x000000ffff19c224 */ /* 0x000fe200078e0a19 */
[----:B------:R-:W-:Y:S01]  /*1700*/  ISETP.GT.U32.AND P0, PT, R8, R28, PT ;  /* 0x0000001c0800720c */ /* 0x000fe20003f04070 */
[----:B------:R-:W-:Y:S01]  /*1710*/  @!P2 IMAD.MOV R24, RZ, RZ, -R24 ;  /* 0x000000ffff18a224 */ /* 0x000fe200078e0a18 */
[----:B------:R-:W-:Y:S01]  /*1720*/  ISETP.GE.AND P2, PT, R34, RZ, PT ;  /* 0x000000ff2200720c */ /* 0x000fe20003f46270 */
[C---:B------:R-:W-:Y:S01]  /*1730*/  VIADD R38, R0.reuse, 0x18 ;  /* 0x0000001800267836 */ /* 0x040fe20000000000 */
[C---:B------:R-:W-:Y:S01]  /*1740*/  IADD3 R34, R0.reuse, 0x15, RZ ;  /* 0x0000001500227810 */ /* 0x040fe20007ffe0ff */
[C---:B------:R-:W-:Y:S01]  /*1750*/  VIADD R41, R0.reuse, 0x1a ;  /* 0x0000001a00297836 */ /* 0x040fe20000000000 */
[----:B------:R-:W-:Y:S01]  /*1760*/  IADD3 R7, -R7, RZ, RZ ;  /* 0x000000ff07077210 */ /* 0x000fe20007ffe1ff */
[----:B------:R-:W-:Y:S01]  /*1770*/  @!P5 IMAD.IADD R29, R29, 0x1, -R8 ;  /* 0x000000011d1dd824 */ /* 0x000fe200078e0a08 */
[----:B------:R-:W-:Y:S01]  /*1780*/  IABS R31, R34 ;  /* 0x00000022001f7213 */ /* 0x000fe20000000000 */
[----:B------:R-:W-:Y:S01]  /*1790*/  VIADD R45, R0, 0x1f ;  /* 0x0000001f002d7836 */ /* 0x000fe20000000000 */
[C---:B------:R-:W-:Y:S01]  /*17a0*/  ISETP.GT.U32.AND P1, PT, R8.reuse, R27, PT ;  /* 0x0000001b0800720c */ /* 0x040fe20003f24070 */
[C---:B------:R-:W-:Y:S01]  /*17b0*/  IMAD R30, R8.reuse, R7, R30 ;  /* 0x00000007081e7224 */ /* 0x040fe200078e021e */
[----:B------:R-:W-:Y:S01]  /*17c0*/  ISETP.GT.U32.AND P5, PT, R8, R29, PT ;  /* 0x0000001d0800720c */ /* 0x000fe20003fa4070 */
[----:B------:R-:W-:Y:S01]  /*17d0*/  @!P6 IMAD.IADD R26, R26, 0x1, -R8 ;  /* 0x000000011a1ae824 */ /* 0x000fe200078e0a08 */
[----:B------:R-:W-:Y:S01]  /*17e0*/  ISETP.GE.AND P6, PT, R35, RZ, PT ;  /* 0x000000ff2300720c */ /* 0x000fe20003fc6270 */
[----:B------:R-:W-:Y:S01]  /*17f0*/  IMAD.HI.U32 R7, R5, R31, RZ ;  /* 0x0000001f05077227 */ /* 0x000fe200078e00ff */
[----:B------:R-:W-:-:S02]  /*1800*/  @!P0 IADD3 R28, R28, -R8, RZ ;  /* 0x800000081c1c8210 */ /* 0x000fc40007ffe0ff */
[----:B------:R-:W-:Y:S01]  /*1810*/  @!P3 IADD3 R26, -R26, RZ, RZ ;  /* 0x000000ff1a1ab210 */ /* 0x000fe20007ffe1ff */
[----:B------:R-:W-:Y:S01]  /*1820*/  VIADD R35, R0, 0x16 ;  /* 0x0000001600237836 */ /* 0x000fe20000000000 */
[C---:B------:R-:W-:Y:S01]  /*1830*/  ISETP.GT.U32.AND P4, PT, R8.reuse, R28, PT ;  /* 0x0000001c0800720c */ /* 0x040fe20003f84070 */
[----:B------:R-:W-:Y:S01]  /*1840*/  IMAD.MOV R32, RZ, RZ, -R7 ;  /* 0x000000ffff207224 */ /* 0x000fe200078e0a07 */
[C---:B------:R-:W-:Y:S01]  /*1850*/  ISETP.GT.U32.AND P3, PT, R8.reuse, R30, PT ;  /* 0x0000001e0800720c */ /* 0x040fe20003f64070 */
[----:B------:R-:W-:Y:S01]  /*1860*/  @!P1 IMAD.IADD R27, R27, 0x1, -R8 ;  /* 0x000000011b1b9824 */ /* 0x000fe200078e0a08 */
[----:B------:R-:W-:Y:S01]  /*1870*/  IABS R33, R35 ;  /* 0x0000002300217213 */ /* 0x000fe20000000000 */
[----:B------:R-:W-:Y:S01]  /*1880*/  IMAD R31, R8, R32, R31 ;  /* 0x00000020081f7224 */ /* 0x000fe200078e021f */
[----:B------:R-:W-:Y:S01]  /*1890*/  @!P5 IADD3 R29, R29, -R8, RZ ;  /* 0x800000081d1dd210 */ /* 0x000fe20007ffe0ff */
[----:B------:R-:W-:Y:S01]  /*18a0*/  VIADD R47, R0, 0x22 ;  /* 0x00000022002f7836 */ /* 0x000fe20000000000 */
[C---:B------:R-:W-:Y:S01]  /*18b0*/  ISETP.GT.U32.AND P0, PT, R8.reuse, R27, PT ;  /* 0x0000001b0800720c */ /* 0x040fe20003f04070 */
[----:B------:R-:W-:Y:S01]  /*18c0*/  IMAD.HI.U32 R7, R5, R33, RZ ;  /* 0x0000002105077227 */ /* 0x000fe200078e00ff */
[----:B------:R-:W-:-:S02]  /*18d0*/  ISETP.GT.U32.AND P5, PT, R8, R31, PT ;  /* 0x0000001f0800720c */ /* 0x000fc40003fa4070 */
[----:B------:R-:W-:Y:S01]  /*18e0*/  ISETP.GE.AND P1, PT, R36, RZ, PT ;  /* 0x000000ff2400720c */ /* 0x000fe20003f26270 */
[----:B------:R-:W-:Y:S01]  /*18f0*/  IMAD.MOV R7, RZ, RZ, -R7 ;  /* 0x000000ffff077224 */ /* 0x000fe200078e0a07 */
[----:B------:R-:W-:Y:S01]  /*1900*/  IADD3 R36, R0, 0x17, RZ ;  /* 0x0000001700247810 */ /* 0x000fe20007ffe0ff */
[--C-:B------:R-:W-:Y:S01]  /*1910*/  @!P4 IMAD.IADD R28, R28, 0x1, -R8.reuse ;  /* 0x000000011c1cc824 */ /* 0x100fe200078e0a08 */
[----:B------:R-:W-:Y:S01]  /*1920*/  ISETP.GE.AND P4, PT, R34, RZ, PT ;  /* 0x000000ff2200720c */ /* 0x000fe20003f86270 */
[----:B------:R-:W-:Y:S01]  /*1930*/  IMAD R32, R8, R7, R33 ;  /* 0x0000000708207224 */ /* 0x000fe200078e0221 */
[----:B------:R-:W-:Y:S01]  /*1940*/  IABS R34, R36 ;  /* 0x0000002400227213 */ /* 0x000fe20000000000 */
[----:B------:R-:W-:Y:S01]  /*1950*/  @!P3 IMAD.IADD R30, R30, 0x1, -R8 ;  /* 0x000000011e1eb824 */ /* 0x000fe200078e0a08 */
[----:B------:R-:W-:Y:S01]  /*1960*/  ISETP.GE.AND P3, PT, R35, RZ, PT ;  /* 0x000000ff2300720c */ /* 0x000fe20003f66270 */
[----:B------:R-:W-:Y:S01]  /*1970*/  @!P6 IMAD.MOV R28, RZ, RZ, -R28 ;  /* 0x000000ffff1ce224 */ /* 0x000fe200078e0a1c */
[C---:B------:R-:W-:Y:S01]  /*1980*/  ISETP.GT.U32.AND P6, PT, R8.reuse, R32, PT ;  /* 0x000000200800720c */ /* 0x040fe20003fc4070 */
[----:B------:R-:W-:Y:S01]  /*1990*/  @!P0 IMAD.IADD R27, R27, 0x1, -R8 ;  /* 0x000000011b1b8824 */ /* 0x000fe200078e0a08 */
[----:B------:R-:W-:Y:S01]  /*19a0*/  @!P5 IADD3 R31, R31, -R8, RZ ;  /* 0x800000081f1fd210 */ /* 0x000fe20007ffe0ff */
[----:B------:R-:W-:Y:S01]  /*19b0*/  IMAD.HI.U32 R7, R5, R34, RZ ;  /* 0x0000002205077227 */ /* 0x000fe200078e00ff */
[----:B------:R-:W-:-:S02]  /*19c0*/  ISETP.GT.U32.AND P5, PT, R8, R30, PT ;  /* 0x0000001e0800720c */ /* 0x000fc40003fa4070 */
[----:B------:R-:W-:Y:S01]  /*19d0*/  IABS R35, R38 ;  /* 0x0000002600237213 */ /* 0x000fe20000000000 */
[----:B------:R-:W-:Y:S01]  /*19e0*/  @!P2 IMAD.MOV R27, RZ, RZ, -R27 ;  /* 0x000000ffff1ba224 */ /* 0x000fe200078e0a1b */
[----:B------:R-:W-:Y:S01]  /*19f0*/  ISETP.GT.U32.AND P2, PT, R8, R31, PT ;  /* 0x0000001f0800720c */ /* 0x000fe20003f44070 */
[----:B------:R-:W-:Y:S01]  /*1a00*/  IMAD.MOV R7, RZ, RZ, -R7 ;  /* 0x000000ffff077224 */ /* 0x000fe200078e0a07 */
[----:B------:R-:W-:Y:S01]  /*1a10*/  ISETP.GE.AND P0, PT, R37, RZ, PT ;  /* 0x000000ff2500720c */ /* 0x000fe20003f06270 */
[----:B------:R-:W-:Y:S01]  /*1a20*/  VIADD R49, R0, 0x23 ;  /* 0x0000002300317836 */ /* 0x000fe20000000000 */
[----:B------:R-:W-:Y:S01]  /*1a30*/  IABS R37, R40 ;  /* 0x0000002800257213 */ /* 0x000fe20000000000 */
[----:B------:R-:W-:Y:S01]  /*1a40*/  IMAD R33, R8, R7, R34 ;  /* 0x0000000708217224 */ /* 0x000fe200078e0222 */
[----:B------:R-:W-:Y:S01]  /*1a50*/  @!P6 IADD3 R32, R32, -R8, RZ ;  /* 0x800000082020e210 */ /* 0x000fe20007ffe0ff */
[----:B------:R-:W-:Y:S01]  /*1a60*/  IMAD.HI.U32 R7, R5, R35, RZ ;  /* 0x0000002305077227 */ /* 0x000fe200078e00ff */
[----:B------:R-:W-:-:S02]  /*1a70*/  IABS R39, R41 ;  /* 0x0000002900277213 */ /* 0x000fc40000000000 */
[----:B------:R-:W-:Y:S01]  /*1a80*/  @!P1 IADD3 R29, -R29, RZ, RZ ;  /* 0x000000ff1d1d9210 */ /* 0x000fe20007ffe1ff */
[--C-:B------:R-:W-:Y:S01]  /*1a90*/  @!P5 IMAD.IADD R30, R30, 0x1, -R8.reuse ;  /* 0x000000011e1ed824 */ /* 0x100fe200078e0a08 */
[C---:B------:R-:W-:Y:S01]  /*1aa0*/  ISETP.GT.U32.AND P5, PT, R8.reuse, R33, PT ;  /* 0x000000210800720c */ /* 0x040fe20003fa4070 */
[----:B------:R-:W-:Y:S01]  /*1ab0*/  IMAD.HI.U32 R34, R5, R37, RZ ;  /* 0x0000002505227227 */ /* 0x000fe200078e00ff */
[----:B------:R-:W-:Y:S02]  /*1ac0*/  ISETP.GT.U32.AND P6, PT, R8, R32, PT ;  /* 0x000000200800720c */ /* 0x000fe40003fc4070 */
[----:B------:R-:W-:Y:S01]  /*1ad0*/  ISETP.GE.AND P1, PT, R36, RZ, PT ;  /* 0x000000ff2400720c */ /* 0x000fe20003f26270 */
[----:B------:R-:W-:Y:S01]  /*1ae0*/  IMAD.MOV R36, RZ, RZ, -R7 ;  /* 0x000000ffff247224 */ /* 0x000fe200078e0a07 */
[----:B------:R-:W-:Y:S01]  /*1af0*/  @!P0 IADD3 R30, -R30, RZ, RZ ;  /* 0x000000ff1e1e8210 */ /* 0x000fe20007ffe1ff */
[----:B------:R-:W-:Y:S01]  /*1b00*/  @!P2 IMAD.IADD R31, R31, 0x1, -R8 ;  /* 0x000000011f1fa824 */ /* 0x000fe200078e0a08 */
[----:B------:R-:W-:Y:S01]  /*1b10*/  ISETP.GE.AND P2, PT, R38, RZ, PT ;  /* 0x000000ff2600720c */ /* 0x000fe20003f46270 */
[----:B------:R-:W-:-:S04]  /*1b20*/  IMAD.HI.U32 R7, R5, R39, RZ ;  /* 0x0000002705077227 */ /* 0x000fc800078e00ff */
[----:B------:R-:W-:Y:S02]  /*1b30*/  IMAD.MOV R38, RZ, RZ, -R34 ;  /* 0x000000ffff267224 */ /* 0x000fe400078e0a22 */
[C---:B------:R-:W-:Y:S02]  /*1b40*/  IMAD R34, R8.reuse, R36, R35 ;  /* 0x0000002408227224 */ /* 0x040fe400078e0223 */
[----:B------:R-:W-:Y:S02]  /*1b50*/  IMAD.MOV R7, RZ, RZ, -R7 ;  /* 0x000000ffff077224 */ /* 0x000fe400078e0a07 */
[C---:B------:R-:W-:Y:S01]  /*1b60*/  IMAD R35, R8.reuse, R38, R37 ;  /* 0x0000002608237224 */ /* 0x040fe200078e0225 */
[C---:B------:R-:W-:Y:S01]  /*1b70*/  ISETP.GT.U32.AND P0, PT, R8.reuse, R34, PT ;  /* 0x000000220800720c */ /* 0x040fe20003f04070 */
[--C-:B------:R-:W-:Y:S01]  /*1b80*/  @!P5 IMAD.IADD R33, R33, 0x1, -R8.reuse ;  /* 0x000000012121d824 */ /* 0x100fe200078e0a08 */
[----:B------:R-:W-:Y:S01]  /*1b90*/  IABS R38, R42 ;  /* 0x0000002a00267213 */ /* 0x000fe20000000000 */
[----:B------:R-:W-:Y:S01]  /*1ba0*/  IMAD R36, R8, R7, R39 ;  /* 0x0000000708247224 */ /* 0x000fe200078e0227 */
[----:B------:R-:W-:Y:S01]  /*1bb0*/  IABS R39, R43 ;  /* 0x0000002b00277213 */ /* 0x000fe20000000000 */
[----:B------:R-:W-:Y:S01]  /*1bc0*/  @!P6 IMAD.IADD R32, R32, 0x1, -R8 ;  /* 0x000000012020e824 */ /* 0x000fe200078e0a08 */
[C---:B------:R-:W-:Y:S01]  /*1bd0*/  ISETP.GT.U32.AND P6, PT, R8.reuse, R35, PT ;  /* 0x000000230800720c */ /* 0x040fe20003fc4070 */
[----:B------:R-:W-:Y:S01]  /*1be0*/  @!P4 IMAD.MOV R31, RZ, RZ, -R31 ;  /* 0x000000ffff1fc224 */ /* 0x000fe200078e0a1f */
[C---:B------:R-:W-:Y:S01]  /*1bf0*/  ISETP.GT.U32.AND P5, PT, R8.reuse, R33, PT ;  /* 0x000000210800720c */ /* 0x040fe20003fa4070 */
[----:B------:R-:W-:Y:S01]  /*1c00*/  @!P3 IMAD.MOV R32, RZ, RZ, -R32 ;  /* 0x000000ffff20b224 */ /* 0x000fe200078e0a20 */
[----:B------:R-:W-:Y:S01]  /*1c10*/  ISETP.GT.U32.AND P3, PT, R8, R36, PT ;  /* 0x000000240800720c */ /* 0x000fe20003f64070 */
[----:B------:R-:W-:Y:S01]  /*1c20*/  IMAD.HI.U32 R7, R5, R38, RZ ;  /* 0x0000002605077227 */ /* 0x000fe200078e00ff */
[----:B------:R-:W-:-:S02]  /*1c30*/  ISETP.GE.AND P4, PT, R40, RZ, PT ;  /* 0x000000ff2800720c */ /* 0x000fc40003f86270 */
[----:B------:R-:W-:Y:S01]  /*1c40*/  IADD3 R40, R0, 0x1c, RZ ;  /* 0x0000001c00287810 */ /* 0x000fe20007ffe0ff */
[--C-:B------:R-:W-:Y:S01]  /*1c50*/  @!P0 IMAD.IADD R34, R34, 0x1, -R8.reuse ;  /* 0x0000000122228824 */ /* 0x100fe200078e0a08 */
[----:B------:R-:W-:Y:S01]  /*1c60*/  ISETP.GE.AND P0, PT, R42, RZ, PT ;  /* 0x000000ff2a00720c */ /* 0x000fe20003f06270 */
[----:B------:R-:W-:Y:S01]  /*1c70*/  IMAD.MOV R7, RZ, RZ, -R7 ;  /* 0x000000ffff077224 */ /* 0x000fe200078e0a07 */
[----:B------:R-:W-:Y:S01]  /*1c80*/  IABS R37, R40 ;  /* 0x0000002800257213 */ /* 0x000fe20000000000 */
[----:B------:R-:W-:Y:S01]  /*1c90*/  @!P6 IMAD.IADD R35, R35, 0x1, -R8 ;  /* 0x000000012323e824 */ /* 0x000fe200078e0a08 */
[C---:B------:R-:W-:Y:S01]  /*1ca0*/  ISETP.GT.U32.AND P6, PT, R8.reuse, R34, PT ;  /* 0x000000220800720c */ /* 0x040fe20003fc4070 */
[----:B------:R-:W-:Y:S01]  /*1cb0*/  IMAD R38, R8, R7, R38 ;  /* 0x0000000708267224 */ /* 0x000fe200078e0226 */
[----:B------:R-:W-:Y:S01]  /*1cc0*/  @!P5 IADD3 R33, R33, -R8, RZ ;  /* 0x800000082121d210 */ /* 0x000fe20007ffe0ff */
[----:B------:R-:W-:Y:S01]  /*1cd0*/  @!P3 IMAD.IADD R36, R36, 0x1, -R8 ;  /* 0x000000012424b824 */ /* 0x000fe200078e0a08 */
[----:B------:R-:W-:Y:S01]  /*1ce0*/  ISETP.GE.AND P5, PT, R41, RZ, PT ;  /* 0x000000ff2900720c */ /* 0x000fe20003fa6270 */
[----:B------:R-:W-:Y:S01]  /*1cf0*/  IMAD.HI.U32 R7, R5, R37, RZ ;  /* 0x0000002505077227 */ /* 0x000fe200078e00ff */
[----:B------:R-:W-:-:S02]  /*1d00*/  IABS R41, R44 ;  /* 0x0000002c00297213 */ /* 0x000fc40000000000 */
[C---:B------:R-:W-:Y:S01]  /*1d10*/  ISETP.GT.U32.AND P3, PT, R8.reuse, R36, PT ;  /* 0x000000240800720c */ /* 0x040fe20003f64070 */
[----:B------:R-:W-:Y:S01]  /*1d20*/  @!P1 IMAD.MOV R33, RZ, RZ, -R33 ;  /* 0x000000ffff219224 */ /* 0x000fe200078e0a21 */
[----:B------:R-:W-:Y:S01]  /*1d30*/  ISETP.GT.U32.AND P1, PT, R8, R35, PT ;  /* 0x000000230800720c */ /* 0x000fe20003f24070 */
[----:B------:R-:W-:Y:S01]  /*1d40*/  IMAD.MOV R7, RZ, RZ, -R7 ;  /* 0x000000ffff077224 */ /* 0x000fe200078e0a07 */
[----:B------:R-:W-:Y:S01]  /*1d50*/  IABS R42, R45 ;  /* 0x0000002d002a7213 */ /* 0x000fe20000000000 */
[----:B------:R-:W-:Y:S01]  /*1d60*/  VIADD R50, R0, 0x24 ;  /* 0x0000002400327836 */ /* 0x000fe20000000000 */
[----:B------:R-:W-:Y:S01]  /*1d70*/  @!P6 IADD3 R34, R34, -R8, RZ ;  /* 0x800000082222e210 */ /* 0x000fe20007ffe0ff */
[C---:B------:R-:W-:Y:S01]  /*1d80*/  IMAD R37, R8.reuse, R7, R37 ;  /* 0x0000000708257224 */ /* 0x040fe200078e0225 */
[----:B------:R-:W-:Y:S01]  /*1d90*/  ISETP.GT.U32.AND P6, PT, R8, R38, PT ;  /* 0x000000260800720c */ /* 0x000fe20003fc4070 */
[----:B------:R-:W-:-:S04]  /*1da0*/  IMAD.HI.U32 R7, R5, R39, RZ ;  /* 0x0000002705077227 */ /* 0x000fc800078e00ff */
[--C-:B------:R-:W-:Y:S01]  /*1db0*/  @!P3 IMAD.IADD R36, R36, 0x1, -R8.reuse ;  /* 0x000000012424b824 */ /* 0x100fe200078e0a08 */
[----:B------:R-:W-:Y:S01]  /*1dc0*/  ISETP.GE.AND P3, PT, R40, RZ, PT ;  /* 0x000000ff2800720c */ /* 0x000fe20003f66270 */
[----:B------:R-:W-:Y:S01]  /*1dd0*/  @!P1 IMAD.IADD R35, R35, 0x1, -R8 ;  /* 0x0000000123239824 */ /* 0x000fe200078e0a08 */
[----:B------:R-:W-:Y:S01]  /*1de0*/  ISETP.GT.U32.AND P1, PT, R8, R37, PT ;  /* 0x000000250800720c */ /* 0x000fe20003f24070 */
[----:B------:R-:W-:Y:S01]  /*1df0*/  @!P2 IMAD.MOV R34, RZ, RZ, -R34 ;  /* 0x000000ffff22a224 */ /* 0x000fe200078e0a22 */
[----:B------:R-:W-:Y:S01]  /*1e00*/  IADD3 R40, -R7, RZ, RZ ;  /* 0x000000ff07287210 */ /* 0x000fe20007ffe1ff */
[----:B------:R-:W-:Y:S01]  /*1e10*/  @!P4 IMAD.MOV R35, RZ, RZ, -R35 ;  /* 0x000000ffff23c224 */ /* 0x000fe200078e0a23 */
[----:B------:R-:W-:Y:S01]  /*1e20*/  @!P5 IADD3 R36, -R36, RZ, RZ ;  /* 0x000000ff2424d210 */ /* 0x000fe20007ffe1ff */
[----:B------:R-:W-:Y:S01]  /*1e30*/  @!P6 IMAD.IADD R38, R38, 0x1, -R8 ;  /* 0x000000012626e824 */ /* 0x000fe200078e0a08 */
[----:B------:R-:W-:Y:S01]  /*1e40*/  ISETP.GE.AND P6, PT, R43, RZ, PT ;  /* 0x000000ff2b00720c */ /* 0x000fe20003fc6270 */
[----:B------:R-:W-:Y:S01]  /*1e50*/  IMAD R39, R8, R40, R39 ;  /* 0x0000002808277224 */ /* 0x000fe200078e0227 */
[----:B------:R-:W-:Y:S01]  /*1e60*/  ISETP.GE.AND P5, PT, R44, RZ, PT ;  /* 0x000000ff2c00720c */ /* 0x000fe20003fa6270 */
[----:B------:R-:W-:Y:S01]  /*1e70*/  IMAD.HI.U32 R7, R5, R41, RZ ;  /* 0x0000002905077227 */ /* 0x000fe200078e00ff */
[----:B------:R-:W-:-:S02]  /*1e80*/  ISETP.GT.U32.AND P2, PT, R8, R38, PT ;  /* 0x000000260800720c */ /* 0x000fc40003f44070 */
[----:B------:R-:W-:Y:S01]  /*1e90*/  ISETP.GT.U32.AND P4, PT, R8, R39, PT ;  /* 0x000000270800720c */ /* 0x000fe20003f84070 */
[----:B------:R-:W-:Y:S01]  /*1ea0*/  IMAD.HI.U32 R40, R5, R42, RZ ;  /* 0x0000002a05287227 */ /* 0x000fe200078e00ff */
[----:B------:R-:W-:-:S03]  /*1eb0*/  @!P1 IADD3 R37, R37, -R8, RZ ;  /* 0x8000000825259210 */ /* 0x000fc60007ffe0ff */
[----:B------:R-:W-:Y:S01]  /*1ec0*/  IMAD.MOV R7, RZ, RZ, -R7 ;  /* 0x000000ffff077224 */ /* 0x000fe200078e0a07 */
[C---:B------:R-:W-:Y:S01]  /*1ed0*/  ISETP.GT.U32.AND P1, PT, R8.reuse, R37, PT ;  /* 0x000000250800720c */ /* 0x040fe20003f24070 */
[----:B------:R-:W-:Y:S02]  /*1ee0*/  IMAD.MOV R43, RZ, RZ, -R40 ;  /* 0x000000ffff2b7224 */ /* 0x000fe400078e0a28 */
[----:B------:R-:W-:Y:S02]  /*1ef0*/  IMAD R40, R8, R7, R41 ;  /* 0x0000000708287224 */ /* 0x000fe400078e0229 */
[--C-:B------:R-:W-:Y:S01]  /*1f00*/  @!P2 IMAD.IADD R38, R38, 0x1, -R8.reuse ;  /* 0x000000012626a824 */ /* 0x100fe200078e0a08 */
[----:B------:R-:W-:Y:S01]  /*1f10*/  ISETP.GE.AND P2, PT, R45, RZ, PT ;  /* 0x000000ff2d00720c */ /* 0x000fe20003f46270 */
[----:B------:R-:W-:Y:S01]  /*1f20*/  @!P4 IMAD.IADD R39, R39, 0x1, -R8 ;  /* 0x000000012727c824 */ /* 0x000fe200078e0a08 */
[----:B------:R-:W-:Y:S01]  /*1f30*/  IADD3 R45, R0, 0x20, RZ ;  /* 0x00000020002d7810 */ /* 0x000fe20007ffe0ff */
[----:B------:R-:W-:-:S02]  /*1f40*/  IMAD R41, R8, R43, R42 ;  /* 0x0000002b08297224 */ /* 0x000fc400078e022a */
[----:B------:R-:W-:Y:S01]  /*1f50*/  VIADD R43, R0, 0x21 ;  /* 0x00000021002b7836 */ /* 0x000fe20000000000 */
[----:B------:R-:W-:Y:S01]  /*1f60*/  ISETP.GT.U32.AND P4, PT, R8, R39, PT ;  /* 0x000000270800720c */ /* 0x000fe20003f84070 */
[----:B------:R-:W-:Y:S01]  /*1f70*/  @!P0 IMAD.MOV R38, RZ, RZ, -R38 ;  /* 0x000000ffff268224 */ /* 0x000fe200078e0a26 */
[----:B------:R-:W-:Y:S01]  /*1f80*/  IABS R42, R45 ;  /* 0x0000002d002a7213 */ /* 0x000fe20000000000 */
[C---:B------:R-:W-:Y:S01]  /*1f90*/  VIADD R51, R0.reuse, 0x25 ;  /* 0x0000002500337836 */ /* 0x040fe20000000000 */
[----:B------:R-:W-:Y:S01]  /*1fa0*/  @!P1 IADD3 R37, R37, -R8, RZ ;  /* 0x8000000825259210 */ /* 0x000fe20007ffe0ff */
[----:B------:R-:W-:Y:S01]  /*1fb0*/  VIADD R52, R0, 0x26 ;  /* 0x0000002600347836 */ /* 0x000fe20000000000 */
[----:B------:R-:W-:Y:S01]  /*1fc0*/  ISETP.GT.U32.AND P1, PT, R8, R40, PT ;  /* 0x000000280800720c */ /* 0x000fe20003f24070 */
[----:B------:R-:W-:Y:S01]  /*1fd0*/  IMAD.HI.U32 R7, R5, R42, RZ ;  /* 0x0000002a05077227 */ /* 0x000fe200078e00ff */
[----:B------:R-:W-:Y:S02]  /*1fe0*/  IABS R44, R43 ;  /* 0x0000002b002c7213 */ /* 0x000fe40000000000 */
[----:B------:R-:W-:Y:S01]  /*1ff0*/  @!P3 IADD3 R37, -R37, RZ, RZ ;  /* 0x000000ff2525b210 */ /* 0x000fe20007ffe1ff */
[----:B------:R-:W-:Y:S01]  /*2000*/  IMAD.MOV R7, RZ, RZ, -R7 ;  /* 0x000000ffff077224 */ /* 0x000fe200078e0a07 */
[----:B------:R-:W-:Y:S01]  /*2010*/  ISETP.GE.AND P3, PT, R45, RZ, PT ;  /* 0x000000ff2d00720c */ /* 0x000fe20003f66270 */
[----:B------:R-:W-:Y:S01]  /*2020*/  VIADD R55, R0, 0x2a ;  /* 0x0000002a00377836 */ /* 0x000fe20000000000 */
[----:B------:R-:W-:Y:S01]  /*2030*/  @!P4 IADD3 R39, R39, -R8, RZ ;  /* 0x800000082727c210 */ /* 0x000fe20007ffe0ff */
[C---:B------:R-:W-:Y:S01]  /*2040*/  IMAD R42, R8.reuse, R7, R42 ;  /* 0x00000007082a7224 */ /* 0x040fe200078e022a */
[----:B------:R-:W-:Y:S01]  /*2050*/  IABS R45, R47 ;  /* 0x0000002f002d7213 */ /* 0x000fe20000000000 */
[----:B------:R-:W-:Y:S01]  /*2060*/  IMAD.HI.U32 R7, R5, R44, RZ ;  /* 0x0000002c05077227 */ /* 0x000fe200078e00ff */
[----:B------:R-:W-:-:S02]  /*2070*/  ISETP.GT.U32.AND P0, PT, R8, R41, PT ;  /* 0x000000290800720c */ /* 0x000fc40003f04070 */
[----:B------:R-:W-:Y:S01]  /*2080*/  ISETP.GE.AND P4, PT, R43, RZ, PT ;  /* 0x000000ff2b00720c */ /* 0x000fe20003f86270 */
[----:B------:R-:W-:Y:S01]  /*2090*/  @!P1 IMAD.IADD R40, R40, 0x1, -R8 ;  /* 0x0000000128289824 */ /* 0x000fe200078e0a08 */
[----:B------:R-:W-:Y:S01]  /*20a0*/  IADD3 R7, -R7, RZ, RZ ;  /* 0x000000ff07077210 */ /* 0x000fe20007ffe1ff */
[----:B------:R-:W-:Y:S01]  /*20b0*/  @!P6 IMAD.MOV R39, RZ, RZ, -R39 ;  /* 0x000000ffff27e224 */ /* 0x000fe200078e0a27 */
[C---:B------:R-:W-:Y:S01]  /*20c0*/  ISETP.GT.U32.AND P6, PT, R8.reuse, R42, PT ;  /* 0x0000002a0800720c */ /* 0x040fe20003fc4070 */
[----:B------:R-:W-:Y:S01]  /*20d0*/  IMAD.HI.U32 R43, R5, R45, RZ ;  /* 0x0000002d052b7227 */ /* 0x000fe200078e00ff */
[C---:B------:R-:W-:Y:S02]  /*20e0*/  ISETP.GT.U32.AND P1, PT, R8.reuse, R40, PT ;  /* 0x000000280800720c */ /* 0x040fe40003f24070 */
[----:B------:R-:W-:Y:S01]  /*20f0*/  IABS R48, R51 ;  /* 0x0000003300307213 */ /* 0x000fe20000000000 */
[----:B------:R-:W-:Y:S01]  /*2100*/  IMAD.MOV R46, RZ, RZ, -R43 ;  /* 0x000000ffff2e7224 */ /* 0x000fe200078e0a2b */
[----:B------:R-:W-:Y:S01]  /*2110*/  IABS R54, R55 ;  /* 0x0000003700367213 */ /* 0x000fe20000000000 */
[C---:B------:R-:W-:Y:S01]  /*2120*/  IMAD R43, R8.reuse, R7, R44 ;  /* 0x00000007082b7224 */ /* 0x040fe200078e022c */
[----:B------:R-:W-:Y:S01]  /*2130*/  IABS R7, R49 ;  /* 0x0000003100077213 */ /* 0x000fe20000000000 */
[----:B------:R-:W-:-:S02]  /*2140*/  IMAD R44, R8, R46, R45 ;  /* 0x0000002e082c7224 */ /* 0x000fc400078e022d */
[--C-:B------:R-:W-:Y:S01]  /*2150*/  @!P0 IMAD.IADD R41, R41, 0x1, -R8.reuse ;  /* 0x0000000129298824 */ /* 0x100fe200078e0a08 */
[----:B------:R-:W-:Y:S01]  /*2160*/  MOV R45, R7 ;  /* 0x00000007002d7202 */ /* 0x000fe20000000f00 */
[----:B------:R-:W-:Y:S01]  /*2170*/  @!P6 IMAD.IADD R42, R42, 0x1, -R8 ;  /* 0x000000012a2ae824 */ /* 0x000fe200078e0a08 */
[----:B------:R-:W-:Y:S01]  /*2180*/  ISETP.GT.U32.AND P6, PT, R8, R44, PT ;  /* 0x0000002c0800720c */ /* 0x000fe20003fc4070 */
[----:B------:R-:W-:Y:S01]  /*2190*/  VIADD R56, R0, 0x2c ;  /* 0x0000002c00387836 */ /* 0x000fe20000000000 */
[----:B------:R-:W-:Y:S01]  /*21a0*/  @!P1 IADD3 R40, R40, -R8, RZ ;  /* 0x8000000828289210 */ /* 0x000fe20007ffe0ff */
[----:B------:R-:W-:Y:S01]  /*21b0*/  IMAD.HI.U32 R7, R5, R45, RZ ;  /* 0x0000002d05077227 */ /* 0x000fe200078e00ff */
[----:B------:R-:W-:Y:S02]  /*21c0*/  ISETP.GE.AND P1, PT, R47, RZ, PT ;  /* 0x000000ff2f00720c */ /* 0x000fe40003f26270 */
[----:B------:R-:W-:Y:S01]  /*21d0*/  IABS R47, R50 ;  /* 0x00000032002f7213 */ /* 0x000fe20000000000 */
[----:B------:R-:W-:Y:S01]  /*21e0*/  IMAD.MOV R46, RZ, RZ, -R7 ;  /* 0x000000ffff2e7224 */ /* 0x000fe200078e0a07 */
[----:B------:R-:W-:Y:S01]  /*21f0*/  ISETP.GT.U32.AND P0, PT, R8, R41, PT ;  /* 0x000000290800720c */ /* 0x000fe20003f04070 */
[----:B------:R-:W-:Y:S01]  /*2200*/  VIADD R58, R0, 0x2d ;  /* 0x0000002d003a7836 */ /* 0x000fe20000000000 */
[----:B------:R-:W-:Y:S01]  /*2210*/  @!P5 IADD3 R40, -R40, RZ, RZ ;  /* 0x000000ff2828d210 */ /* 0x000fe20007ffe1ff */
[----:B------:R-:W-:Y:S01]  /*2220*/  IMAD.HI.U32 R7, R5, R47, RZ ;  /* 0x0000002f05077227 */ /* 0x000fe200078e00ff */
[----:B------:R-:W-:-:S02]  /*2230*/  ISETP.GT.U32.AND P5, PT, R8, R42, PT ;  /* 0x0000002a0800720c */ /* 0x000fc40003fa4070 */
[----:B------:R-:W-:Y:S01]  /*2240*/  @!P6 IADD3 R44, R44, -R8, RZ ;  /* 0x800000082c2ce210 */ /* 0x000fe20007ffe0ff */
[----:B------:R-:W-:Y:S01]  /*2250*/  IMAD.MOV R7, RZ, RZ, -R7 ;  /* 0x000000ffff077224 */ /* 0x000fe200078e0a07 */
[----:B------:R-:W-:Y:S01]  /*2260*/  IABS R63, R56 ;  /* 0x00000038003f7213 */ /* 0x000fe20000000000 */
[C---:B------:R-:W-:Y:S01]  /*2270*/  IMAD R45, R8.reuse, R46, R45 ;  /* 0x0000002e082d7224 */ /* 0x040fe200078e022d */
[C---:B------:R-:W-:Y:S01]  /*2280*/  ISETP.GT.U32.AND P6, PT, R8.reuse, R44, PT ;  /* 0x0000002c0800720c */ /* 0x040fe20003fc4070 */
[C---:B------:R-:W-:Y:S01]  /*2290*/  IMAD R46, R8.reuse, R7, R47 ;  /* 0x00000007082e7224 */ /* 0x040fe200078e022f */
[----:B------:R-:W-:Y:S01]  /*22a0*/  IABS R65, R58 ;  /* 0x0000003a00417213 */ /* 0x000fe20000000000 */
[----:B------:R-:W-:Y:S01]  /*22b0*/  @!P0 IMAD.IADD R41, R41, 0x1, -R8 ;  /* 0x0000000129298824 */ /* 0x000fe200078e0a08 */
[----:B------:R-:W-:Y:S01]  /*22c0*/  ISETP.GT.U32.AND P0, PT, R8, R43, PT ;  /* 0x0000002b0800720c */ /* 0x000fe20003f04070 */
[----:B------:R-:W-:-:S04]  /*22d0*/  IMAD.HI.U32 R7, R5, R48, RZ ;  /* 0x0000003005077227 */ /* 0x000fc800078e00ff */
[--C-:B------:R-:W-:Y:S01]  /*22e0*/  @!P5 IMAD.IADD R42, R42, 0x1, -R8.reuse ;  /* 0x000000012a2ad824 */ /* 0x100fe200078e0a08 */
[----:B------:R-:W-:Y:S01]  /*22f0*/  IADD3 R7, -R7, RZ, RZ ;  /* 0x000000ff07077210 */ /* 0x000fe20007ffe1ff */
[----:B------:R-:W-:Y:S01]  /*2300*/  @!P2 IMAD.MOV R41, RZ, RZ, -R41 ;  /* 0x000000ffff29a224 */ /* 0x000fe200078e0a29 */
[----:B------:R-:W-:Y:S01]  /*2310*/  ISETP.GT.U32.AND P5, PT, R8, R45, PT ;  /* 0x0000002d0800720c */ /* 0x000fe20003fa4070 */
[----:B------:R-:W-:Y:S01]  /*2320*/  @!P6 IMAD.IADD R44, R44, 0x1, -R8 ;  /* 0x000000012c2ce824 */ /* 0x000fe200078e0a08 */
[----:B------:R-:W-:Y:S01]  /*2330*/  ISETP.GE.AND P2, PT, R49, RZ, PT ;  /* 0x000000ff3100720c */ /* 0x000fe20003f46270 */
[----:B------:R-:W-:Y:S01]  /*2340*/  IMAD R47, R8, R7, R48 ;  /* 0x00000007082f7224 */ /* 0x000fe200078e0230 */
[----:B------:R-:W-:Y:S01]  /*2350*/  IABS R49, R52 ;  /* 0x0000003400317213 */ /* 0x000fe20000000000 */
[----:B------:R-:W-:Y:S01]  /*2360*/  @!P3 IMAD.MOV R42, RZ, RZ, -R42 ;  /* 0x000000ffff2ab224 */ /* 0x000fe200078e0a2a */
[----:B------:R-:W-:Y:S01]  /*2370*/  @!P0 IADD3 R43, R43, -R8, RZ ;  /* 0x800000082b2b8210 */ /* 0x000fe20007ffe0ff */
[----:B------:R-:W-:Y:S01]  /*2380*/  @!P1 IMAD.MOV R44, RZ, RZ, -R44 ;  /* 0x000000ffff2c9224 */ /* 0x000fe200078e0a2c */
[----:B------:R-:W-:Y:S01]  /*2390*/  MOV R48, R49 ;  /* 0x0000003100307202 */ /* 0x000fe20000000f00 */
[----:B------:R-:W-:Y:S01]  /*23a0*/  VIADD R62, R0, 0x33 ;  /* 0x00000033003e7836 */ /* 0x000fe20000000000 */
[----:B------:R-:W-:Y:S01]  /*23b0*/  ISETP.GT.U32.AND P6, PT, R8, R47, PT ;  /* 0x0000002f0800720c */ /* 0x000fe20003fc4070 */
[----:B------:R-:W-:Y:S01]  /*23c0*/  VIADD R64, R0, 0x37 ;  /* 0x0000003700407836 */ /* 0x000fe20000000000 */
[----:B------:R-:W-:Y:S01]  /*23d0*/  ISETP.GT.U32.AND P0, PT, R8, R43, PT ;  /* 0x0000002b0800720c */ /* 0x000fe20003f04070 */
[----:B------:R-:W-:Y:S01]  /*23e0*/  IMAD.HI.U32 R7, R5, R48, RZ ;  /* 0x0000003005077227 */ /* 0x000fe200078e00ff */
[----:B------:R-:W-:-:S02]  /*23f0*/  ISETP.GE.AND P3, PT, R50, RZ, PT ;  /* 0x000000ff3200720c */ /* 0x000fc40003f66270 */
[C---:B------:R-:W-:Y:S01]  /*2400*/  IADD3 R50, R0.reuse, 0x27, RZ ;  /* 0x0000002700327810 */ /* 0x040fe20007ffe0ff */
[----:B------:R-:W-:Y:S01]  /*2410*/  @!P5 IMAD.IADD R45, R45, 0x1, -R8 ;  /* 0x000000012d2dd824 */ /* 0x000fe200078e0a08 */
[----:B------:R-:W-:Y:S01]  /*2420*/  IADD3 R7, -R7, RZ, RZ ;  /* 0x000000ff07077210 */ /* 0x000fe20007ffe1ff */
[C---:B------:R-:W-:Y:S01]  /*2430*/  VIADD R66, R0.reuse, 0x38 ;  /* 0x0000003800427836 */ /* 0x040fe20000000000 */
[----:B------:R-:W-:Y:S01]  /*2440*/  IABS R49, R50 ;  /* 0x0000003200317213 */ /* 0x000fe20000000000 */
[----:B------:R-:W-:Y:S01]  /*2450*/  VIADD R68, R0, 0x39 ;  /* 0x0000003900447836 */ /* 0x000fe20000000000 */
[C---:B------:R-:W-:Y:S01]  /*2460*/  ISETP.GT.U32.AND P5, PT, R8.reuse, R45, PT ;  /* 0x0000002d0800720c */ /* 0x040fe20003fa4070 */
[C---:B------:R-:W-:Y:S01]  /*2470*/  IMAD R48, R8.reuse, R7, R48 ;  /* 0x0000000708307224 */ /* 0x040fe200078e0230 */
[----:B------:R-:W-:Y:S01]  /*2480*/  @!P6 IADD3 R47, R47, -R8, RZ ;  /* 0x800000082f2fe210 */ /* 0x000fe20007ffe0ff */
[----:B------:R-:W-:Y:S01]  /*2490*/  @!P0 IMAD.IADD R43, R43, 0x1, -R8 ;  /* 0x000000012b2b8824 */ /* 0x000fe200078e0a08 */
[C---:B------:R-:W-:Y:S01]  /*24a0*/  ISETP.GT.U32.AND P0, PT, R8.reuse, R46, PT ;  /* 0x0000002e0800720c */ /* 0x040fe20003f04070 */
[----:B------:R-:W-:Y:S01]  /*24b0*/  IMAD.HI.U32 R7, R5, R49, RZ ;  /* 0x0000003105077227 */ /* 0x000fe200078e00ff */
[----:B------:R-:W-:-:S02]  /*24c0*/  ISETP.GT.U32.AND P6, PT, R8, R47, PT ;  /* 0x0000002f0800720c */ /* 0x000fc40003fc4070 */
[----:B------:R-:W-:Y:S01]  /*24d0*/  IABS R77, R62 ;  /* 0x0000003e004d7213 */ /* 0x000fe20000000000 */
[----:B------:R-:W-:Y:S01]  /*24e0*/  @!P4 IMAD.MOV R43, RZ, RZ, -R43 ;  /* 0x000000ffff2bc224 */ /* 0x000fe200078e0a2b */
[----:B------:R-:W-:Y:S01]  /*24f0*/  IADD3 R7, -R7, RZ, RZ ;  /* 0x000000ff07077210 */ /* 0x000fe20007ffe1ff */
[----:B------:R-:W-:Y:S01]  /*2500*/  VIADD R72, R0, 0x3b ;  /* 0x0000003b00487836 */ /* 0x000fe20000000000 */
[----:B------:R-:W-:Y:S01]  /*2510*/  ISETP.GE.AND P4, PT, R51, RZ, PT ;  /* 0x000000ff3300720c */ /* 0x000fe20003f86270 */
[--C-:B------:R-:W-:Y:S01]  /*2520*/  @!P5 IMAD.IADD R45, R45, 0x1, -R8.reuse ;  /* 0x000000012d2dd824 */ /* 0x100fe200078e0a08 */
[----:B------:R-:W-:Y:S01]  /*2530*/  ISETP.GE.AND P5, PT, R50, RZ, PT ;  /* 0x000000ff3200720c */ /* 0x000fe20003fa6270 */
[C---:B------:R-:W-:Y:S01]  /*2540*/  IMAD R49, R8.reuse, R7, R49 ;  /* 0x0000000708317224 */ /* 0x040fe200078e0231 */
[----:B------:R-:W-:Y:S01]  /*2550*/  IABS R85, R64 ;  /* 0x0000004000557213 */ /* 0x000fe20000000000 */
[----:B------:R-:W-:Y:S01]  /*2560*/  @!P2 IMAD.MOV R45, RZ, RZ, -R45 ;  /* 0x000000ffff2da224 */ /* 0x000fe200078e0a2d */
[----:B------:R-:W-:Y:S01]  /*2570*/  ISETP.GT.U32.AND P2, PT, R8, R48, PT ;  /* 0x000000300800720c */ /* 0x000fe20003f44070 */
[----:B------:R-:W-:Y:S01]  /*2580*/  @!P0 IMAD.IADD R46, R46, 0x1, -R8 ;  /* 0x000000012e2e8824 */ /* 0x000fe200078e0a08 */
[----:B------:R-:W-:Y:S01]  /*2590*/  @!P6 IADD3 R47, R47, -R8, RZ ;  /* 0x800000082f2fe210 */ /* 0x000fe20007ffe0ff */
[----:B------:R-:W-:Y:S01]  /*25a0*/  VIADD R50, R0, 0x28 ;  /* 0x0000002800327836 */ /* 0x000fe20000000000 */
[----:B------:R-:W-:Y:S01]  /*25b0*/  ISETP.GT.U32.AND P6, PT, R8, R49, PT ;  /* 0x000000310800720c */ /* 0x000fe20003fc4070 */
[----:B------:R-:W-:Y:S01]  /*25c0*/  VIADD R51, R0, 0x29 ;  /* 0x0000002900337836 */ /* 0x000fe20000000000 */
[----:B------:R-:W-:Y:S01]  /*25d0*/  ISETP.GT.U32.AND P1, PT, R8, R46, PT ;  /* 0x0000002e0800720c */ /* 0x000fe20003f24070 */
[----:B------:R-:W-:Y:S01]  /*25e0*/  VIADD R74, R0, 0x3e ;  /* 0x0000003e004a7836 */ /* 0x000fe20000000000 */
[----:B------:R-:W-:Y:S01]  /*25f0*/  ISETP.GE.AND P0, PT, R52, RZ, PT ;  /* 0x000000ff3400720c */ /* 0x000fe20003f06270 */
[----:B------:R-:W-:Y:S01]  /*2600*/  IMAD.SHL.U32 R4, R4, 0x10, RZ ;  /* 0x0000001004047824 */ /* 0x000fe200078e00ff */
[----:B------:R-:W-:-:S02]  /*2610*/  IABS R52, R50 ;  /* 0x0000003200347213 */ /* 0x000fc40000000000 */
[----:B------:R-:W-:Y:S01]  /*2620*/  IABS R53, R51 ;  /* 0x0000003300357213 */ /* 0x000fe20000000000 */
[--C-:B------:R-:W-:Y:S01]  /*2630*/  @!P2 IMAD.IADD R48, R48, 0x1, -R8.reuse ;  /* 0x000000013030a824 */ /* 0x100fe200078e0a08 */
[----:B------:R-:W-:Y:S01]  /*2640*/  @!P4 IADD3 R47, -R47, RZ, RZ ;  /* 0x000000ff2f2fc210 */ /* 0x000fe20007ffe1ff */
[----:B------:R-:W-:Y:S01]  /*2650*/  IMAD.HI.U32 R7, R5, R52, RZ ;  /* 0x0000003405077227 */ /* 0x000fe200078e00ff */
[----:B------:R-:W-:Y:S02]  /*2660*/  ISETP.GE.AND P4, PT, R55, RZ, PT ;  /* 0x000000ff3700720c */ /* 0x000fe40003f86270 */
[----:B------:R-:W-:Y:S01]  /*2670*/  ISETP.GT.U32.AND P2, PT, R8, R48, PT ;  /* 0x000000300800720c */ /* 0x000fe20003f44070 */
[--C-:B------:R-:W-:Y:S01]  /*2680*/  @!P6 IMAD.IADD R49, R49, 0x1, -R8.reuse ;  /* 0x000000013131e824 */ /* 0x100fe200078e0a08 */
[----:B------:R-:W-:Y:S01]  /*2690*/  IADD3 R7, -R7, RZ, RZ ;  /* 0x000000ff07077210 */ /* 0x000fe20007ffe1ff */
[----:B------:R-:W-:Y:S01]  /*26a0*/  @!P1 IMAD.IADD R46, R46, 0x1, -R8 ;  /* 0x000000012e2e9824 */ /* 0x000fe200078e0a08 */
[----:B------:R-:W-:Y:S01]  /*26b0*/  ISETP.GE.AND P1, PT, R50, RZ, PT ;  /* 0x000000ff3200720c */ /* 0x000fe20003f26270 */
[----:B------:R-:W-:Y:S01]  /*26c0*/  IMAD.HI.U32 R50, R5, R53, RZ ;  /* 0x0000003505327227 */ /* 0x000fe200078e00ff */
[----:B------:R-:W-:-:S02]  /*26d0*/  ISETP.GT.U32.AND P6, PT, R8, R49, PT ;  /* 0x000000310800720c */ /* 0x000fc40003fc4070 */
[----:B------:R-:W-:Y:S01]  /*26e0*/  IABS R87, R66 ;  /* 0x0000004200577213 */ /* 0x000fe20000000000 */
[----:B------:R-:W-:Y:S01]  /*26f0*/  @!P3 IMAD.MOV R46, RZ, RZ, -R46 ;  /* 0x000000ffff2eb224 */ /* 0x000fe200078e0a2e */
[----:B------:R-:W-:Y:S01]  /*2700*/  ISETP.GE.AND P3, PT, R51, RZ, PT ;  /* 0x000000ff3300720c */ /* 0x000fe20003f66270 */
[----:B------:R-:W-:Y:S01]  /*2710*/  IMAD.HI.U32 R51, R5, R54, RZ ;  /* 0x0000003605337227 */ /* 0x000fe200078e00ff */
[----:B------:R-:W-:Y:S02]  /*2720*/  IABS R89, R68 ;  /* 0x0000004400597213 */ /* 0x000fe40000000000 */
[----:B------:R-:W-:Y:S01]  /*2730*/  IABS R93, R72 ;  /* 0x00000048005d7213 */ /* 0x000fe20000000000 */
[----:B------:R-:W-:Y:S01]  /*2740*/  IMAD.MOV R50, RZ, RZ, -R50 ;  /* 0x000000ffff327224 */ /* 0x000fe200078e0a32 */
[----:B------:R-:W-:Y:S01]  /*2750*/  IABS R99, R74 ;  /* 0x0000004a00637213 */ /* 0x000fe20000000000 */
[----:B------:R-:W-:Y:S01]  /*2760*/  IMAD.MOV R55, RZ, RZ, -R51 ;  /* 0x000000ffff377224 */ /* 0x000fe200078e0a33 */
[----:B------:R-:W-:Y:S01]  /*2770*/  LOP3.LUT R4, R4, 0x70, RZ, 0xc0, !PT ;  /* 0x0000007004047812 */ /* 0x000fe200078ec0ff */
[----:B------:R-:W-:-:S02]  /*2780*/  IMAD R7, R8, R7, R52 ;  /* 0x0000000708077224 */ /* 0x000fc400078e0234 */
[----:B------:R-:W-:Y:S01]  /*2790*/  IMAD R51, R8, R50, R53 ;  /* 0x0000003208337224 */ /* 0x000fe200078e0235 */
[----:B------:R-:W-:Y:S01]  /*27a0*/  IADD3 R50, R0, 0x2b, RZ ;  /* 0x0000002b00327810 */ /* 0x000fe20007ffe0ff */
[----:B------:R-:W-:Y:S01]  /*27b0*/  @!P2 IMAD.IADD R48, R48, 0x1, -R8 ;  /* 0x000000013030a824 */ /* 0x000fe200078e0a08 */
[C---:B------:R-:W-:Y:S01]  /*27c0*/  ISETP.GT.U32.AND P2, PT, R8.reuse, R7, PT ;  /* 0x000000070800720c */ /* 0x040fe20003f44070 */
[----:B------:R-:W-:Y:S01]  /*27d0*/  IMAD R53, R8, R55, R54 ;  /* 0x0000003708357224 */ /* 0x000fe200078e0236 */
[----:B------:R-:W-:Y:S01]  /*27e0*/  IABS R61, R50 ;  /* 0x00000032003d7213 */ /* 0x000fe20000000000 */
[----:B------:R-:W-:Y:S01]  /*27f0*/  @!P6 IMAD.IADD R49, R49, 0x1, -R8 ;  /* 0x000000013131e824 */ /* 0x000fe200078e0a08 */
[----:B------:R-:W-:Y:S01]  /*2800*/  ISETP.GE.AND P6, PT, R50, RZ, PT ;  /* 0x000000ff3200720c */ /* 0x000fe20003fc6270 */
[----:B------:R-:W-:Y:S01]  /*2810*/  @!P0 IMAD.MOV R48, RZ, RZ, -R48 ;  /* 0x000000ffff308224 */ /* 0x000fe200078e0a30 */
[----:B------:R-:W-:Y:S01]  /*2820*/  ISETP.GT.U32.AND P0, PT, R8, R51, PT ;  /* 0x000000330800720c */ /* 0x000fe20003f04070 */
[----:B------:R-:W-:-:S04]  /*2830*/  IMAD.HI.U32 R52, R5, R63, RZ ;  /* 0x0000003f05347227 */ /* 0x000fc800078e00ff */
[----:B------:R-:W-:Y:S01]  /*2840*/  @!P5 IMAD.MOV R49, RZ, RZ, -R49 ;  /* 0x000000ffff31d224 */ /* 0x000fe200078e0a31 */
[----:B------:R-:W-:Y:S01]  /*2850*/  ISETP.GT.U32.AND P5, PT, R8, R53, PT ;  /* 0x000000350800720c */ /* 0x000fe20003fa4070 */
[----:B------:R-:W-:Y:S01]  /*2860*/  IMAD.HI.U32 R54, R5, R65, RZ ;  /* 0x0000004105367227 */ /* 0x000fe200078e00ff */
[----:B------:R-:W-:Y:S02]  /*2870*/  IADD3 R52, -R52, RZ, RZ ;  /* 0x000000ff34347210 */ /* 0x000fe40007ffe1ff */
[----:B------:R-:W-:Y:S01]  /*2880*/  @!P2 IADD3 R7, R7, -R8, RZ ;  /* 0x800000080707a210 */ /* 0x000fe20007ffe0ff */
[----:B------:R-:W-:Y:S01]  /*2890*/  IMAD.HI.U32 R50, R5, R61, RZ ;  /* 0x0000003d05327227 */ /* 0x000fe200078e00ff */
[----:B------:R-:W-:Y:S02]  /*28a0*/  IADD3 R54, -R54, RZ, RZ ;  /* 0x000000ff36367210 */ /* 0x000fe40007ffe1ff */
[C---:B------:R-:W-:Y:S01]  /*28b0*/  ISETP.GT.U32.AND P2, PT, R8.reuse, R7, PT ;  /* 0x000000070800720c */ /* 0x040fe20003f44070 */
[----:B------:R-:W-:-:S02]  /*28c0*/  IMAD R63, R8, R52, R63 ;  /* 0x00000034083f7224 */ /* 0x000fc400078e023f */
[--C-:B------:R-:W-:Y:S02]  /*28d0*/  @!P0 IMAD.IADD R51, R51, 0x1, -R8.reuse ;  /* 0x0000000133338824 */ /* 0x100fe400078e0a08 */
[----:B------:R-:W-:Y:S01]  /*28e0*/  @!P5 IMAD.IADD R53, R53, 0x1, -R8 ;  /* 0x000000013535d824 */ /* 0x000fe200078e0a08 */
[C---:B------:R-:W-:Y:S01]  /*28f0*/  ISETP.GT.U32.AND P5, PT, R8.reuse, R63, PT ;  /* 0x0000003f0800720c */ /* 0x040fe20003fa4070 */
[----:B------:R-:W-:Y:S01]  /*2900*/  IMAD.HI.U32 R55, R5, R67, RZ ;  /* 0x0000004305377227 */ /* 0x000fe200078e00ff */
[----:B------:R-:W-:-:S03]  /*2910*/  ISETP.GT.U32.AND P0, PT, R8, R51, PT ;  /* 0x000000330800720c */ /* 0x000fc60003f04070 */
[----:B------:R-:W-:Y:S01]  /*2920*/  IMAD R65, R8, R54, R65 ;  /* 0x0000003608417224 */ /* 0x000fe200078e0241 */
[----:B------:R-:W-:Y:S01]  /*2930*/  IADD3 R54, R0, 0x2f, RZ ;  /* 0x0000002f00367810 */ /* 0x000fe20007ffe0ff */
[----:B------:R-:W-:Y:S02]  /*2940*/  IMAD.MOV R50, RZ, RZ, -R50 ;  /* 0x000000ffff327224 */ /* 0x000fe400078e0a32 */
[----:B------:R-:W-:Y:S01]  /*2950*/  IMAD.MOV R55, RZ, RZ, -R55 ;  /* 0x000000ffff377224 */ /* 0x000fe200078e0a37 */
[----:B------:R-:W-:Y:S01]  /*2960*/  IABS R52, R54 ;  /* 0x0000003600347213 */ /* 0x000fe20000000000 */
[--C-:B------:R-:W-:Y:S01]  /*2970*/  @!P2 IMAD.IADD R7, R7, 0x1, -R8.reuse ;  /* 0x000000010707a824 */ /* 0x100fe200078e0a08 */
[----:B------:R-:W-:Y:S01]  /*2980*/  ISETP.GE.AND P2, PT, R56, RZ, PT ;  /* 0x000000ff3800720c */ /* 0x000fe20003f46270 */
[----:B------:R-:W-:Y:S02]  /*2990*/  IMAD R61, R8, R50, R61 ;  /* 0x00000032083d7224 */ /* 0x000fe400078e023d */
[----:B------:R-:W-:-:S02]  /*29a0*/  @!P5 IMAD.IADD R63, R63, 0x1, -R8 ;  /* 0x000000013f3fd824 */ /* 0x000fc400078e0a08 */
[C---:B------:R-:W-:Y:S02]  /*29b0*/  IMAD R67, R8.reuse, R55, R67 ;  /* 0x0000003708437224 */ /* 0x040fe400078e0243 */
[----:B------:R-:W-:Y:S01]  /*29c0*/  @!P0 IMAD.IADD R51, R51, 0x1, -R8 ;  /* 0x0000000133338824 */ /* 0x000fe200078e0a08 */
[C---:B------:R-:W-:Y:S01]  /*29d0*/  ISETP.GT.U32.AND P0, PT, R8.reuse, R61, PT ;  /* 0x0000003d0800720c */ /* 0x040fe20003f04070 */
[----:B------:R-:W-:Y:S01]  /*29e0*/  IMAD.MOV.U32 R55, RZ, RZ, R7 ;  /* 0x000000ffff377224 */ /* 0x000fe200078e0007 */
[----:B------:R-:W-:Y:S01]  /*29f0*/  ISETP.GT.U32.AND P5, PT, R8, R63, PT ;  /* 0x0000003f0800720c */ /* 0x000fe20003fa4070 */
[----:B------:R-:W-:-:S03]  /*2a00*/  IMAD.HI.U32 R7, R5, R52, RZ ;  /* 0x0000003405077227 */ /* 0x000fc600078e00ff */
[----:B------:R-:W-:Y:S01]  /*2a10*/  @!P1 IADD3 R55, -R55, RZ, RZ ;  /* 0x000000ff37379210 */ /* 0x000fe20007ffe1ff */
[----:B------:R-:W-:Y:S01]  /*2a20*/  IMAD.MOV.U32 R57, RZ, RZ, R51 ;  /* 0x000000ffff397224 */ /* 0x000fe200078e0033 */
[----:B------:R-:W-:Y:S01]  /*2a30*/  IADD3 R7, -R7, RZ, RZ ;  /* 0x000000ff07077210 */ /* 0x000fe20007ffe1ff */
[----:B------:R-:W-:Y:S02]  /*2a40*/  VIADD R56, R0, 0x30 ;  /* 0x0000003000387836 */ /* 0x000fe40000000000 */
[----:B------:R-:W-:Y:S01]  /*2a50*/  @!P3 IMAD.MOV R57, RZ, RZ, -R57 ;  /* 0x000000ffff39b224 */ /* 0x000fe200078e0a39 */
[C---:B------:R-:W-:Y:S01]  /*2a60*/  ISETP.GT.U32.AND P3, PT, R8.reuse, R65, PT ;  /* 0x000000410800720c */ /* 0x040fe20003f64070 */
[C---:B------:R-:W-:Y:S01]  /*2a70*/  IMAD R7, R8.reuse, R7, R52 ;  /* 0x0000000708077224 */ /* 0x040fe200078e0234 */
[----:B------:R-:W-:Y:S01]  /*2a80*/  IABS R71, R56 ;  /* 0x0000003800477213 */ /* 0x000fe20000000000 */
[----:B------:R-:W-:Y:S01]  /*2a90*/  @!P0 IMAD.IADD R61, R61, 0x1, -R8 ;  /* 0x000000013d3d8824 */ /* 0x000fe200078e0a08 */
[----:B------:R-:W-:Y:S01]  /*2aa0*/  ISETP.GT.U32.AND P0, PT, R8, R53, PT ;  /* 0x000000350800720c */ /* 0x000fe20003f04070 */
[----:B------:R-:W-:Y:S01]  /*2ab0*/  IMAD R4, R252, 0x80, R4 ;  /* 0x00000080fc047824 */ /* 0x000fe200078e0204 */
[----:B------:R-:W-:Y:S01]  /*2ac0*/  @!P5 IADD3 R63, R63, -R8, RZ ;  /* 0x800000083f3fd210 */ /* 0x000fe20007ffe0ff */
[----:B------:R-:W-:Y:S01]  /*2ad0*/  IMAD.HI.U32 R50, R5, R71, RZ ;  /* 0x0000004705327227 */ /* 0x000fe200078e00ff */
[----:B------:R-:W-:-:S02]  /*2ae0*/  ISETP.GT.U32.AND P5, PT, R8, R7, PT ;  /* 0x000000070800720c */ /* 0x000fc40003fa4070 */
[----:B------:R-:W-:Y:S01]  /*2af0*/  ISETP.GT.U32.AND P1, PT, R8, R61, PT ;  /* 0x0000003d0800720c */ /* 0x000fe20003f24070 */
[----:B------:R-:W-:Y:S02]  /*2b00*/  IMAD.MOV R50, RZ, RZ, -R50 ;  /* 0x000000ffff327224 */ /* 0x000fe400078e0a32 */
[----:B------:R-:W-:Y:S01]  /*2b10*/  @!P3 IADD3 R65, R65, -R8, RZ ;  /* 0x800000084141b210 */ /* 0x000fe20007ffe0ff */
[----:B------:R-:W-:Y:S01]  /*2b20*/  @!P2 IMAD.MOV R63, RZ, RZ, -R63 ;  /* 0x000000ffff3fa224 */ /* 0x000fe200078e0a3f */
[----:B------:R-:W-:Y:S01]  /*2b30*/  ISETP.GE.AND P2, PT, R54, RZ, PT ;  /* 0x000000ff3600720c */ /* 0x000fe20003f46270 */
[C---:B------:R-:W-:Y:S01]  /*2b40*/  IMAD R71, R8.reuse, R50, R71 ;  /* 0x0000003208477224 */ /* 0x040fe200078e0247 */
[----:B------:R-:W-:Y:S01]  /*2b50*/  @!P0 IADD3 R53, R53, -R8, RZ ;  /* 0x8000000835358210 */ /* 0x000fe20007ffe0ff */
[----:B------:R-:W-:Y:S01]  /*2b60*/  IMAD.HI.U32 R50, R5, R73, RZ ;  /* 0x0000004905327227 */ /* 0x000fe200078e00ff */
[C---:B------:R-:W-:Y:S02]  /*2b70*/  ISETP.GT.U32.AND P0, PT, R8.reuse, R67, PT ;  /* 0x000000430800720c */ /* 0x040fe40003f04070 */
[C---:B------:R-:W-:Y:S01]  /*2b80*/  ISETP.GT.U32.AND P3, PT, R8.reuse, R71, PT ;  /* 0x000000470800720c */ /* 0x040fe20003f64070 */
[--C-:B------:R-:W-:Y:S01]  /*2b90*/  @!P5 IMAD.IADD R7, R7, 0x1, -R8.reuse ;  /* 0x000000010707d824 */ /* 0x100fe200078e0a08 */
[----:B------:R-:W-:Y:S01]  /*2ba0*/  ISETP.GT.U32.AND P5, PT, R8, R65, PT ;  /* 0x000000410800720c */ /* 0x000fe20003fa4070 */
[----:B------:R-:W-:Y:S01]  /*2bb0*/  @!P1 IMAD.IADD R61, R61, 0x1, -R8 ;  /* 0x000000013d3d9824 */ /* 0x000fe200078e0a08 */
[----:B------:R-:W-:Y:S01]  /*2bc0*/  ISETP.GE.AND P1, PT, R58, RZ, PT ;  /* 0x000000ff3a00720c */ /* 0x000fe20003f26270 */
[----:B------:R-:W-:Y:S01]  /*2bd0*/  IMAD.MOV R50, RZ, RZ, -R50 ;  /* 0x000000ffff327224 */ /* 0x000fe200078e0a32 */
[C---:B------:R-:W-:Y:S01]  /*2be0*/  IADD3 R54, R0.reuse, 0x34, RZ ;  /* 0x0000003400367810 */ /* 0x040fe20007ffe0ff */
[----:B------:R-:W-:-:S02]  /*2bf0*/  VIADD R58, R0, 0x32 ;  /* 0x00000032003a7836 */ /* 0x000fc40000000000 */
[C---:B------:R-:W-:Y:S01]  /*2c00*/  IMAD R73, R8.reuse, R50, R73 ;  /* 0x0000003208497224 */ /* 0x040fe200078e0249 */
[----:B------:R-:W-:Y:S01]  /*2c10*/  IABS R79, R54 ;  /* 0x00000036004f7213 */ /* 0x000fe20000000000 */
[--C-:B------:R-:W-:Y:S01]  /*2c20*/  @!P0 IMAD.IADD R67, R67, 0x1, -R8.reuse ;  /* 0x0000000143438824 */ /* 0x100fe200078e0a08 */
[----:B------:R-:W-:Y:S01]  /*2c30*/  IABS R51, R58 ;  /* 0x0000003a00337213 */ /* 0x000fe20000000000 */
[----:B------:R-:W-:Y:S01]  /*2c40*/  @!P6 IMAD.MOV R61, RZ, RZ, -R61 ;  /* 0x000000ffff3de224 */ /* 0x000fe200078e0a3d */
[----:B------:R-:W-:Y:S01]  /*2c50*/  ISETP.GE.AND P0, PT, R59, RZ, PT ;  /* 0x000000ff3b00720c */ /* 0x000fe20003f06270 */
[----:B------:R-:W-:Y:S01]  /*2c60*/  @!P5 IMAD.IADD R65, R65, 0x1, -R8 ;  /* 0x000000014141d824 */ /* 0x000fe200078e0a08 */
[----:B------:R-:W-:Y:S01]  /*2c70*/  ISETP.GT.U32.AND P5, PT, R8, R73, PT ;  /* 0x000000490800720c */ /* 0x000fe20003fa4070 */
[----:B------:R-:W-:Y:S01]  /*2c80*/  IMAD.MOV.U32 R59, RZ, RZ, R53 ;  /* 0x000000ffff3b7224 */ /* 0x000fe200078e0035 */
[----:B------:R-:W-:Y:S01]  /*2c90*/  MOV R53, R51 ;  /* 0x0000003300357202 */ /* 0x000fe20000000f00 */
[----:B------:R-:W-:Y:S01]  /*2ca0*/  IMAD.HI.U32 R51, R5, R77, RZ ;  /* 0x0000004d05337227 */ /* 0x000fe200078e00ff */
[----:B------:R-:W-:-:S02]  /*2cb0*/  @!P3 IADD3 R71, R71, -R8, RZ ;  /* 0x800000084747b210 */ /* 0x000fc40007ffe0ff */
[C---:B------:R-:W-:Y:S01]  /*2cc0*/  ISETP.GT.U32.AND P6, PT, R8.reuse, R7, PT ;  /* 0x000000070800720c */ /* 0x040fe20003fc4070 */
[----:B------:R-:W-:Y:S01]  /*2cd0*/  @!P4 IMAD.MOV R59, RZ, RZ, -R59 ;  /* 0x000000ffff3bc224 */ /* 0x000fe200078e0a3b */
[C---:B------:R-:W-:Y:S01]  /*2ce0*/  ISETP.GT.U32.AND P4, PT, R8.reuse, R67, PT ;  /* 0x000000430800720c */ /* 0x040fe20003f84070 */
[----:B------:R-:W-:Y:S01]  /*2cf0*/  IMAD.HI.U32 R50, R5, R53, RZ ;  /* 0x0000003505327227 */ /* 0x000fe200078e00ff */
[----:B------:R-:W-:Y:S02]  /*2d00*/  ISETP.GT.U32.AND P3, PT, R8, R71, PT ;  /* 0x000000470800720c */ /* 0x000fe40003f64070 */
[----:B------:R-:W-:Y:S01]  /*2d10*/  IADD3 R51, -R51, RZ, RZ ;  /* 0x000000ff33337210 */ /* 0x000fe20007ffe1ff */
[----:B------:R-:W-:Y:S01]  /*2d20*/  @!P1 IMAD.MOV R65, RZ, RZ, -R65 ;  /* 0x000000ffff419224 */ /* 0x000fe200078e0a41 */
[----:B------:R-:W-:Y:S02]  /*2d30*/  IADD3 R50, -R50, RZ, RZ ;  /* 0x000000ff32327210 */ /* 0x000fe40007ffe1ff */
[----:B------:R-:W-:Y:S01]  /*2d40*/  @!P5 IADD3 R73, R73, -R8, RZ ;  /* 0x800000084949d210 */ /* 0x000fe20007ffe0ff */
[----:B------:R-:W-:-:S02]  /*2d50*/  IMAD R77, R8, R51, R77 ;  /* 0x00000033084d7224 */ /* 0x000fc400078e024d */
[C---:B------:R-:W-:Y:S01]  /*2d60*/  IMAD R53, R8.reuse, R50, R53 ;  /* 0x0000003208357224 */ /* 0x040fe200078e0235 */
[----:B------:R-:W-:Y:S01]  /*2d70*/  ISETP.GT.U32.AND P5, PT, R8, R73, PT ;  /* 0x000000490800720c */ /* 0x000fe20003fa4070 */
[--C-:B------:R-:W-:Y:S01]  /*2d80*/  @!P4 IMAD.IADD R67, R67, 0x1, -R8.reuse ;  /* 0x000000014343c824 */ /* 0x100fe200078e0a08 */
[----:B------:R-:W-:Y:S01]  /*2d90*/  ISETP.GE.AND P4, PT, R56, RZ, PT ;  /* 0x000000ff3800720c */ /* 0x000fe20003f86270 */
[----:B------:R-:W-:Y:S01]  /*2da0*/  @!P3 IMAD.IADD R71, R71, 0x1, -R8 ;  /* 0x000000014747b824 */ /* 0x000fe200078e0a08 */
[----:B------:R-:W-:Y:S01]  /*2db0*/  ISETP.GT.U32.AND P3, PT, R8, R53, PT ;  /* 0x000000350800720c */ /* 0x000fe20003f64070 */
[----:B------:R-:W-:Y:S02]  /*2dc0*/  VIADD R56, R0, 0x35 ;  /* 0x0000003500387836 */ /* 0x000fe40000000000 */
[----:B------:R-:W-:-:S03]  /*2dd0*/  IMAD.HI.U32 R50, R5, R79, RZ ;  /* 0x0000004f05327227 */ /* 0x000fc600078e00ff */
[----:B------:R-:W-:Y:S01]  /*2de0*/  IABS R81, R56 ;  /* 0x0000003800517213 */ /* 0x000fe20000000000 */
[--C-:B------:R-:W-:Y:S01]  /*2df0*/  @!P6 IMAD.IADD R7, R7, 0x1, -R8.reuse ;  /* 0x000000010707e824 */ /* 0x100fe200078e0a08 */
[----:B------:R-:W-:Y:S01]  /*2e00*/  ISETP.GE.AND P6, PT, R60, RZ, PT ;  /* 0x000000ff3c00720c */ /* 0x000fe20003fc6270 */
[----:B------:R-:W-:Y:S01]  /*2e10*/  @!P5 IMAD.IADD R73, R73, 0x1, -R8 ;  /* 0x000000014949d824 */ /* 0x000fe200078e0a08 */
[----:B------:R-:W-:Y:S01]  /*2e20*/  ISETP.GT.U32.AND P5, PT, R8, R77, PT ;  /* 0x0000004d0800720c */ /* 0x000fe20003fa4070 */
[----:B------:R-:W-:Y:S01]  /*2e30*/  IMAD.HI.U32 R51, R5, R81, RZ ;  /* 0x0000005105337227 */ /* 0x000fe200078e00ff */
[----:B------:R-:W-:-:S03]  /*2e40*/  IADD3 R50, -R50, RZ, RZ ;  /* 0x000000ff32327210 */ /* 0x000fc60007ffe1ff */
[--C-:B------:R-:W-:Y:S02]  /*2e50*/  @!P3 IMAD.IADD R53, R53, 0x1, -R8.reuse ;  /* 0x000000013535b824 */ /* 0x100fe400078e0a08 */
[----:B------:R-:W-:Y:S02]  /*2e60*/  IMAD.MOV R51, RZ, RZ, -R51 ;  /* 0x000000ffff337224 */ /* 0x000fe400078e0a33 */
[----:B------:R-:W-:Y:S01]  /*2e70*/  VIADD R60, R0, 0x36 ;  /* 0x00000036003c7836 */ /* 0x000fe20000000000 */
[C---:B------:R-:W-:Y:S01]  /*2e80*/  ISETP.GT.U32.AND P3, PT, R8.reuse, R53, PT ;  /* 0x000000350800720c */ /* 0x040fe20003f64070 */
[C---:B------:R-:W-:Y:S02]  /*2e90*/  IMAD R81, R8.reuse, R51, R81 ;  /* 0x0000003308517224 */ /* 0x040fe400078e0251 */
[----:B------:R-:W-:Y:S01]  /*2ea0*/  @!P5 IMAD.IADD R77, R77, 0x1, -R8 ;  /* 0x000000014d4dd824 */ /* 0x000fe200078e0a08 */
[----:B------:R-:W-:Y:S01]  /*2eb0*/  IABS R83, R60 ;  /* 0x0000003c00537213 */ /* 0x000fe20000000000 */
[C---:B------:R-:W-:Y:S01]  /*2ec0*/  IMAD R79, R8.reuse, R50, R79 ;  /* 0x00000032084f7224 */ /* 0x040fe200078e024f */
[C---:B------:R-:W-:Y:S01]  /*2ed0*/  ISETP.GT.U32.AND P5, PT, R8.reuse, R81, PT ;  /* 0x000000510800720c */ /* 0x040fe20003fa4070 */
[----:B------:R-:W-:Y:S01]  /*2ee0*/  IMAD.HI.U32 R50, R5, R85, RZ ;  /* 0x0000005505327227 */ /* 0x000fe200078e00ff */
[----:B------:R-:W-:-:S03]  /*2ef0*/  ISETP.GT.U32.AND P1, PT, R8, R77, PT ;  /* 0x0000004d0800720c */ /* 0x000fc60003f24070 */
[----:B------:R-:W-:Y:S01]  /*2f00*/  IMAD.HI.U32 R52, R5, R83, RZ ;  /* 0x0000005305347227 */ /* 0x000fe200078e00ff */
[----:B------:R-:W-:-:S03]  /*2f10*/  IADD3 R50, -R50, RZ, RZ ;  /* 0x000000ff32327210 */ /* 0x000fc60007ffe1ff */
[--C-:B------:R-:W-:Y:S01]  /*2f20*/  @!P3 IMAD.IADD R53, R53, 0x1, -R8.reuse ;  /* 0x000000013535b824 */ /* 0x100fe200078e0a08 */
[C---:B------:R-:W-:Y:S01]  /*2f30*/  ISETP.GT.U32.AND P3, PT, R8.reuse, R79, PT ;  /* 0x0000004f0800720c */ /* 0x040fe20003f64070 */
[----:B------:R-:W-:Y:S01]  /*2f40*/  IMAD R85, R8, R50, R85 ;  /* 0x0000003208557224 */ /* 0x000fe200078e0255 */
[----:B------:R-:W-:Y:S01]  /*2f50*/  IADD3 R52, -R52, RZ, RZ ;  /* 0x000000ff34347210 */ /* 0x000fe20007ffe1ff */
[----:B------:R-:W-:Y:S01]  /*2f60*/  IMAD.HI.U32 R50, R5, R87, RZ ;  /* 0x0000005705327227 */ /* 0x000fe200078e00ff */
[----:B------:R-:W-:Y:S02]  /*2f70*/  MOV R75, R53 ;  /* 0x00000035004b7202 */ /* 0x000fe40000000f00 */
[----:B------:R-:W-:Y:S01]  /*2f80*/  @!P1 IADD3 R77, R77, -R8, RZ ;  /* 0x800000084d4d9210 */ /* 0x000fe20007ffe0ff */
[----:B------:R-:W-:Y:S01]  /*2f90*/  @!P5 IMAD.IADD R81, R81, 0x1, -R8 ;  /* 0x000000015151d824 */ /* 0x000fe200078e0a08 */
[----:B------:R-:W-:Y:S01]  /*2fa0*/  IADD3 R51, -R50, RZ, RZ ;  /* 0x000000ff32337210 */ /* 0x000fe20007ffe1ff */
[C---:B------:R-:W-:Y:S01]  /*2fb0*/  IMAD R83, R8.reuse, R52, R83 ;  /* 0x0000003408537224 */ /* 0x040fe200078e0253 */
[C---:B------:R-:W-:Y:S01]  /*2fc0*/  ISETP.GT.U32.AND P5, PT, R8.reuse, R85, PT ;  /* 0x000000550800720c */ /* 0x040fe20003fa4070 */
[----:B------:R-:W-:Y:S01]  /*2fd0*/  @!P0 IMAD.MOV R67, RZ, RZ, -R67 ;  /* 0x000000ffff438224 */ /* 0x000fe200078e0a43 */
[----:B------:R-:W-:Y:S01]  /*2fe0*/  ISETP.GT.U32.AND P0, PT, R8, R81, PT ;  /* 0x000000510800720c */ /* 0x000fe20003f04070 */
[----:B------:R-:W-:Y:S01]  /*2ff0*/  IMAD.HI.U32 R50, R5, R89, RZ ;  /* 0x0000005905327227 */ /* 0x000fe200078e00ff */
[----:B------:R-:W-:-:S03]  /*3000*/  IABS R52, R3 ;  /* 0x0000000300347213 */ /* 0x000fc60000000000 */
[----:B------:R-:W-:Y:S01]  /*3010*/  @!P3 IMAD.IADD R79, R79, 0x1, -R8 ;  /* 0x000000014f4fb824 */ /* 0x000fe200078e0a08 */
[C---:B------:R-:W-:Y:S01]  /*3020*/  ISETP.GT.U32.AND P3, PT, R8.reuse, R83, PT ;  /* 0x000000530800720c */ /* 0x040fe20003f64070 */
[C---:B------:R-:W-:Y:S02]  /*3030*/  IMAD R87, R8.reuse, R51, R87 ;  /* 0x0000003308577224 */ /* 0x040fe400078e0257 */
[----:B------:R-:W-:Y:S02]  /*3040*/  IMAD.MOV R50, RZ, RZ, -R50 ;  /* 0x000000ffff327224 */ /* 0x000fe400078e0a32 */
[----:B------:R-:W-:Y:S01]  /*3050*/  @!P5 IADD3 R85, R85, -R8, RZ ;  /* 0x800000085555d210 */ /* 0x000fe20007ffe0ff */
[----:B------:R-:W-:Y:S01]  /*3060*/  IMAD.MOV.U32 R69, RZ, RZ, R7 ;  /* 0x000000ffff457224 */ /* 0x000fe200078e0007 */
[C---:B------:R-:W-:Y:S01]  /*3070*/  ISETP.GT.U32.AND P1, PT, R8.reuse, R87, PT ;  /* 0x000000570800720c */ /* 0x040fe20003f24070 */
[----:B------:R-:W-:Y:S02]  /*3080*/  IMAD R89, R8, R50, R89 ;  /* 0x0000003208597224 */ /* 0x000fe400078e0259 */
[----:B------:R-:W-:-:S02]  /*3090*/  @!P0 IMAD.IADD R81, R81, 0x1, -R8 ;  /* 0x0000000151518824 */ /* 0x000fc400078e0a08 */
[----:B------:R-:W-:Y:S01]  /*30a0*/  IMAD.HI.U32 R7, R5, R91, RZ ;  /* 0x0000005b05077227 */ /* 0x000fe200078e00ff */
[C---:B------:R-:W-:Y:S02]  /*30b0*/  ISETP.GT.U32.AND P0, PT, R8.reuse, R89, PT ;  /* 0x000000590800720c */ /* 0x040fe40003f04070 */
[----:B------:R-:W-:Y:S01]  /*30c0*/  @!P3 IADD3 R83, R83, -R8, RZ ;  /* 0x800000085353b210 */ /* 0x000fe20007ffe0ff */
[----:B------:R-:W-:Y:S01]  /*30d0*/  IMAD.HI.U32 R50, R5, R93, RZ ;  /* 0x0000005d05327227 */ /* 0x000fe200078e00ff */
[C---:B------:R-:W-:Y:S02]  /*30e0*/  ISETP.GT.U32.AND P3, PT, R8.reuse, R79, PT ;  /* 0x0000004f0800720c */ /* 0x040fe40003f64070 */
[----:B------:R-:W-:Y:S01]  /*30f0*/  ISETP.GT.U32.AND P5, PT, R8, R83, PT ;  /* 0x000000530800720c */ /* 0x000fe20003fa4070 */
[----:B------:R-:W-:Y:S01]  /*3100*/  @!P1 IMAD.IADD R87, R87, 0x1, -R8 ;  /* 0x0000000157579824 */ /* 0x000fe200078e0a08 */
[----:B------:R-:W-:Y:S01]  /*3110*/  IADD3 R50, -R50, RZ, RZ ;  /* 0x000000ff32327210 */ /* 0x000fe20007ffe1ff */
[----:B------:R-:W-:-:S02]  /*3120*/  IMAD.MOV R7, RZ, RZ, -R7 ;  /* 0x000000ffff077224 */ /* 0x000fc400078e0a07 */
[----:B------:R-:W-:Y:S01]  /*3130*/  @!P2 IMAD.MOV R69, RZ, RZ, -R69 ;  /* 0x000000ffff45a224 */ /* 0x000fe200078e0a45 */
[C---:B------:R-:W-:Y:S01]  /*3140*/  ISETP.GT.U32.AND P1, PT, R8.reuse, R87, PT ;  /* 0x000000570800720c */ /* 0x040fe20003f24070 */
[--C-:B------:R-:W-:Y:S01]  /*3150*/  @!P0 IMAD.IADD R89, R89, 0x1, -R8.reuse ;  /* 0x0000000159598824 */ /* 0x100fe200078e0a08 */
[C---:B------:R-:W-:Y:S01]  /*3160*/  ISETP.GT.U32.AND P2, PT, R8.reuse, R85, PT ;  /* 0x000000550800720c */ /* 0x040fe20003f44070 */
[----:B------:R-:W-:Y:S02]  /*3170*/  IMAD R91, R8, R7, R91 ;  /* 0x00000007085b7224 */ /* 0x000fe400078e025b */
[--C-:B------:R-:W-:Y:S01]  /*3180*/  @!P3 IMAD.IADD R79, R79, 0x1, -R8.reuse ;  /* 0x000000014f4fb824 */ /* 0x100fe200078e0a08 */
[----:B------:R-:W-:Y:S01]  /*3190*/  ISETP.GE.AND P3, PT, R58, RZ, PT ;  /* 0x000000ff3a00720c */ /* 0x000fe20003f66270 */
[----:B------:R-:W-:Y:S01]  /*31a0*/  VIADD R58, R0, 0x3c ;  /* 0x0000003c003a7836 */ /* 0x000fe20000000000 */
[----:B------:R-:W-:Y:S01]  /*31b0*/  ISETP.GT.U32.AND P0, PT, R8, R89, PT ;  /* 0x000000590800720c */ /* 0x000fe20003f04070 */
[--C-:B------:R-:W-:Y:S01]  /*31c0*/  @!P5 IMAD.IADD R83, R83, 0x1, -R8.reuse ;  /* 0x000000015353d824 */ /* 0x100fe200078e0a08 */
[----:B------:R-:W-:Y:S01]  /*31d0*/  ISETP.GE.AND P5, PT, R62, RZ, PT ;  /* 0x000000ff3e00720c */ /* 0x000fe20003fa6270 */
[----:B------:R-:W-:Y:S01]  /*31e0*/  IMAD R93, R8, R50, R93 ;  /* 0x00000032085d7224 */ /* 0x000fe200078e025d */
[----:B------:R-:W-:Y:S01]  /*31f0*/  IADD3 R62, R0, 0x3d, RZ ;  /* 0x0000003d003e7810 */ /* 0x000fe20007ffe0ff */
[----:B------:R-:W-:Y:S01]  /*3200*/  @!P1 IMAD.IADD R87, R87, 0x1, -R8 ;  /* 0x0000000157579824 */ /* 0x000fe200078e0a08 */
[----:B------:R-:W-:Y:S01]  /*3210*/  IABS R95, R58 ;  /* 0x0000003a005f7213 */ /* 0x000fe20000000000 */
[----:B------:R-:W-:Y:S01]  /*3220*/  @!P4 IMAD.MOV R71, RZ, RZ, -R71 ;  /* 0x000000ffff47c224 */ /* 0x000fe200078e0a47 */
[----:B------:R-:W-:Y:S01]  /*3230*/  IABS R97, R62 ;  /* 0x0000003e00617213 */ /* 0x000fe20000000000 */
[----:B------:R-:W-:Y:S01]  /*3240*/  @!P6 IMAD.MOV R73, RZ, RZ, -R73 ;  /* 0x000000ffff49e224 */ /* 0x000fe200078e0a49 */
[----:B------:R-:W-:Y:S01]  /*3250*/  ISETP.GT.U32.AND P1, PT, R8, R91, PT ;  /* 0x0000005b0800720c */ /* 0x000fe20003f24070 */
[----:B------:R-:W-:Y:S01]  /*3260*/  IMAD.HI.U32 R50, R5, R95, RZ ;  /* 0x0000005f05327227 */ /* 0x000fe200078e00ff */
[----:B------:R-:W-:-:S02]  /*3270*/  @!P2 IADD3 R85, R85, -R8, RZ ;  /* 0x800000085555a210 */ /* 0x000fc40007ffe0ff */
[----:B------:R-:W-:Y:S01]  /*3280*/  ISETP.GE.AND P2, PT, R54, RZ, PT ;  /* 0x000000ff3600720c */ /* 0x000fe20003f46270 */
[----:B------:R-:W-:Y:S01]  /*3290*/  IMAD.HI.U32 R51, R5, R97, RZ ;  /* 0x0000006105337227 */ /* 0x000fe200078e00ff */
[----:B------:R-:W-:Y:S02]  /*32a0*/  IABS R54, R0 ;  /* 0x0000000000367213 */ /* 0x000fe40000000000 */
[----:B------:R-:W-:Y:S01]  /*32b0*/  @!P3 IADD3 R75, -R75, RZ, RZ ;  /* 0x000000ff4b4bb210 */ /* 0x000fe20007ffe1ff */
[----:B------:R-:W-:Y:S01]  /*32c0*/  @!P0 IMAD.IADD R89, R89, 0x1, -R8 ;  /* 0x0000000159598824 */ /* 0x000fe200078e0a08 */
[----:B------:R-:W-:Y:S01]  /*32d0*/  ISETP.GT.U32.AND P0, PT, R8, R93, PT ;  /* 0x0000005d0800720c */ /* 0x000fe20003f04070 */
[----:B------:R-:W-:Y:S01]  /*32e0*/  IMAD.MOV R50, RZ, RZ, -R50 ;  /* 0x000000ffff327224 */ /* 0x000fe200078e0a32 */
[----:B------:R-:W-:Y:S01]  /*32f0*/  IADD3 R51, -R51, RZ, RZ ;  /* 0x000000ff33337210 */ /* 0x000fe20007ffe1ff */
[----:B------:R-:W-:Y:S01]  /*3300*/  IMAD.HI.U32 R7, R5, R54, RZ ;  /* 0x0000003605077227 */ /* 0x000fe200078e00ff */
[----:B------:R-:W-:-:S02]  /*3310*/  @!P1 IADD3 R91, R91, -R8, RZ ;  /* 0x800000085b5b9210 */ /* 0x000fc40007ffe0ff */
[----:B------:R-:W-:Y:S01]  /*3320*/  @!P5 IADD3 R77, -R77, RZ, RZ ;  /* 0x000000ff4d4dd210 */ /* 0x000fe20007ffe1ff */
[C---:B------:R-:W-:Y:S02]  /*3330*/  IMAD R95, R8.reuse, R50, R95 ;  /* 0x00000032085f7224 */ /* 0x040fe400078e025f */
[C---:B------:R-:W-:Y:S02]  /*3340*/  IMAD R97, R8.reuse, R51, R97 ;  /* 0x0000003308617224 */ /* 0x040fe400078e0261 */
[----:B------:R-:W-:Y:S01]  /*3350*/  IMAD.MOV R51, RZ, RZ, -R7 ;  /* 0x000000ffff337224 */ /* 0x000fe200078e0a07 */
[C---:B------:R-:W-:Y:S01]  /*3360*/  ISETP.GT.U32.AND P1, PT, R8.reuse, R95, PT ;  /* 0x0000005f0800720c */ /* 0x040fe20003f24070 */
[----:B------:R-:W-:Y:S01]  /*3370*/  IMAD.HI.U32 R50, R5, R99, RZ ;  /* 0x0000006305327227 */ /* 0x000fe200078e00ff */
[----:B------:R-:W-:Y:S02]  /*3380*/  @!P0 IADD3 R93, R93, -R8, RZ ;  /* 0x800000085d5d8210 */ /* 0x000fe40007ffe0ff */
[----:B------:R-:W-:Y:S01]  /*3390*/  ISETP.GT.U32.AND P0, PT, R8, R97, PT ;  /* 0x000000610800720c */ /* 0x000fe20003f04070 */
[----:B------:R-:W-:-:S02]  /*33a0*/  VIADD R5, R3, 0x80 ;  /* 0x0000008003057836 */ /* 0x000fc40000000000 */
[----:B------:R-:W-:-:S04]  /*33b0*/  IMAD.HI.U32 R7, R6, R52, RZ ;  /* 0x0000003406077227 */ /* 0x000fc800078e00ff */
[C---:B------:R-:W-:Y:S01]  /*33c0*/  IMAD R51, R8.reuse, R51, R54 ;  /* 0x0000003308337224 */ /* 0x040fe200078e0236 */
[----:B------:R-:W-:Y:S01]  /*33d0*/  IABS R54, R5 ;  /* 0x0000000500367213 */ /* 0x000fe20000000000 */
[----:B------:R-:W-:Y:S01]  /*33e0*/  IMAD.MOV R50, RZ, RZ, -R50 ;  /* 0x000000ffff327224 */ /* 0x000fe200078e0a32 */
[----:B------:R-:W-:Y:S01]  /*33f0*/  @!P1 IADD3 R95, R95, -R8, RZ ;  /* 0x800000085f5f9210 */ /* 0x000fe20007ffe0ff */
[----:B------:R-:W-:Y:S01]  /*3400*/  IMAD.MOV R7, RZ, RZ, -R7 ;  /* 0x000000ffff077224 */ /* 0x000fe200078e0a07 */
[C---:B------:R-:W-:Y:S01]  /*3410*/  ISETP.GT.U32.AND P1, PT, R8.reuse, R91, PT ;  /* 0x0000005b0800720c */ /* 0x040fe20003f24070 */
[----:B------:R-:W-:Y:S01]  /*3420*/  @!P0 IMAD.IADD R97, R97, 0x1, -R8 ;  /* 0x0000000161618824 */ /* 0x000fe200078e0a08 */
[C---:B------:R-:W-:Y:S01]  /*3430*/  ISETP.GT.U32.AND P0, PT, R8.reuse, R93, PT ;  /* 0x0000005d0800720c */ /* 0x040fe20003f04070 */
[C---:B------:R-:W-:Y:S01]  /*3440*/  IMAD R99, R8.reuse, R50, R99 ;  /* 0x0000003208637224 */ /* 0x040fe200078e0263 */
[C---:B------:R-:W-:Y:S01]  /*3450*/  ISETP.GT.U32.AND P4, PT, R8.reuse, R51, PT ;  /* 0x000000330800720c */ /* 0x040fe20003f84070 */
[----:B------:R-:W-:Y:S01]  /*3460*/  IMAD R50, R9, R7, R52 ;  /* 0x0000000709327224 */ /* 0x000fe200078e0234 */
[C---:B------:R-:W-:Y:S01]  /*3470*/  ISETP.GT.U32.AND P3, PT, R8.reuse, R95, PT ;  /* 0x0000005f0800720c */ /* 0x040fe20003f64070 */
[----:B------:R-:W-:Y:S01]  /*3480*/  IMAD.MOV.U32 R52, RZ, RZ, R54 ;  /* 0x000000ffff347224 */ /* 0x000fe200078e0036 */
[----:B------:R-:W-:Y:S01]  /*3490*/  ISETP.GT.U32.AND P6, PT, R8, R97, PT ;  /* 0x000000610800720c */ /* 0x000fe20003fc4070 */
[----:B------:R-:W-:-:S02]  /*34a0*/  @!P2 IMAD.MOV R79, RZ, RZ, -R79 ;  /* 0x000000ffff4fa224 */ /* 0x000fc400078e0a4f */
[----:B------:R-:W-:-:S04]  /*34b0*/  IMAD.HI.U32 R6, R6, R52, RZ ;  /* 0x0000003406067227 */ /* 0x000fc800078e00ff */
[--C-:B------:R-:W-:Y:S01]  /*34c0*/  @!P1 IMAD.IADD R91, R91, 0x1, -R8.reuse ;  /* 0x000000015b5b9824 */ /* 0x100fe200078e0a08 */
[----:B------:R-:W-:Y:S01]  /*34d0*/  ISETP.GT.U32.AND P1, PT, R8, R99, PT ;  /* 0x000000630800720c */ /* 0x000fe20003f24070 */
[----:B------:R-:W-:Y:S01]  /*34e0*/  @!P0 IMAD.IADD R93, R93, 0x1, -R8 ;  /* 0x000000015d5d8824 */ /* 0x000fe200078e0a08 */
[----:B------:R-:W-:Y:S01]  /*34f0*/  ISETP.GT.U32.AND P0, PT, R9, R50, PT ;  /* 0x000000320900720c */ /* 0x000fe20003f04070 */
[----:B------:R-:W-:Y:S02]  /*3500*/  IMAD.MOV R6, RZ, RZ, -R6 ;  /* 0x000000ffff067224 */ /* 0x000fe400078e0a06 */
[----:B------:R-:W-:Y:S01]  /*3510*/  @!P4 IMAD.IADD R51, R51, 0x1, -R8 ;  /* 0x000000013333c824 */ /* 0x000fe200078e0a08 */
[----:B------:R-:W-:Y:S01]  /*3520*/  @!P6 IADD3 R97, R97, -R8, RZ ;  /* 0x800000086161e210 */ /* 0x000fe20007ffe0ff */
[----:B------:R-:W-:Y:S01]  /*3530*/  IMAD R52, R9, R6, R52 ;  /* 0x0000000609347224 */ /* 0x000fe200078e0234 */
[----:B------:R-:W-:Y:S01]  /*3540*/  ISETP.GE.AND P6, PT, R64, RZ, PT ;  /* 0x000000ff4000720c */ /* 0x000fe20003fc6270 */
[--C-:B------:R-:W-:Y:S01]  /*3550*/  @!P3 IMAD.IADD R95, R95, 0x1, -R8.reuse ;  /* 0x000000015f5fb824 */ /* 0x100fe200078e0a08 */
[----:B------:R-:W-:Y:S01]  /*3560*/  ISETP.GT.U32.AND P5, PT, R8, R51, PT ;  /* 0x000000330800720c */ /* 0x000fe20003fa4070 */
[----:B------:R-:W1:Y:S01]  /*3570*/  LDC.64 R6, c[0x0][0x238] ;  /* 0x00008e00ff067b82 */ /* 0x000e620000000a00 */
[----:B------:R-:W-:Y:S01]  /*3580*/  ISETP.GT.U32.AND P2, PT, R9, R52, PT ;  /* 0x000000340900720c */ /* 0x000fe20003f44070 */
[----:B------:R-:W-:Y:S01]  /*3590*/  @!P1 IMAD.IADD R99, R99, 0x1, -R8 ;  /* 0x0000000163639824 */ /* 0x000fe200078e0a08 */
[----:B------:R-:W-:Y:S01]  /*35a0*/  ISETP.GE.AND P3, PT, R60, RZ, PT ;  /* 0x000000ff3c00720c */ /* 0x000fe20003f66270 */
[----:B------:R-:W-:Y:S01]  /*35b0*/  @!P0 IMAD.IADD R50, R50, 0x1, -R9 ;  /* 0x0000000132328824 */ /* 0x000fe200078e0a09 */
[----:B------:R-:W-:-:S02]  /*35c0*/  ISETP.GE.AND P1, PT, R66, RZ, PT ;  /* 0x000000ff4200720c */ /* 0x000fc40003f26270 */
[----:B------:R-:W-:Y:S02]  /*35d0*/  ISETP.GT.U32.AND P0, PT, R8, R99, PT ;  /* 0x000000630800720c */ /* 0x000fe40003f04070 */
[----:B------:R-:W-:Y:S01]  /*35e0*/  ISETP.GE.AND P4, PT, R56, RZ, PT ;  /* 0x000000ff3800720c */ /* 0x000fe20003f86270 */
[----:B------:R-:W-:Y:S01]  /*35f0*/  @!P6 IMAD.MOV R85, RZ, RZ, -R85 ;  /* 0x000000ffff55e224 */ /* 0x000fe200078e0a55 */
[----:B------:R-:W-:Y:S02]  /*3600*/  ISETP.GE.AND P6, PT, R70, RZ, PT ;  /* 0x000000ff4600720c */ /* 0x000fe40003fc6270 */
[----:B------:R-:W-:Y:S01]  /*3610*/  @!P5 IADD3 R51, R51, -R8, RZ ;  /* 0x800000083333d210 */ /* 0x000fe20007ffe0ff */
[----:B------:R-:W-:Y:S01]  /*3620*/  @!P2 IMAD.IADD R52, R52, 0x1, -R9 ;  /* 0x000000013434a824 */ /* 0x000fe200078e0a09 */
[----:B------:R-:W-:Y:S01]  /*3630*/  ISETP.GE.AND P5, PT, R0, RZ, PT ;  /* 0x000000ff0000720c */ /* 0x000fe20003fa6270 */
[----:B------:R-:W-:Y:S01]  /*3640*/  @!P3 IMAD.MOV R83, RZ, RZ, -R83 ;  /* 0x000000ffff53b224 */ /* 0x000fe200078e0a53 */
[C---:B------:R-:W-:Y:S01]  /*3650*/  ISETP.GT.U32.AND P2, PT, R9.reuse, R50, PT ;  /* 0x000000320900720c */ /* 0x040fe20003f44070 */
[----:B------:R-:W-:Y:S01]  /*3660*/  IMAD.MOV.U32 R53, RZ, RZ, R51 ;  /* 0x000000ffff357224 */ /* 0x000fe200078e0033 */
[----:B------:R-:W-:Y:S01]  /*3670*/  ISETP.GT.U32.AND P3, PT, R9, R52, PT ;  /* 0x000000340900720c */ /* 0x000fe20003f64070 */
[----:B------:R-:W-:Y:S01]  /*3680*/  @!P0 IMAD.IADD R99, R99, 0x1, -R8 ;  /* 0x0000000163638824 */ /* 0x000fe200078e0a08 */
[----:B------:R-:W-:-:S02]  /*3690*/  ISETP.GE.AND P0, PT, R58, RZ, PT ;  /* 0x000000ff3a00720c */ /* 0x000fc40003f06270 */
[----:B------:R-:W-:Y:S01]  /*36a0*/  @!P1 IADD3 R87, -R87, RZ, RZ ;  /* 0x000000ff57579210 */ /* 0x000fe20007ffe1ff */
[----:B-1----:R-:W-:Y:S01]  /*36b0*/  IMAD R54, R252, R7, RZ ;  /* 0x00000007fc367224 */ /* 0x002fe200078e02ff */
[----:B------:R-:W-:Y:S01]  /*36c0*/  ISETP.GE.AND P1, PT, R72, RZ, PT ;  /* 0x000000ff4800720c */ /* 0x000fe20003f26270 */
[----:B------:R-:W-:Y:S01]  /*36d0*/  @!P6 IMAD.MOV R91, RZ, RZ, -R91 ;  /* 0x000000ffff5be224 */ /* 0x000fe200078e0a5b */
[----:B------:R-:W-:Y:S01]  /*36e0*/  LOP3.LUT R8, RZ, R189, RZ, 0x33, !PT ;  /* 0x000000bdff087212 */ /* 0x000fe200078e33ff */
[----:B------:R-:W-:Y:S01]  /*36f0*/  IMAD R250, R6, 0x9, RZ ;  /* 0x0000000906fa7824 */ /* 0x000fe200078e02ff */
[----:B------:R-:W-:Y:S01]  /*3700*/  @!P5 IADD3 R53, -R53, RZ, RZ ;  /* 0x000000ff3535d210 */ /* 0x000fe20007ffe1ff */
[--C-:B------:R-:W-:Y:S01]  /*3710*/  @!P2 IMAD.IADD R50, R50, 0x1, -R9.reuse ;  /* 0x000000013232a824 */ /* 0x100fe200078e0a09 */
[----:B------:R-:W-:Y:S01]  /*3720*/  ISETP.GE.AND P5, PT, R62, RZ, PT ;  /* 0x000000ff3e00720c */ /* 0x000fe20003fa6270 */
[----:B------:R-:W-:Y:S01]  /*3730*/  @!P3 IMAD.IADD R52, R52, 0x1, -R9 ;  /* 0x000000013434b824 */ /* 0x000fe200078e0a09 */
[----:B------:R-:W-:Y:S01]  /*3740*/  ISETP.NE.AND P3, PT, R189, RZ, PT ;  /* 0x000000ffbd00720c */ /* 0x000fe20003f65270 */
[C---:B------:R-:W-:Y:S01]  /*3750*/  IMAD R246, R6.reuse, 0xa, RZ ;  /* 0x0000000a06f67824 */ /* 0x040fe200078e02ff */
[----:B------:R-:W-:Y:S01]  /*3760*/  @!P0 IADD3 R95, -R95, RZ, RZ ;  /* 0x000000ff5f5f8210 */ /* 0x000fe20007ffe1ff */
[C---:B------:R-:W-:Y:S01]  /*3770*/  IMAD R242, R6.reuse, 0xb, RZ ;  /* 0x0000000b06f27824 */ /* 0x040fe200078e02ff */
[----:B------:R-:W-:Y:S01]  /*3780*/  ISETP.GE.AND P0, PT, R3, RZ, PT ;  /* 0x000000ff0300720c */ /* 0x000fe20003f06270 */
[----:B------:R-:W-:Y:S01]  /*3790*/  @!P1 IMAD.MOV R93, RZ, RZ, -R93 ;  /* 0x000000ffff5d9224 */ /* 0x000fe200078e0a5d */
[----:B------:R-:W-:Y:S01]  /*37a0*/  @!P4 IADD3 R81, -R81, RZ, RZ ;  /* 0x000000ff5151c210 */ /* 0x000fe20007ffe1ff */
[----:B------:R-:W-:Y:S01]  /*37b0*/  IMAD R122, R6, 0x29, RZ ;  /* 0x00000029067a7824 */ /* 0x000fe200078e02ff */
[----:B------:R-:W-:Y:S01]  /*37c0*/  ISETP.GE.AND P2, PT, R74, RZ, PT ;  /* 0x000000ff4a00720c */ /* 0x000fe20003f46270 */
[----:B------:R-:W-:Y:S01]  /*37d0*/  IMAD R126, R6, 0x2a, RZ ;  /* 0x0000002a067e7824 */ /* 0x000fe200078e02ff */
[----:B------:R-:W-:Y:S01]  /*37e0*/  ISETP.GE.AND P4, PT, R68, RZ, PT ;  /* 0x000000ff4400720c */ /* 0x000fe20003f86270 */
[----:B------:R-:W-:Y:S01]  /*37f0*/  @!P5 IMAD.MOV R97, RZ, RZ, -R97 ;  /* 0x000000ffff61d224 */ /* 0x000fe200078e0a61 */
[----:B------:R-:W-:Y:S01]  /*3800*/  SEL R53, R8, R53, !P3 ;  /* 0x0000003508357207 */ /* 0x000fe20005800000 */
[----:B------:R-:W-:Y:S01]  /*3810*/  IMAD R130, R6, 0x2b, RZ ;  /* 0x0000002b06827824 */ /* 0x000fe200078e02ff */
[----:B------:R-:W-:Y:S01]  /*3820*/  LEA R7, P1, R54, UR4, 0x2 ;  /* 0x0000000436077c11 */ /* 0x000fe2000f8210ff */
[----:B------:R-:W-:Y:S01]  /*3830*/  ULDC UR4, c[0x0][0x240] ;  /* 0x0000900000047ab9 */ /* 0x000fe20000000800 */
[----:B------:R-:W-:Y:S01]  /*3840*/  SEL R68, R8, R17, !P3 ;  /* 0x0000001108447207 */ /* 0x000fe20005800000 */
[----:B------:R-:W-:Y:S01]  /*3850*/  IMAD R17, R53, UR4, RZ ;  /* 0x0000000435117c24 */ /* 0x000fe2000f8e02ff */
[----:B------:R-:W-:Y:S01]  /*3860*/  ISETP.GE.AND P5, PT, R5, RZ, PT ;  /* 0x000000ff0500720c */ /* 0x000fe20003fa6270 */
[----:B------:R-:W-:Y:S01]  /*3870*/  IMAD R134, R6, 0x48, RZ ;  /* 0x0000004806867824 */ /* 0x000fe200078e02ff */
[C---:B------:R-:W-:Y:S01]  /*3880*/  SEL R56, R8.reuse, R11, !P3 ;  /* 0x0000000b08387207 */ /* 0x040fe20005800000 */
[----:B------:R-:W-:Y:S01]  /*3890*/  @!P2 IMAD.MOV R99, RZ, RZ, -R99 ;  /* 0x000000ffff63a224 */ /* 0x000fe200078e0a63 */
[C---:B------:R-:W-:Y:S01]  /*38a0*/  SEL R58, R8.reuse, R12, !P3 ;  /* 0x0000000c083a7207 */ /* 0x040fe20005800000 */
[----:B------:R-:W1:Y:S01]  /*38b0*/  LDC R11, c[0x0][0x230] ;  /* 0x00008c00ff0b7b82 */ /* 0x000e620000000800 */
[----:B------:R-:W-:Y:S01]  /*38c0*/  SEL R60, R8, R13, !P3 ;  /* 0x0000000d083c7207 */ /* 0x000fe20005800000 */
[----:B------:R-:W-:Y:S01]  /*38d0*/  IMAD R136, R6, 0x49, RZ ;  /* 0x0000004906887824 */ /* 0x000fe200078e02ff */
[----:B------:R-:W-:Y:S01]  /*38e0*/  SEL R62, R8, R14, !P3 ;  /* 0x0000000e083e7207 */ /* 0x000fe20005800000 */
[----:B------:R-:W-:Y:S01]  /*38f0*/  IMAD R140, R6, 0x4a, RZ ;  /* 0x0000004a068c7824 */ /* 0x000fe200078e02ff */
[----:B------:R-:W-:Y:S01]  /*3900*/  SEL R70, R8, R18, !P3 ;  /* 0x0000001208467207 */ /* 0x000fe20005800000 */
[----:B------:R-:W-:Y:S01]  /*3910*/  IMAD R18, R56, UR4, RZ ;  /* 0x0000000438127c24 */ /* 0x000fe2000f8e02ff */
[----:B------:R-:W-:Y:S01]  /*3920*/  @!P0 IADD3 R50, -R50, RZ, RZ ;  /* 0x000000ff32328210 */ /* 0x000fe20007ffe1ff */
[----:B------:R-:W-:Y:S01]  /*3930*/  @!P5 IMAD.MOV R52, RZ, RZ, -R52 ;  /* 0x000000ffff34d224 */ /* 0x000fe200078e0a34 */
[----:B------:R-:W-:Y:S01]  /*3940*/  SEL R72, R8, R19, !P3 ;  /* 0x0000001308487207 */ /* 0x000fe20005800000 */
[----:B------:R-:W-:Y:S01]  /*3950*/  IMAD R19, R58, UR4, RZ ;  /* 0x000000043a137c24 */ /* 0x000fe2000f8e02ff */
[----:B------:R-:W-:Y:S01]  /*3960*/  LEA.HI.X.SX32 R14, R54, UR5, 0x2, P1 ;  /* 0x00000005360e7c11 */ /* 0x000fe200088f16ff */
[----:B------:R-:W-:Y:S01]  /*3970*/  ULDC UR5, c[0x0][0x240] ;  /* 0x0000900000057ab9 */ /* 0x000fe20000000800 */
[----:B------:R-:W-:Y:S01]  /*3980*/  LEA R180, P0, R17, R7, 0x2 ;  /* 0x0000000711b47211 */ /* 0x000fe200078010ff */
[----:B------:R-:W2:Y:S01]  /*3990*/  LDC R13, c[0x0][0x230] ;  /* 0x00008c00ff0d7b82 */ /* 0x000ea20000000800 */
[----:B------:R-:W-:Y:S01]  /*39a0*/  SEL R66, R8, R16, !P3 ;  /* 0x0000001008427207 */ /* 0x000fe20005800000 */
[----:B------:R-:W-:Y:S01]  /*39b0*/  IMAD R142, R6, 0x4b, RZ ;  /* 0x0000004b068e7824 */ /* 0x000fe200078e02ff */
[----:B------:R-:W-:Y:S01]  /*39c0*/  SEL R74, R8, R20, !P3 ;  /* 0x00000014084a7207 */ /* 0x000fe20005800000 */
[----:B------:R-:W-:Y:S01]  /*39d0*/  IMAD R20, R60, UR4, RZ ;  /* 0x000000043c147c24 */ /* 0x000fe2000f8e02ff */
[----:B------:R-:W-:Y:S01]  /*39e0*/  SEL R76, R8, R21, !P3 ;  /* 0x00000015084c7207 */ /* 0x000fe20005800000 */
[----:B------:R-:W-:Y:S01]  /*39f0*/  IMAD R21, R62, UR4, RZ ;  /* 0x000000043e157c24 */ /* 0x000fe2000f8e02ff */
[----:B------:R-:W-:Y:S01]  /*3a00*/  @!P4 IADD3 R89, -R89, RZ, RZ ;  /* 0x000000ff5959c210 */ /* 0x000fe20007ffe1ff */
[----:B------:R-:W3:Y:S01]  /*3a10*/  LDC R12, c[0x0][0x230] ;  /* 0x00008c00ff0c7b82 */ /* 0x000ee20000000800 */
[----:B------:R-:W-:Y:S01]  /*3a20*/  SEL R64, R8, R15, !P3 ;  /* 0x0000000f08407207 */ /* 0x000fe20005800000 */
[----:B-1----:R-:W-:Y:S01]  /*3a30*/  VIADD R11, R11, 0xfffffffc ;  /* 0xfffffffc0b0b7836 */ /* 0x002fe20000000000 */
[----:B------:R-:W-:Y:S01]  /*3a40*/  LEA.HI.X.SX32 R181, R17, R14, 0x2, P0 ;  /* 0x0000000e11b57211 */ /* 0x000fe200000f16ff */
[----:B------:R-:W-:Y:S01]  /*3a50*/  IMAD R146, R6, 0x68, RZ ;  /* 0x0000006806927824 */ /* 0x000fe200078e02ff */
[----:B------:R-:W-:Y:S01]  /*3a60*/  SEL R80, R8, R23, !P3 ;  /* 0x0000001708507207 */ /* 0x000fe20005800000 */
[----:B------:R-:W-:Y:S01]  /*3a70*/  IMAD R23, R66, UR4, RZ ;  /* 0x0000000442177c24 */ /* 0x000fe2000f8e02ff */
[-C--:B------:R-:W-:Y:S01]  /*3a80*/  LEA R172, P0, R18, R7.reuse, 0x2 ;  /* 0x0000000712ac7211 */ /* 0x080fe200078010ff */
[----:B------:R-:W-:Y:S01]  /*3a90*/  STL.64 [R1+0x1f0], R180 ;  /* 0x0001f0b401007387 */ /* 0x000fe20000100a00 */
[----:B------:R-:W-:Y:S01]  /*3aa0*/  LEA R178, P1, R19, R7, 0x2 ;  /* 0x0000000713b27211 */ /* 0x000fe200078210ff */
[----:B------:R-:W1:Y:S01]  /*3ab0*/  LDC R15, c[0x0][0x230] ;  /* 0x00008c00ff0f7b82 */ /* 0x000e620000000800 */
[----:B------:R-:W-:Y:S01]  /*3ac0*/  SEL R78, R8, R22, !P3 ;  /* 0x00000016084e7207 */ /* 0x000fe20005800000 */
[----:B------:R-:W-:Y:S01]  /*3ad0*/  IMAD R22, R64, UR4, RZ ;  /* 0x0000000440167c24 */ /* 0x000fe2000f8e02ff */
        /* <DEDUP_REMOVED lines=34> */
[C---:B------:R-:W-:Y:S01]  /*3d00*/  SEL R108, R8.reuse, R41, !P3 ;  /* 0x00000029086c7207 */ /* 0x040fe20005800000 */
        /* <DEDUP_REMOVED lines=63> */
[----:B------:R-:W-:Y:S01]  /*4100*/  SEL R16, R8, R10, !P3 ;  /* 0x0000000a08107207 */ /* 0x000fe20005800000 */
[----:B------:R-:W-:Y:S01]  /*4110*/  IMAD R76, R93, UR50, RZ ;  /* 0x000000325d4c7c24 */ /* 0x000fe2000f8e02ff */
[-C--:B------:R-:W-:Y:S01]  /*4120*/  LEA R160, P2, R20, R7.reuse, 0x2 ;  /* 0x0000000714a07211 */ /* 0x080fe200078410ff */
[----:B------:R-:W4:Y:S01]  /*4130*/  LDC R10, c[0x0][0x230] ;  /* 0x00008c00ff0a7b82 */ /* 0x000f220000000800 */
[-C--:B------:R-:W-:Y:S01]  /*4140*/  LEA R154, P3, R21, R7.reuse, 0x2 ;  /* 0x00000007159a7211 */ /* 0x080fe200078610ff */
[----:B------:R-:W-:Y:S01]  /*4150*/  IMAD R77, R95, UR51, RZ ;  /* 0x000000335f4d7c24 */ /* 0x000fe2000f8e02ff */
[----:B------:R-:W-:Y:S01]  /*4160*/  ISETP.NE.AND P4, PT, R188, RZ, PT ;  /* 0x000000ffbc00720c */ /* 0x000fe20003f85270 */
[----:B------:R-:W-:Y:S01]  /*4170*/  IMAD R78, R97, UR52, RZ ;  /* 0x00000034614e7c24 */ /* 0x000fe2000f8e02ff */
[----:B------:R-:W-:Y:S01]  /*4180*/  LOP3.LUT R51, RZ, R188, RZ, 0x33, !PT ;  /* 0x000000bcff337212 */ /* 0x000fe200078e33ff */
[----:B------:R-:W-:Y:S01]  /*4190*/  IMAD R79, R99, UR53, RZ ;  /* 0x00000035634f7c24 */ /* 0x000fe2000f8e02ff */
[-C--:B------:R-:W-:Y:S01]  /*41a0*/  LEA.HI.X.SX32 R173, R18, R14.reuse, 0x2, P0 ;  /* 0x0000000e12ad7211 */ /* 0x080fe200000f16ff */
[----:B------:R-:W-:Y:S01]  /*41b0*/  IMAD R16, R16, UR54, RZ ;  /* 0x0000003610107c24 */ /* 0x000fe2000f8e02ff */
[-C--:B------:R-:W-:Y:S01]  /*41c0*/  LEA.HI.X.SX32 R179, R19, R14.reuse, 0x2, P1 ;  /* 0x0000000e13b37211 */ /* 0x080fe200008f16ff */
[----:B------:R-:W2:Y:S01]  /*41d0*/  S2UR UR4, SR_CgaCtaId ;  /* 0x00000000000479c3 */ /* 0x000ea20000008800 */
[-C--:B------:R-:W-:Y:S01]  /*41e0*/  LEA R152, P5, R23, R7.reuse, 0x2 ;  /* 0x0000000717987211 */ /* 0x080fe200078a10ff */
[----:B------:R-:W-:Y:S01]  /*41f0*/  STL.64 [R1+0x200], R172 ;  /* 0x000200ac01007387 */ /* 0x000fe20000100a00 */
[-C--:B------:R-:W-:Y:S01]  /*4200*/  LEA.HI.X.SX32 R161, R20, R14.reuse, 0x2, P2 ;  /* 0x0000000e14a17211 */ /* 0x080fe200010f16ff */
[----:B------:R-:W-:Y:S01]  /*4210*/  ULDC UR5, c[0x0][0x234] ;  /* 0x00008d0000057ab9 */ /* 0x000fe20000000800 */
[----:B------:R-:W-:Y:S01]  /*4220*/  LEA.HI.X.SX32 R155, R21, R14, 0x2, P3 ;  /* 0x0000000e159b7211 */ /* 0x000fe200018f16ff */
[----:B------:R-:W-:Y:S01]  /*4230*/  STL.64 [R1+0x208], R178 ;  /* 0x000208b201007387 */ /* 0x000fe20000100a00 */
[C---:B------:R-:W-:Y:S01]  /*4240*/  SEL R9, R51.reuse, R50, !P4 ;  /* 0x0000003233097207 */ /* 0x040fe20006000000 */
[----:B------:R-:W-:Y:S01]  /*4250*/  IMAD R50, R110, UR24, RZ ;  /* 0x000000186e327c24 */ /* 0x000fe2000f8e02ff */
[----:B------:R-:W-:Y:S01]  /*4260*/  SEL R8, R51, R52, !P4 ;  /* 0x0000003433087207 */ /* 0x000fe20006000000 */
[----:B------:R-:W-:Y:S01]  /*4270*/  STL.64 [R1+0x210], R160 ;  /* 0x000210a001007387 */ /* 0x000fe20000100a00 */
[-C--:B------:R-:W-:Y:S01]  /*4280*/  LEA R158, P4, R22, R7.reuse, 0x2 ;  /* 0x00000007169e7211 */ /* 0x080fe200078810ff */
[----:B------:R-:W-:Y:S01]  /*4290*/  IMAD R51, R111, UR25, RZ ;  /* 0x000000196f337c24 */ /* 0x000fe2000f8e02ff */
[-C--:B------:R-:W-:Y:S01]  /*42a0*/  LEA R156, P6, R24, R7.reuse, 0x2 ;  /* 0x00000007189c7211 */ /* 0x080fe200078c10ff */
[----:B------:R3:W-:Y:S01]  /*42b0*/  STL.64 [R1+0x218], R154 ;  /* 0x0002189a01007387 */ /* 0x0007e20000100a00 */
[-C--:B------:R-:W-:Y:S01]  /*42c0*/  LEA.HI.X.SX32 R153, R23, R14.reuse, 0x2, P5 ;  /* 0x0000000e17997211 */ /* 0x080fe200028f16ff */
[----:B------:R-:W-:Y:S01]  /*42d0*/  IMAD R52, R112, UR26, RZ ;  /* 0x0000001a70347c24 */ /* 0x000fe2000f8e02ff */
[-C--:B------:R-:W-:Y:S01]  /*42e0*/  LEA R182, P0, R25, R7.reuse, 0x2 ;  /* 0x0000000719b67211 */ /* 0x080fe200078010ff */
[----:B------:R-:W-:Y:S01]  /*42f0*/  IMAD R9, R9, UR5, RZ ;  /* 0x0000000509097c24 */ /* 0x000fe2000f8e02ff */
[-C--:B------:R-:W-:Y:S01]  /*4300*/  LEA R166, P1, R26, R7.reuse, 0x2 ;  /* 0x000000071aa67211 */ /* 0x080fe200078210ff */
[----:B------:R2:W-:Y:S01]  /*4310*/  STL.64 [R1+0x230], R152 ;  /* 0x0002309801007387 */ /* 0x0005e20000100a00 */
[-C--:B------:R-:W-:Y:S01]  /*4320*/  LEA.HI.X.SX32 R159, R22, R14.reuse, 0x2, P4 ;  /* 0x0000000e169f7211 */ /* 0x080fe200020f16ff */
[----:B------:R-:W-:Y:S01]  /*4330*/  ULDC.64 UR6, c[0x0][0x210] ;  /* 0x0000840000067ab9 */ /* 0x000fe20000000a00 */
[-C--:B------:R-:W-:Y:S01]  /*4340*/  LEA R168, P2, R27, R7.reuse, 0x2 ;  /* 0x000000071ba87211 */ /* 0x080fe200078410ff */
[----:B-1----:R-:W-:Y:S01]  /*4350*/  VIADD R15, R15, 0xffffffff ;  /* 0xffffffff0f0f7836 */ /* 0x002fe20000000000 */
[-C--:B------:R-:W-:Y:S01]  /*4360*/  LEA.HI.X.SX32 R157, R24, R14.reuse, 0x2, P6 ;  /* 0x0000000e189d7211 */ /* 0x080fe200030f16ff */
[----:B------:R-:W-:Y:S01]  /*4370*/  STL.64 [R1+0x228], R158 ;  /* 0x0002289e01007387 */ /* 0x000fe20000100a00 */
[-C--:B---3--:R-:W-:Y:S01]  /*4380*/  LEA R154, P3, R28, R7.reuse, 0x2 ;  /* 0x000000071c9a7211 */ /* 0x088fe200078610ff */
[----:B------:R-:W-:Y:S01]  /*4390*/  IMAD R8, R8, UR5, RZ ;  /* 0x0000000508087c24 */ /* 0x000fe2000f8e02ff */
[-C--:B------:R-:W-:Y:S01]  /*43a0*/  LEA R18, P4, R29, R7.reuse, 0x2 ;  /* 0x000000071d127211 */ /* 0x080fe200078810ff */
[----:B------:R-:W-:Y:S01]  /*43b0*/  STL.64 [R1+0x240], R156 ;  /* 0x0002409c01007387 */ /* 0x000fe20000100a00 */
[-C--:B------:R-:W-:Y:S01]  /*43c0*/  LEA.HI.X.SX32 R183, R25, R14.reuse, 0x2, P0 ;  /* 0x0000000e19b77211 */ /* 0x080fe200000f16ff */
[----:B------:R-:W-:Y:S01]  /*43d0*/  UMOV UR10, 0x400 ;  /* 0x00000400000a7882 */ /* 0x000fe20000000000 */
[-C--:B--2---:R-:W-:Y:S01]  /*43e0*/  LEA R152, P5, R30, R7.reuse, 0x2 ;  /* 0x000000071e987211 */ /* 0x084fe200078a10ff */
[----:B------:R-:W-:Y:S01]  /*43f0*/  ULEA UR10, UR4, UR10, 0x18 ;  /* 0x0000000a040a7291 */ /* 0x000fe2000f8ec03f */
[-C--:B------:R-:W-:Y:S01]  /*4400*/  LEA.HI.X.SX32 R167, R26, R14.reuse, 0x2, P1 ;  /* 0x0000000e1aa77211 */ /* 0x080fe200008f16ff */
[----:B------:R-:W-:Y:S01]  /*4410*/  STL.64 [R1+0x248], R182 ;  /* 0x000248b601007387 */ /* 0x000fe20000100a00 */
[-C--:B------:R-:W-:Y:S01]  /*4420*/  LEA R20, P0, R32, R7.reuse, 0x2 ;  /* 0x0000000720147211 */ /* 0x080fe200078010ff */
[----:B------:R-:W-:Y:S01]  /*4430*/  VIADD R12, R12, 0xfffffffd ;  /* 0xfffffffd0c0c7836 */ /* 0x000fe20000000000 */
[-C--:B------:R-:W-:Y:S01]  /*4440*/  LEA.HI.X.SX32 R155, R28, R14.reuse, 0x2, P3 ;  /* 0x0000000e1c9b7211 */ /* 0x080fe200018f16ff */
[----:B------:R-:W-:Y:S01]  /*4450*/  STL.64 [R1+0x258], R166 ;  /* 0x000258a601007387 */ /* 0x000fe20000100a00 */
[-C--:B------:R-:W-:Y:S01]  /*4460*/  LEA.HI.X.SX32 R169, R27, R14.reuse, 0x2, P2 ;  /* 0x0000000e1ba97211 */ /* 0x080fe200010f16ff */
[----:B------:R-:W-:Y:S01]  /*4470*/  ULDC.64 UR8, c[0x0][0x208] ;  /* 0x0000820000087ab9 */ /* 0x000fe20000000a00 */
[-C--:B------:R-:W-:Y:S01]  /*4480*/  LEA.HI.X.SX32 R19, R29, R14.reuse, 0x2, P4 ;  /* 0x0000000e1d137211 */ /* 0x080fe200020f16ff */
[----:B------:R1:W-:Y:S01]  /*4490*/  STL.64 [R1+0x270], R154 ;  /* 0x0002709a01007387 */ /* 0x0003e20000100a00 */
[-C--:B------:R-:W-:Y:S01]  /*44a0*/  LEA.HI.X.SX32 R153, R30, R14.reuse, 0x2, P5 ;  /* 0x0000000e1e997211 */ /* 0x080fe200028f16ff */
[----:B------:R-:W-:Y:S01]  /*44b0*/  IMAD.SHL.U32 R25, R6, 0x20, RZ ;  /* 0x0000002006197824 */ /* 0x000fe200078e00ff */
[-C--:B------:R-:W-:Y:S01]  /*44c0*/  LEA R22, P6, R31, R7.reuse, 0x2 ;  /* 0x000000071f167211 */ /* 0x080fe200078c10ff */
[----:B------:R-:W-:Y:S01]  /*44d0*/  STL.64 [R1+0x260], R168 ;  /* 0x000260a801007387 */ /* 0x000fe20000100a00 */
[-C--:B------:R-:W-:Y:S01]  /*44e0*/  LEA.HI.X.SX32 R21, R32, R14.reuse, 0x2, P0 ;  /* 0x0000000e20157211 */ /* 0x080fe200000f16ff */
[----:B------:R-:W-:Y:S01]  /*44f0*/  IMAD R27, R6, 0x21, RZ ;  /* 0x00000021061b7824 */ /* 0x000fe200078e02ff */
[-C--:B------:R-:W-:Y:S01]  /*4500*/  LEA R160, P1, R33, R7.reuse, 0x2 ;  /* 0x0000000721a07211 */ /* 0x080fe200078210ff */
[----:B------:R2:W-:Y:S01]  /*4510*/  STL.64 [R1+0x278], R18 ;  /* 0x0002781201007387 */ /* 0x0005e20000100a00 */
[-C--:B------:R-:W-:Y:S01]  /*4520*/  LEA R184, P2, R34, R7.reuse, 0x2 ;  /* 0x0000000722b87211 */ /* 0x080fe200078410ff */
[C---:B------:R-:W-:Y:S01]  /*4530*/  IMAD R83, R6.reuse, 0x27, RZ ;  /* 0x0000002706537824 */ /* 0x040fe200078e02ff */
[-C--:B------:R-:W-:Y:S01]  /*4540*/  LEA.HI.X.SX32 R23, R31, R14.reuse, 0x2, P6 ;  /* 0x0000000e1f177211 */ /* 0x080fe200030f16ff */
[----:B------:R-:W-:Y:S01]  /*4550*/  STL.64 [R1+0x280], R152 ;  /* 0x0002809801007387 */ /* 0x000fe20000100a00 */
[-C--:B-1----:R-:W-:Y:S01]  /*4560*/  LEA R154, P3, R35, R7.reuse, 0x2 ;  /* 0x00000007239a7211 */ /* 0x082fe200078610ff */
[C---:B------:R-:W-:Y:S01]  /*4570*/  IMAD R31, R6.reuse, 0x22, RZ ;  /* 0x00000022061f7824 */ /* 0x040fe200078e02ff */
[-C--:B------:R-:W-:Y:S01]  /*4580*/  LEA R158, P5, R37, R7.reuse, 0x2 ;  /* 0x00000007259e7211 */ /* 0x080fe200078a10ff */
[----:B------:R1:W-:Y:S01]  /*4590*/  STL.64 [R1+0x298], R20 ;  /* 0x0002981401007387 */ /* 0x0003e20000100a00 */
[-C--:B------:R-:W-:Y:S01]  /*45a0*/  LEA.HI.X.SX32 R161, R33, R14.reuse, 0x2, P1 ;  /* 0x0000000e21a17211 */ /* 0x080fe200008f16ff */
[----:B------:R-:W-:Y:S01]  /*45b0*/  IMAD R33, R6, 0x23, RZ ;  /* 0x0000002306217824 */ /* 0x000fe200078e02ff */
[-C--:B------:R-:W-:Y:S01]  /*45c0*/  LEA.HI.X.SX32 R185, R34, R14.reuse, 0x2, P2 ;  /* 0x0000000e22b97211 */ /* 0x080fe200010f16ff */
[----:B------:R3:W-:Y:S01]  /*45d0*/  STL.64 [R1+0x288], R22 ;  /* 0x0002881601007387 */ /* 0x0007e20000100a00 */
[-C--:B--2---:R-:W-:Y:S01]  /*45e0*/  LEA R18, P4, R36, R7.reuse, 0x2 ;  /* 0x0000000724127211 */ /* 0x084fe200078810ff */
[----:B------:R-:W-:Y:S01]  /*45f0*/  IMAD R87, R6, 0x44, RZ ;  /* 0x0000004406577824 */ /* 0x000fe200078e02ff */
[-C--:B------:R-:W-:Y:S01]  /*4600*/  LEA.HI.X.SX32 R155, R35, R14.reuse, 0x2, P3 ;  /* 0x0000000e239b7211 */ /* 0x080fe200018f16ff */
[----:B------:R-:W-:Y:S01]  /*4610*/  STL.64 [R1+0x2a0], R160 ;  /* 0x0002a0a001007387 */ /* 0x000fe20000100a00 */
[-C--:B------:R-:W-:Y:S01]  /*4620*/  LEA.HI.X.SX32 R19, R36, R14.reuse, 0x2, P4 ;  /* 0x0000000e24137211 */ /* 0x080fe200020f16ff */
[C---:B------:R-:W-:Y:S01]  /*4630*/  IMAD R89, R6.reuse, 0x45, RZ ;  /* 0x0000004506597824 */ /* 0x040fe200078e02ff */
[-C--:B------:R-:W-:Y:S01]  /*4640*/  LEA.HI.X.SX32 R159, R37, R14.reuse, 0x2, P5 ;  /* 0x0000000e259f7211 */ /* 0x080fe200028f16ff */
[----:B------:R-:W-:Y:S01]  /*4650*/  STL.64 [R1+0x2b0], R184 ;  /* 0x0002b0b801007387 */ /* 0x000fe20000100a00 */
[CC--:B-1----:R-:W-:Y:S01]  /*4660*/  LEA R20, P0, R39.reuse, R7.reuse, 0x2 ;  /* 0x0000000727147211 */ /* 0x0c2fe200078010ff */
[----:B------:R-:W-:Y:S01]  /*4670*/  IMAD.SHL.U32 R37, R6, 0x40, RZ ;  /* 0x0000004006257824 */ /* 0x000fe200078e00ff */
[-C--:B------:R-:W-:Y:S01]  /*4680*/  LEA R152, P6, R38, R7.reuse, 0x2 ;  /* 0x0000000726987211 */ /* 0x080fe200078c10ff */
[----:B------:R-:W-:Y:S01]  /*4690*/  STL.64 [R1+0x2b8], R154 ;  /* 0x0002b89a01007387 */ /* 0x000fe20000100a00 */
[-C--:B------:R-:W-:Y:S01]  /*46a0*/  LEA.HI.X.SX32 R21, R39, R14.reuse, 0x2, P0 ;  /* 0x0000000e27157211 */ /* 0x080fe200000f16ff */
[----:B------:R-:W-:Y:S01]  /*46b0*/  IMAD R93, R6, 0x46, RZ ;  /* 0x00000046065d7824 */ /* 0x000fe200078e02ff */
[-C--:B---3--:R-:W-:Y:S01]  /*46c0*/  LEA R22, P1, R40, R7.reuse, 0x2 ;  /* 0x0000000728167211 */ /* 0x088fe200078210ff */
[----:B------:R1:W-:Y:S01]  /*46d0*/  STL.64 [R1+0x2c8], R18 ;  /* 0x0002c81201007387 */ /* 0x0003e20000100a00 */
[CC--:B------:R-:W-:Y:S01]  /*46e0*/  LEA R156, P2, R41.reuse, R7.reuse, 0x2 ;  /* 0x00000007299c7211 */ /* 0x0c0fe200078410ff */
[----:B------:R-:W-:Y:S01]  /*46f0*/  IMAD R94, R6, 0x47, RZ ;  /* 0x00000047065e7824 */ /* 0x000fe200078e02ff */
[-C--:B------:R-:W-:Y:S01]  /*4700*/  LEA R192, P3, R42, R7.reuse, 0x2 ;  /* 0x000000072ac07211 */ /* 0x080fe200078610ff */
[----:B------:R-:W-:Y:S01]  /*4710*/  STL.64 [R1+0x2d0], R158 ;  /* 0x0002d09e01007387 */ /* 0x000fe20000100a00 */
[-C--:B------:R-:W-:Y:S01]  /*4720*/  LEA.HI.X.SX32 R153, R38, R14.reuse, 0x2, P6 ;  /* 0x0000000e26997211 */ /* 0x080fe200030f16ff */
[----:B------:R-:W-:Y:S01]  /*4730*/  IMAD R98, R6, 0x64, RZ ;  /* 0x0000006406627824 */ /* 0x000fe200078e02ff */
[-C--:B------:R-:W-:Y:S01]  /*4740*/  LEA R164, P5, R44, R7.reuse, 0x2 ;  /* 0x000000072ca47211 */ /* 0x080fe200078a10ff */
[----:B------:R2:W-:Y:S01]  /*4750*/  STL.64 [R1+0x2e8], R20 ;  /* 0x0002e81401007387 */ /* 0x0005e20000100a00 */
[-C--:B------:R-:W-:Y:S01]  /*4760*/  LEA.HI.X.SX32 R23, R40, R14.reuse, 0x2, P1 ;  /* 0x0000000e28177211 */ /* 0x080fe200008f16ff */
[C---:B------:R-:W-:Y:S01]  /*4770*/  IMAD R102, R6.reuse, 0x65, RZ ;  /* 0x0000006506667824 */ /* 0x040fe200078e02ff */
[-C--:B------:R-:W-:Y:S01]  /*4780*/  LEA.HI.X.SX32 R157, R41, R14.reuse, 0x2, P2 ;  /* 0x0000000e299d7211 */ /* 0x080fe200010f16ff */
[----:B------:R3:W-:Y:S01]  /*4790*/  STL.64 [R1+0x2e0], R152 ;  /* 0x0002e09801007387 */ /* 0x0007e20000100a00 */
[CC--:B-1----:R-:W-:Y:S01]  /*47a0*/  LEA R18, P4, R43.reuse, R7.reuse, 0x2 ;  /* 0x000000072b127211 */ /* 0x0c2fe200078810ff */
[----:B------:R-:W-:Y:S01]  /*47b0*/  IMAD R41, R6, 0x41, RZ ;  /* 0x0000004106297824 */ /* 0x000fe200078e02ff */
[-C--:B------:R-:W-:Y:S01]  /*47c0*/  LEA.HI.X.SX32 R193, R42, R14.reuse, 0x2, P3 ;  /* 0x0000000e2ac17211 */ /* 0x080fe200018f16ff */
[----:B------:R1:W-:Y:S01]  /*47d0*/  STL.64 [R1+0x2f0], R22 ;  /* 0x0002f01601007387 */ /* 0x0003e20000100a00 */
[-C--:B------:R-:W-:Y:S01]  /*47e0*/  LEA.HI.X.SX32 R19, R43, R14.reuse, 0x2, P4 ;  /* 0x0000000e2b137211 */ /* 0x080fe200020f16ff */
[----:B------:R-:W-:Y:S01]  /*47f0*/  IMAD R106, R6, 0x66, RZ ;  /* 0x00000066066a7824 */ /* 0x000fe200078e02ff */
[-C--:B------:R-:W-:Y:S01]  /*4800*/  LEA.HI.X.SX32 R165, R44, R14.reuse, 0x2, P5 ;  /* 0x0000000e2ca57211 */ /* 0x080fe200028f16ff */
[----:B------:R-:W-:Y:S01]  /*4810*/  STL.64 [R1+0x2f8], R156 ;  /* 0x0002f89c01007387 */ /* 0x000fe20000100a00 */
[-C--:B--2---:R-:W-:Y:S01]  /*4820*/  LEA R20, P0, R46, R7.reuse, 0x2 ;  /* 0x000000072e147211 */ /* 0x084fe200078010ff */
[----:B------:R-:W-:Y:S01]  /*4830*/  IMAD R110, R6, 0x67, RZ ;  /* 0x00000067066e7824 */ /* 0x000fe200078e02ff */
[-C--:B------:R-:W-:Y:S01]  /*4840*/  LEA R162, P6, R45, R7.reuse, 0x2 ;  /* 0x000000072da27211 */ /* 0x080fe200078c10ff */
[----:B------:R-:W-:Y:S01]  /*4850*/  STL.64 [R1+0x308], R192 ;  /* 0x000308c001007387 */ /* 0x000fe20000100a00 */
[-C--:B------:R-:W-:Y:S01]  /*4860*/  LEA.HI.X.SX32 R21, R46, R14.reuse, 0x2, P0 ;  /* 0x0000000e2e157211 */ /* 0x080fe200000f16ff */
[----:B------:R-:W-:Y:S01]  /*4870*/  IMAD R118, R6, 0x28, RZ ;  /* 0x0000002806767824 */ /* 0x000fe200078e02ff */
[-C--:B------:R-:W-:Y:S01]  /*4880*/  LEA R158, P1, R47, R7.reuse, 0x2 ;  /* 0x000000072f9e7211 */ /* 0x080fe200078210ff */
[----:B------:R-:W-:Y:S01]  /*4890*/  STL.64 [R1+0x310], R18 ;  /* 0x0003101201007387 */ /* 0x000fe20000100a00 */
[-C--:B---3--:R-:W-:Y:S01]  /*48a0*/  LEA R152, P2, R48, R7.reuse, 0x2 ;  /* 0x0000000730987211 */ /* 0x088fe200078410ff */
[C---:B------:R-:W-:Y:S01]  /*48b0*/  IMAD R150, R6.reuse, 0x69, RZ ;  /* 0x0000006906967824 */ /* 0x040fe200078e02ff */
[-C--:B------:R-:W-:Y:S01]  /*48c0*/  LEA R174, P3, R49, R7.reuse, 0x2 ;  /* 0x0000000731ae7211 */ /* 0x080fe200078610ff */
[----:B------:R-:W-:Y:S01]  /*48d0*/  STL.64 [R1+0x320], R164 ;  /* 0x000320a401007387 */ /* 0x000fe20000100a00 */
[-C--:B------:R-:W-:Y:S01]  /*48e0*/  LEA R176, P5, R51, R7.reuse, 0x2 ;  /* 0x0000000733b07211 */ /* 0x080fe200078a10ff */
[----:B------:R-:W-:Y:S01]  /*48f0*/  IMAD R238, R6, 0xc, RZ ;  /* 0x0000000c06ee7824 */ /* 0x000fe200078e02ff */
[-C--:B------:R-:W-:Y:S01]  /*4900*/  LEA.HI.X.SX32 R163, R45, R14.reuse, 0x2, P6 ;  /* 0x0000000e2da37211 */ /* 0x080fe200030f16ff */
[----:B------:R2:W-:Y:S01]  /*4910*/  STL.64 [R1+0x338], R20 ;  /* 0x0003381401007387 */ /* 0x0005e20000100a00 */
[-C--:B-1----:R-:W-:Y:S01]  /*4920*/  LEA R22, P4, R50, R7.reuse, 0x2 ;  /* 0x0000000732167211 */ /* 0x082fe200078810ff */
[----:B------:R-:W-:Y:S01]  /*4930*/  IMAD R45, R6, 0x42, RZ ;  /* 0x00000042062d7824 */ /* 0x000fe200078e02ff */
[-C--:B------:R-:W-:Y:S01]  /*4940*/  LEA.HI.X.SX32 R159, R47, R14.reuse, 0x2, P1 ;  /* 0x0000000e2f9f7211 */ /* 0x080fe200008f16ff */
[----:B------:R1:W-:Y:S01]  /*4950*/  STL.64 [R1+0x328], R162 ;  /* 0x000328a201007387 */ /* 0x0003e20000100a00 */
[-C--:B------:R-:W-:Y:S01]  /*4960*/  LEA.HI.X.SX32 R153, R48, R14.reuse, 0x2, P2 ;  /* 0x0000000e30997211 */ /* 0x080fe200010f16ff */
[C---:B------:R-:W-:Y:S01]  /*4970*/  IMAD R47, R6.reuse, 0x43, RZ ;  /* 0x00000043062f7824 */ /* 0x040fe200078e02ff */
[-C--:B------:R-:W-:Y:S01]  /*4980*/  LEA.HI.X.SX32 R175, R49, R14.reuse, 0x2, P3 ;  /* 0x0000000e31af7211 */ /* 0x080fe200018f16ff */
[----:B------:R3:W-:Y:S01]  /*4990*/  STL.64 [R1+0x340], R158 ;  /* 0x0003409e01007387 */ /* 0x0007e20000100a00 */
[-C--:B------:R-:W-:Y:S01]  /*49a0*/  LEA.HI.X.SX32 R177, R51, R14.reuse, 0x2, P5 ;  /* 0x0000000e33b17211 */ /* 0x080fe200028f16ff */
[----:B------:R-:W-:Y:S01]  /*49b0*/  IMAD R51, R6, 0x60, RZ ;  /* 0x0000006006337824 */ /* 0x000fe200078e02ff */
[-C--:B------:R-:W-:Y:S01]  /*49c0*/  LEA R170, P6, R52, R7.reuse, 0x2 ;  /* 0x0000000734aa7211 */ /* 0x080fe200078c10ff */
[----:B------:R4:W-:Y:S01]  /*49d0*/  STL.64 [R1+0x350], R152 ;  /* 0x0003509801007387 */ /* 0x0009e20000100a00 */
[CC--:B--2---:R-:W-:Y:S01]  /*49e0*/  LEA R20, P0, R53.reuse, R7.reuse, 0x2 ;  /* 0x0000000735147211 */ /* 0x0c4fe200078010ff */
[----:B------:R-:W-:Y:S01]  /*49f0*/  IMAD R234, R6, 0xd, RZ ;  /* 0x0000000d06ea7824 */ /* 0x000fe200078e02ff */
[-C--:B------:R-:W-:Y:S01]  /*4a00*/  LEA.HI.X.SX32 R23, R50, R14.reuse, 0x2, P4 ;  /* 0x0000000e32177211 */ /* 0x080fe200020f16ff */
[----:B------:R-:W-:Y:S01]  /*4a10*/  STL.64 [R1+0x358], R174 ;  /* 0x000358ae01007387 */ /* 0x000fe20000100a00 */
[-C--:B------:R-:W-:Y:S01]  /*4a20*/  LEA R164, P1, R54, R7.reuse, 0x2 ;  /* 0x0000000736a47211 */ /* 0x080fe200078210ff */
[C---:B------:R-:W-:Y:S01]  /*4a30*/  IMAD R230, R6.reuse, 0xe, RZ ;  /* 0x0000000e06e67824 */ /* 0x040fe200078e02ff */
[-C--:B------:R-:W-:Y:S01]  /*4a40*/  LEA.HI.X.SX32 R21, R53, R14.reuse, 0x2, P0 ;  /* 0x0000000e35157211 */ /* 0x080fe200000f16ff */
[----:B------:R2:W-:Y:S01]  /*4a50*/  STL.64 [R1+0x368], R176 ;  /* 0x000368b001007387 */ /* 0x0005e20000100a00 */
[-C--:B-1----:R-:W-:Y:S01]  /*4a60*/  LEA R162, P2, R55, R7.reuse, 0x2 ;  /* 0x0000000737a27211 */ /* 0x082fe200078410ff */
[----:B------:R-:W-:Y:S01]  /*4a70*/  IMAD R200, R6, 0x4d, RZ ;  /* 0x0000004d06c87824 */ /* 0x000fe200078e02ff */
[-C--:B---3--:R-:W-:Y:S01]  /*4a80*/  LEA R158, P4, R57, R7.reuse, 0x2 ;  /* 0x00000007399e7211 */ /* 0x088fe200078810ff */
[----:B------:R-:W-:Y:S01]  /*4a90*/  STL.64 [R1+0x360], R22 ;  /* 0x0003601601007387 */ /* 0x000fe20000100a00 */
[-C--:B----4-:R-:W-:Y:S01]  /*4aa0*/  LEA R152, P3, R56, R7.reuse, 0x2 ;  /* 0x0000000738987211 */ /* 0x090fe200078610ff */
[----:B------:R-:W-:Y:S01]  /*4ab0*/  IMAD R204, R6, 0x4e, RZ ;  /* 0x0000004e06cc7824 */ /* 0x000fe200078e02ff */
[-C--:B------:R-:W-:Y:S01]  /*4ac0*/  LEA.HI.X.SX32 R171, R52, R14.reuse, 0x2, P6 ;  /* 0x0000000e34ab7211 */ /* 0x080fe200030f16ff */
[----:B------:R1:W-:Y:S01]  /*4ad0*/  STL.64 [R1+0x380], R20 ;  /* 0x0003801401007387 */ /* 0x0003e20000100a00 */
[-C--:B------:R-:W-:Y:S01]  /*4ae0*/  LEA.HI.X.SX32 R165, R54, R14.reuse, 0x2, P1 ;  /* 0x0000000e36a57211 */ /* 0x080fe200008f16ff */
[----:B------:R-:W-:Y:S01]  /*4af0*/  IMAD R208, R6, 0x4f, RZ ;  /* 0x0000004f06d07824 */ /* 0x000fe200078e02ff */
[-C--:B------:R-:W-:Y:S01]  /*4b00*/  LEA R188, P6, R59, R7.reuse, 0x2 ;  /* 0x000000073bbc7211 */ /* 0x080fe200078c10ff */
[----:B------:R3:W-:Y:S01]  /*4b10*/  STL.64 [R1+0x378], R170 ;  /* 0x000378aa01007387 */ /* 0x0007e20000100a00 */
[-C--:B--2---:R-:W-:Y:S01]  /*4b20*/  LEA R176, P5, R58, R7.reuse, 0x2 ;  /* 0x000000073ab07211 */ /* 0x084fe200078a10ff */
[----:B------:R-:W-:Y:S01]  /*4b30*/  IMAD R212, R6, 0x6c, RZ ;  /* 0x0000006c06d47824 */ /* 0x000fe200078e02ff */
[-C--:B------:R-:W-:Y:S01]  /*4b40*/  LEA.HI.X.SX32 R163, R55, R14.reuse, 0x2, P2 ;  /* 0x0000000e37a37211 */ /* 0x080fe200010f16ff */
[----:B------:R2:W-:Y:S01]  /*4b50*/  STL.64 [R1+0x390], R164 ;  /* 0x000390a401007387 */ /* 0x0005e20000100a00 */
[-C--:B------:R-:W-:Y:S01]  /*4b60*/  LEA.HI.X.SX32 R153, R56, R14.reuse, 0x2, P3 ;  /* 0x0000000e38997211 */ /* 0x080fe200018f16ff */
[----:B------:R-:W-:Y:S01]  /*4b70*/  IMAD R55, R6, 0x61, RZ ;  /* 0x0000006106377824 */ /* 0x000fe200078e02ff */
[-C--:B------:R-:W-:Y:S01]  /*4b80*/  LEA.HI.X.SX32 R159, R57, R14.reuse, 0x2, P4 ;  /* 0x0000000e399f7211 */ /* 0x080fe200020f16ff */
[----:B------:R4:W-:Y:S01]  /*4b90*/  STL.64 [R1+0x398], R162 ;  /* 0x000398a201007387 */ /* 0x0009e20000100a00 */
[-C--:B-1----:R-:W-:Y:S01]  /*4ba0*/  LEA R20, P0, R60, R7.reuse, 0x2 ;  /* 0x000000073c147211 */ /* 0x082fe200078010ff */
[----:B------:R-:W-:Y:S01]  /*4bb0*/  IMAD R216, R6, 0x6d, RZ ;  /* 0x0000006d06d87824 */ /* 0x000fe200078e02ff */
[-C--:B------:R-:W-:Y:S01]  /*4bc0*/  LEA.HI.X.SX32 R177, R58, R14.reuse, 0x2, P5 ;  /* 0x0000000e3ab17211 */ /* 0x080fe200028f16ff */
[----:B------:R1:W-:Y:S01]  /*4bd0*/  STL.64 [R1+0x3a8], R152 ;  /* 0x0003a89801007387 */ /* 0x0003e20000100a00 */
[-C--:B------:R-:W-:Y:S01]  /*4be0*/  LEA R186, P1, R61, R7.reuse, 0x2 ;  /* 0x000000073dba7211 */ /* 0x080fe200078210ff */
[----:B------:R-:W-:Y:S01]  /*4bf0*/  IMAD R220, R6, 0x6e, RZ ;  /* 0x0000006e06dc7824 */ /* 0x000fe200078e02ff */
[-C--:B------:R-:W-:Y:S01]  /*4c00*/  LEA.HI.X.SX32 R189, R59, R14.reuse, 0x2, P6 ;  /* 0x0000000e3bbd7211 */ /* 0x080fe200030f16ff */
[----:B------:R-:W-:Y:S01]  /*4c10*/  STL.64 [R1+0x3b0], R158 ;  /* 0x0003b09e01007387 */ /* 0x000fe20000100a00 */
[-C--:B---3--:R-:W-:Y:S01]  /*4c20*/  LEA R170, P2, R62, R7.reuse, 0x2 ;  /* 0x000000073eaa7211 */ /* 0x088fe200078410ff */
[----:B------:R-:W-:Y:S01]  /*4c30*/  IMAD R59, R6, 0x62, RZ ;  /* 0x00000062063b7824 */ /* 0x000fe200078e02ff */
[-C--:B------:R-:W-:Y:S01]  /*4c40*/  LEA.HI.X.SX32 R21, R60, R14.reuse, 0x2, P0 ;  /* 0x0000000e3c157211 */ /* 0x080fe200000f16ff */
[----:B------:R-:W-:Y:S01]  /*4c50*/  STL.64 [R1+0x3c0], R176 ;  /* 0x0003c0b001007387 */ /* 0x000fe20000100a00 */
[-C--:B--2---:R-:W-:Y:S01]  /*4c60*/  LEA R164, P3, R63, R7.reuse, 0x2 ;  /* 0x000000073fa47211 */ /* 0x084fe200078610ff */
[----:B------:R-:W-:Y:S01]  /*4c70*/  IMAD R224, R6, 0x6f, RZ ;  /* 0x0000006f06e07824 */ /* 0x000fe200078e02ff */
[-C--:B----4-:R-:W-:Y:S01]  /*4c80*/  LEA R162, P4, R64, R7.reuse, 0x2 ;  /* 0x0000000740a27211 */ /* 0x090fe200078810ff */
[----:B------:R2:W-:Y:S01]  /*4c90*/  STL.64 [R1+0x3c8], R188 ;  /* 0x0003c8bc01007387 */ /* 0x0005e20000100a00 */
[-C--:B------:R-:W-:Y:S01]  /*4ca0*/  LEA.HI.X.SX32 R187, R61, R14.reuse, 0x2, P1 ;  /* 0x0000000e3dbb7211 */ /* 0x080fe200008f16ff */
[----:B------:R-:W-:Y:S01]  /*4cb0*/  ULDC UR4, c[0x0][0x230] ;  /* 0x00008c0000047ab9 */ /* 0x000fe20000000800 */
[----:B------:R-:W-:Y:S01]  /*4cc0*/  LEA.HI.X.SX32 R171, R62, R14, 0x2, P2 ;  /* 0x0000000e3eab7211 */ /* 0x000fe200010f16ff */
[----:B------:R3:W-:Y:S01]  /*4cd0*/  STL.64 [R1+0x3d0], R20 ;  /* 0x0003d01401007387 */ /* 0x0007e20000100a00 */
[----:B-1----:R-:W-:-:S02]  /*4ce0*/  LEA R152, P5, R65, R7, 0x2 ;  /* 0x0000000741987211 */ /* 0x002fc400078a10ff */
[-C--:B------:R-:W-:Y:S01]  /*4cf0*/  LEA.HI.X.SX32 R165, R63, R14.reuse, 0x2, P3 ;  /* 0x0000000e3fa57211 */ /* 0x080fe200018f16ff */
[----:B------:R-:W-:Y:S01]  /*4d00*/  STL.64 [R1+0x3d8], R186 ;  /* 0x0003d8ba01007387 */ /* 0x000fe20000100a00 */
[----:B------:R-:W-:Y:S01]  /*4d10*/  LEA.HI.X.SX32 R163, R64, R14, 0x2, P4 ;  /* 0x0000000e40a37211 */ /* 0x000fe200020f16ff */
[----:B------:R-:W-:Y:S01]  /*4d20*/  IMAD R63, R6, 0x63, RZ ;  /* 0x00000063063f7824 */ /* 0x000fe200078e02ff */
[-C--:B------:R-:W-:Y:S01]  /*4d30*/  LEA R190, P6, R66, R7.reuse, 0x2 ;  /* 0x0000000742be7211 */ /* 0x080fe200078c10ff */
[----:B------:R1:W-:Y:S01]  /*4d40*/  STL.64 [R1+0x3e8], R170 ;  /* 0x0003e8aa01007387 */ /* 0x0003e20000100a00 */
[-C--:B------:R-:W-:Y:S02]  /*4d50*/  LEA R194, P1, R68, R7.reuse, 0x2 ;  /* 0x0000000744c27211 */ /* 0x080fe400078210ff */
[-C--:B--2---:R-:W-:Y:S01]  /*4d60*/  LEA R188, P2, R69, R7.reuse, 0x2 ;  /* 0x0000000745bc7211 */ /* 0x084fe200078410ff */
[----:B------:R2:W-:Y:S01]  /*4d70*/  STL.64 [R1+0x3f0], R164 ;  /* 0x0003f0a401007387 */ /* 0x0005e20000100a00 */
[----:B---3--:R-:W-:-:S02]  /*4d80*/  LEA R20, P0, R67, R7, 0x2 ;  /* 0x0000000743147211 */ /* 0x008fc400078010ff */
[-C--:B------:R-:W-:Y:S01]  /*4d90*/  LEA.HI.X.SX32 R153, R65, R14.reuse, 0x2, P5 ;  /* 0x0000000e41997211 */ /* 0x080fe200028f16ff */
[----:B------:R3:W-:Y:S01]  /*4da0*/  STL.64 [R1+0x400], R162 ;  /* 0x000400a201007387 */ /* 0x0007e20000100a00 */
[-C--:B------:R-:W-:Y:S02]  /*4db0*/  LEA.HI.X.SX32 R21, R67, R14.reuse, 0x2, P0 ;  /* 0x0000000e43157211 */ /* 0x080fe400000f16ff */
[-C--:B------:R-:W-:Y:S01]  /*4dc0*/  LEA.HI.X.SX32 R191, R66, R14.reuse, 0x2, P6 ;  /* 0x0000000e42bf7211 */ /* 0x080fe200030f16ff */
[----:B------:R-:W-:Y:S01]  /*4dd0*/  STL.64 [R1+0x408], R152 ;  /* 0x0004089801007387 */ /* 0x000fe20000100a00 */
[-C--:B-1----:R-:W-:Y:S02]  /*4de0*/  LEA R170, P3, R70, R7.reuse, 0x2 ;  /* 0x0000000746aa7211 */ /* 0x082fe400078610ff */
[----:B------:R-:W-:Y:S01]  /*4df0*/  LEA.HI.X.SX32 R195, R68, R14, 0x2, P1 ;  /* 0x0000000e44c37211 */ /* 0x000fe200008f16ff */
[----:B------:R1:W-:Y:S01]  /*4e00*/  STL.64 [R1+0x420], R20 ;  /* 0x0004201401007387 */ /* 0x0003e20000100a00 */
[----:B--2---:R-:W-:-:S02]  /*4e10*/  LEA R164, P4, R71, R7, 0x2 ;  /* 0x0000000747a47211 */ /* 0x004fc400078810ff */
[-C--:B------:R-:W-:Y:S01]  /*4e20*/  LEA.HI.X.SX32 R189, R69, R14.reuse, 0x2, P2 ;  /* 0x0000000e45bd7211 */ /* 0x080fe200010f16ff */
[----:B------:R-:W-:Y:S01]  /*4e30*/  STL.64 [R1+0x418], R190 ;  /* 0x000418be01007387 */ /* 0x000fe20000100a00 */
[-C--:B---3--:R-:W-:Y:S02]  /*4e40*/  LEA R162, P5, R72, R7.reuse, 0x2 ;  /* 0x0000000748a27211 */ /* 0x088fe400078a10ff */
[-C--:B------:R-:W-:Y:S01]  /*4e50*/  LEA.HI.X.SX32 R171, R70, R14.reuse, 0x2, P3 ;  /* 0x0000000e46ab7211 */ /* 0x080fe200018f16ff */
[----:B------:R2:W-:Y:S01]  /*4e60*/  STL.64 [R1+0x430], R194 ;  /* 0x000430c201007387 */ /* 0x0005e20000100a00 */
[-C--:B------:R-:W-:Y:S01]  /*4e70*/  LEA.HI.X.SX32 R165, R71, R14.reuse, 0x2, P4 ;  /* 0x0000000e47a57211 */ /* 0x080fe200020f16ff */
[----:B------:R-:W-:Y:S01]  /*4e80*/  IMAD R71, R6, 0x24, RZ ;  /* 0x0000002406477824 */ /* 0x000fe200078e02ff */
[----:B------:R-:W-:Y:S01]  /*4e90*/  LEA.HI.X.SX32 R163, R72, R14, 0x2, P5 ;  /* 0x0000000e48a37211 */ /* 0x000fe200028f16ff */
[----:B------:R3:W-:Y:S01]  /*4ea0*/  STL.64 [R1+0x438], R188 ;  /* 0x000438bc01007387 */ /* 0x0007e20000100a00 */
[----:B------:R-:W-:-:S02]  /*4eb0*/  LEA R186, P6, R73, R7, 0x2 ;  /* 0x0000000749ba7211 */ /* 0x000fc400078c10ff */
[-C--:B-1----:R-:W-:Y:S01]  /*4ec0*/  LEA R20, P0, R74, R7.reuse, 0x2 ;  /* 0x000000074a147211 */ /* 0x082fe200078010ff */
[----:B------:R1:W-:Y:S01]  /*4ed0*/  STL.64 [R1+0x440], R170 ;  /* 0x000440aa01007387 */ /* 0x0003e20000100a00 */
[-C--:B------:R-:W-:Y:S02]  /*4ee0*/  LEA.HI.X.SX32 R187, R73, R14.reuse, 0x2, P6 ;  /* 0x0000000e49bb7211 */ /* 0x080fe400030f16ff */
[-C--:B------:R-:W-:Y:S01]  /*4ef0*/  LEA R196, P1, R75, R7.reuse, 0x2 ;  /* 0x000000074bc47211 */ /* 0x080fe200078210ff */
[----:B------:R4:W-:Y:S01]  /*4f00*/  STL.64 [R1+0x448], R164 ;  /* 0x000448a401007387 */ /* 0x0009e20000100a00 */
[-C--:B--2---:R-:W-:Y:S02]  /*4f10*/  LEA R194, P2, R76, R7.reuse, 0x2 ;  /* 0x000000074cc27211 */ /* 0x084fe400078410ff */
[----:B------:R-:W-:Y:S01]  /*4f20*/  LEA.HI.X.SX32 R21, R74, R14, 0x2, P0 ;  /* 0x0000000e4a157211 */ /* 0x000fe200000f16ff */
[----:B------:R2:W-:Y:S01]  /*4f30*/  STL.64 [R1+0x458], R162 ;  /* 0x000458a201007387 */ /* 0x0005e20000100a00 */
[----:B---3--:R-:W-:-:S02]  /*4f40*/  LEA R188, P3, R77, R7, 0x2 ;  /* 0x000000074dbc7211 */ /* 0x008fc400078610ff */
[-C--:B------:R-:W-:Y:S01]  /*4f50*/  LEA.HI.X.SX32 R197, R75, R14.reuse, 0x2, P1 ;  /* 0x0000000e4bc57211 */ /* 0x080fe200008f16ff */
[----:B------:R-:W-:Y:S01]  /*4f60*/  STL.64 [R1+0x460], R186 ;  /* 0x000460ba01007387 */ /* 0x000fe20000100a00 */
[-C--:B-1----:R-:W-:Y:S01]  /*4f70*/  LEA R170, P4, R78, R7.reuse, 0x2 ;  /* 0x000000074eaa7211 */ /* 0x082fe200078810ff */
[----:B------:R-:W-:Y:S01]  /*4f80*/  IMAD R75, R6, 0x25, RZ ;  /* 0x00000025064b7824 */ /* 0x000fe200078e02ff */
[-C--:B------:R-:W-:Y:S01]  /*4f90*/  LEA.HI.X.SX32 R195, R76, R14.reuse, 0x2, P2 ;  /* 0x0000000e4cc37211 */ /* 0x080fe200010f16ff */
[----:B------:R1:W-:Y:S01]  /*4fa0*/  STL.64 [R1+0x478], R196 ;  /* 0x000478c401007387 */ /* 0x0003e20000100a00 */
[-C--:B----4-:R-:W-:Y:S02]  /*4fb0*/  LEA R164, P5, R79, R7.reuse, 0x2 ;  /* 0x000000074fa47211 */ /* 0x090fe400078a10ff */
[----:B------:R-:W-:Y:S01]  /*4fc0*/  LEA.HI.X.SX32 R189, R77, R14, 0x2, P3 ;  /* 0x0000000e4dbd7211 */ /* 0x000fe200018f16ff */
[----:B------:R-:W-:Y:S01]  /*4fd0*/  STL.64 [R1+0x470], R20 ;  /* 0x0004701401007387 */ /* 0x000fe20000100a00 */
[----:B--2---:R-:W-:-:S02]  /*4fe0*/  LEA R162, P6, R16, R7, 0x2 ;  /* 0x0000000710a27211 */ /* 0x004fc400078c10ff */
[----:B------:R-:W2:Y:S01]  /*4ff0*/  LDC R7, c[0x0][0x230] ;  /* 0x00008c00ff077b82 */ /* 0x000ea20000000800 */
[-C--:B------:R-:W-:Y:S01]  /*5000*/  LEA.HI.X.SX32 R171, R78, R14.reuse, 0x2, P4 ;  /* 0x0000000e4eab7211 */ /* 0x080fe200020f16ff */
[----:B------:R-:W-:Y:S01]  /*5010*/  STL.64 [R1+0x488], R194 ;  /* 0x000488c201007387 */ /* 0x000fe20000100a00 */
[-C--:B------:R-:W-:Y:S01]  /*5020*/  LEA.HI.X.SX32 R165, R79, R14.reuse, 0x2, P5 ;  /* 0x0000000e4fa57211 */ /* 0x080fe200028f16ff */
[----:B------:R-:W-:Y:S01]  /*5030*/  IMAD R79, R6, 0x26, RZ ;  /* 0x00000026064f7824 */ /* 0x000fe200078e02ff */
[----:B------:R-:W-:Y:S01]  /*5040*/  LEA.HI.X.SX32 R163, R16, R14, 0x2, P6 ;  /* 0x0000000e10a37211 */ /* 0x000fe200030f16ff */
[----:B------:R-:W-:Y:S01]  /*5050*/  STL.64 [R1+0x490], R188 ;  /* 0x000490bc01007387 */ /* 0x000fe20000100a00 */
[----:B------:R-:W-:Y:S01]  /*5060*/  IADD3 R13, R13, -0x2, RZ ;  /* 0xfffffffe0d0d7810 */ /* 0x000fe20007ffe0ff */
[----:B------:R-:W3:Y:S01]  /*5070*/  LDC R14, c[0x0][0x230] ;  /* 0x00008c00ff0e7b82 */ /* 0x000ee20000000800 */
[----:B------:R-:W-:Y:S01]  /*5080*/  IADD3 R10, R10, -0x21, RZ ;  /* 0xffffffdf0a0a7810 */ /* 0x000fe20007ffe0ff */
[----:B------:R4:W-:Y:S01]  /*5090*/  STL.64 [R1+0x4a0], R170 ;  /* 0x0004a0aa01007387 */ /* 0x0009e20000100a00 */
[----:B------:R-:W-:Y:S01]  /*50a0*/  ISETP.GE.U32.AND P0, PT, R13, 0x7fffff7f, PT ;  /* 0x7fffff7f0d00780c */ /* 0x000fe20003f06070 */
[----:B-1----:R-:W-:Y:S01]  /*50b0*/  IMAD R196, R6, 0x4c, RZ ;  /* 0x0000004c06c47824 */ /* 0x002fe200078e02ff */
[----:B------:R-:W-:Y:S01]  /*50c0*/  ISETP.GE.U32.AND P5, PT, R10, 0x7fffff60, PT ;  /* 0x7fffff600a00780c */ /* 0x000fe20003fa6070 */
[----:B------:R-:W-:Y:S01]  /*50d0*/  STL.64 [R1+0x4a8], R164 ;  /* 0x0004a8a401007387 */ /* 0x000fe20000100a00 */
[----:B------:R-:W-:Y:S01]  /*50e0*/  LEA R38, P2, R9, UR6, 0x2 ;  /* 0x0000000609267c11 */ /* 0x000fe2000f8410ff */
[----:B------:R-:W1:Y:S01]  /*50f0*/  LDC R13, c[0x0][0x230] ;  /* 0x00008c00ff0d7b82 */ /* 0x000e620000000800 */
[----:B------:R-:W-:Y:S01]  /*5100*/  ISETP.GE.U32.AND P1, PT, R15, 0x7fffff80, PT ;  /* 0x7fffff800f00780c */ /* 0x000fe20003f26070 */
[----:B------:R3:W-:Y:S01]  /*5110*/  STL.64 [R1+0x4b0], R162 ;  /* 0x0004b0a201007387 */ /* 0x0007e20000100a00 */
[----:B------:R-:W-:Y:S01]  /*5120*/  LEA.HI.X.SX32 R39, R9, UR7, 0x2, P2 ;  /* 0x0000000709277c11 */ /* 0x000fe200090f16ff */
[----:B------:R-:W-:Y:S01]  /*5130*/  IMAD.SHL.U32 R9, R6, 0x2, RZ ;  /* 0x0000000206097824 */ /* 0x000fe200078e00ff */
[----:B------:R-:W-:-:S02]  /*5140*/  ISETP.GE.U32.AND P3, PT, R11, 0x7fffff7d, PT ;  /* 0x7fffff7d0b00780c */ /* 0x000fc40003f66070 */
[----:B----4-:R-:W-:Y:S01]  /*5150*/  LEA R170, P2, R8, UR6, 0x2 ;  /* 0x0000000608aa7c11 */ /* 0x010fe2000f8410ff */
[----:B------:R-:W4:Y:S01]  /*5160*/  LDC R10, c[0x0][0x230] ;  /* 0x00008c00ff0a7b82 */ /* 0x000f220000000800 */
[----:B--2---:R-:W-:Y:S01]  /*5170*/  VIADD R7, R7, 0xffffffde ;  /* 0xffffffde07077836 */ /* 0x004fe20000000000 */
[----:B------:R-:W-:Y:S01]  /*5180*/  ISETP.GE.U32.AND P6, PT, R12, 0x7fffff7e, PT ;  /* 0x7fffff7e0c00780c */ /* 0x000fe20003fc6070 */
[--C-:B------:R-:W-:Y:S01]  /*5190*/  IMAD.WIDE R16, R9, 0x4, R38.reuse ;  /* 0x0000000409107825 */ /* 0x100fe200078e0226 */
[----:B------:R-:W-:Y:S01]  /*51a0*/  LEA.HI.X.SX32 R171, R8, UR7, 0x2, P2 ;  /* 0x0000000708ab7c11 */ /* 0x000fe200090f16ff */
[----:B------:R-:W-:Y:S01]  /*51b0*/  ULDC.64 UR6, c[0x0][0x238] ;  /* 0x00008e0000067ab9 */ /* 0x000fe20000000a00 */
[----:B------:R-:W-:Y:S01]  /*51c0*/  ISETP.GE.U32.AND P4, PT, R7, 0x7fffff5f, PT ;  /* 0x7fffff5f0700780c */ /* 0x000fe20003f86070 */
[----:B------:R-:W-:Y:S01]  /*51d0*/  VIADD R7, R4, UR10 ;  /* 0x0000000a04077c36 */ /* 0x000fe20008000000 */
[----:B---3--:R-:W-:Y:S01]  /*51e0*/  IADD3 R8, R14, -0x23, RZ ;  /* 0xffffffdd0e087810 */ /* 0x008fe20007ffe0ff */
[----:B------:R-:W2:Y:S01]  /*51f0*/  LDC R11, c[0x0][0x230] ;  /* 0x00008c00ff0b7b82 */ /* 0x000ea20000000800 */
[C---:B------:R-:W-:Y:S01]  /*5200*/  IMAD.WIDE R162, R6.reuse, 0x4, R38 ;  /* 0x0000000406a27825 */ /* 0x040fe200078e0226 */
[----:B------:R-:W-:Y:S01]  /*5210*/  SHF.L.U32 R228, R6, 0x4, RZ ;  /* 0x0000000406e47819 */ /* 0x000fe200000006ff */
[----:B------:R-:W-:Y:S01]  /*5220*/  @!PT LDS RZ, [RZ] ;  /* 0x00000000fffff984 */ /* 0x000fe20000000800 */
[----:B------:R-:W-:Y:S01]  /*5230*/  @!PT LDS RZ, [RZ] ;  /* 0x00000000fffff984 */ /* 0x000fe20000000800 */
[----:B------:R-:W-:Y:S01]  /*5240*/  @!PT LDS RZ, [RZ] ;  /* 0x00000000fffff984 */ /* 0x000fe20000000800 */
[----:B------:R-:W-:Y:S01]  /*5250*/  LDGSTS.E [R7], desc[UR8][R38.64], !P1 ;  /* 0x0000000026077fae */ /* 0x000fe2000c921848 */
[----:B------:R-:W-:Y:S01]  /*5260*/  ISETP.GE.U32.AND P2, PT, R8, 0x7fffff5e, PT ;  /* 0x7fffff5e0800780c */ /* 0x000fe20003f46070 */
[--C-:B------:R-:W-:Y:S01]  /*5270*/  IMAD.WIDE R188, R6, 0x4, R170.reuse ;  /* 0x0000000406bc7825 */ /* 0x100fe200078e02aa */
[----:B------:R-:W-:Y:S01]  /*5280*/  USHF.L.U32 UR6, UR6, 0x7, URZ ;  /* 0x0000000706067899 */ /* 0x000fe2000800063f */
[----:B-1----:R-:W-:Y:S01]  /*5290*/  IADD3 R8, R13, -0x24, RZ ;  /* 0xffffffdc0d087810 */ /* 0x002fe20007ffe0ff */
[----:B------:R-:W1:Y:S01]  /*52a0*/  LDC R12, c[0x0][0x230] ;  /* 0x00008c00ff0c7b82 */ /* 0x000e620000000800 */
[----:B------:R-:W-:Y:S01]  /*52b0*/  LDGSTS.E [R7+0x4000], desc[UR8][R170.64], !P1 ;  /* 0x04000000aa077fae */ /* 0x000fe2000c921848 */
[----:B------:R-:W-:Y:S01]  /*52c0*/  IMAD.WIDE R14, R9, 0x4, R170 ;  /* 0x00000004090e7825 */ /* 0x000fe200078e02aa */
[----:B------:R-:W-:-:S02]  /*52d0*/  ISETP.GE.U32.AND P1, PT, R8, 0x7fffff5d, PT ;  /* 0x7fffff5d0800780c */ /* 0x000fc40003f26070 */
[----:B------:R3:W-:Y:S01]  /*52e0*/  STL.64 [R1+0x80], R162 ;  /* 0x000080a201007387 */ /* 0x0007e20000100a00 */
[----:B------:R-:W-:Y:S02]  /*52f0*/  IMAD R9, R6, 0x3, RZ ;  /* 0x0000000306097824 */ /* 0x000fe400078e02ff */
[----:B----4-:R-:W-:Y:S01]  /*5300*/  VIADD R8, R10, 0xffffffbf ;  /* 0xffffffbf0a087836 */ /* 0x010fe20000000000 */
[----:B------:R3:W-:Y:S01]  /*5310*/  LDGSTS.E [R7+0x4], desc[UR8][R162.64], !P0 ;  /* 0x00004000a2077fae */ /* 0x0007e2000c121848 */
[----:B------:R-:W4:Y:S01]  /*5320*/  LDC R10, c[0x0][0x230] ;  /* 0x00008c00ff0a7b82 */ /* 0x000f220000000800 */
[C---:B------:R-:W-:Y:S02]  /*5330*/  IMAD.WIDE R28, R25.reuse, 0x4, R38 ;  /* 0x00000004191c7825 */ /* 0x040fe400078e0226 */
[----:B------:R3:W-:Y:S01]  /*5340*/  LDGSTS.E [R7+0x4004], desc[UR8][R188.64], !P0 ;  /* 0x04004000bc077fae */ /* 0x0007e2000c121848 */
[----:B------:R-:W-:Y:S01]  /*5350*/  ISETP.GE.U32.AND P0, PT, R8, 0x7fffff40, PT ;  /* 0x7fffff400800780c */ /* 0x000fe20003f06070 */
[----:B------:R-:W-:Y:S01]  /*5360*/  IMAD.WIDE R24, R25, 0x4, R170 ;  /* 0x0000000419187825 */ /* 0x000fe200078e02aa */
[----:B--2---:R-:W-:Y:S01]  /*5370*/  IADD3 R8, R11, -0x42, RZ ;  /* 0xffffffbe0b087810 */ /* 0x004fe20007ffe0ff */
[----:B------:R2:W-:Y:S01]  /*5380*/  STL.64 [R1+0xd88], R188 ;  /* 0x000d88bc01007387 */ /* 0x0005e20000100a00 */
[----:B------:R-:W4:Y:S01]  /*5390*/  LDC R13, c[0x0][0x230] ;  /* 0x00008c00ff0d7b82 */ /* 0x000f220000000800 */
[----:B------:R-:W-:-:S02]  /*53a0*/  IMAD.WIDE R52, R27, 0x4, R38 ;  /* 0x000000041b347825 */ /* 0x000fc400078e0226 */
[----:B------:R1:W-:Y:S02]  /*53b0*/  STL.64 [R1+0x70], R16 ;  /* 0x0000701001007387 */ /* 0x0003e40000100a00 */
[----:B---3--:R-:W-:Y:S02]  /*53c0*/  IMAD.WIDE R162, R9, 0x4, R38 ;  /* 0x0000000409a27825 */ /* 0x008fe400078e0226 */
[----:B------:R3:W-:Y:S01]  /*53d0*/  LDGSTS.E [R7+0x8], desc[UR8][R16.64], !P6 ;  /* 0x0000800010077fae */ /* 0x0007e2000f121848 */
[----:B------:R-:W4:Y:S01]  /*53e0*/  LDC R11, c[0x0][0x230] ;  /* 0x00008c00ff0b7b82 */ /* 0x000f220000000800 */
[----:B------:R-:W-:Y:S02]  /*53f0*/  IMAD.WIDE R26, R27, 0x4, R170 ;  /* 0x000000041b1a7825 */ /* 0x000fe400078e02aa */
[----:B------:R4:W-:Y:S01]  /*5400*/  STL.64 [R1+0x68], R14 ;  /* 0x0000680e01007387 */ /* 0x0009e20000100a00 */
[----:B--2---:R-:W-:Y:S01]  /*5410*/  MOV R189, R191 ;  /* 0x000000bf00bd7202 */ /* 0x004fe20000000f00 */
[----:B------:R-:W-:-:S02]  /*5420*/  IMAD.WIDE R34, R31, 0x4, R38 ;  /* 0x000000041f227825 */ /* 0x000fc400078e0226 */
[----:B------:R2:W-:Y:S01]  /*5430*/  LDGSTS.E [R7+0x4008], desc[UR8][R14.64], !P6 ;  /* 0x040080000e077fae */ /* 0x0005e2000f121848 */
[----:B------:R-:W-:Y:S01]  /*5440*/  ISETP.GE.U32.AND P6, PT, R8, 0x7fffff3f, PT ;  /* 0x7fffff3f0800780c */ /* 0x000fe20003fc6070 */
[----:B-1----:R-:W-:Y:S02]  /*5450*/  VIADD R8, R12, 0xffffffbd ;  /* 0xffffffbd0c087836 */ /* 0x002fe40000000000 */
[--C-:B---3--:R-:W-:Y:S01]  /*5460*/  IMAD.WIDE R16, R9, 0x4, R170.reuse ;  /* 0x0000000409107825 */ /* 0x108fe200078e02aa */
[----:B------:R-:W1:Y:S01]  /*5470*/  LDC R12, c[0x0][0x230] ;  /* 0x00008c00ff0c7b82 */ /* 0x000e620000000800 */
[----:B------:R3:W-:Y:S02]  /*5480*/  LDGSTS.E [R7+0xc], desc[UR8][R162.64], !P3 ;  /* 0x0000c000a2077fae */ /* 0x0007e4000d921848 */
[----:B------:R-:W-:Y:S02]  /*5490*/  IMAD.WIDE R30, R31, 0x4, R170 ;  /* 0x000000041f1e7825 */ /* 0x000fe400078e02aa */
[----:B------:R3:W-:Y:S01]  /*54a0*/  LDGSTS.E [R7+0x400c], desc[UR8][R16.64], !P3 ;  /* 0x0400c00010077fae */ /* 0x0007e2000d921848 */
[----:B------:R-:W-:Y:S01]  /*54b0*/  ISETP.GE.U32.AND P3, PT, R8, 0x7fffff3e, PT ;  /* 0x7fffff3e0800780c */ /* 0x000fe20003f66070 */
[C---:B------:R-:W-:Y:S01]  /*54c0*/  IMAD.WIDE R60, R33.reuse, 0x4, R38 ;  /* 0x00000004213c7825 */ /* 0x040fe200078e0226 */
[----:B------:R-:W3:Y:S01]  /*54d0*/  LDC R9, c[0x0][0x230] ;  /* 0x00008c00ff097b82 */ /* 0x000ee20000000800 */
[----:B----4-:R-:W-:Y:S01]  /*54e0*/  IADD3 R8, R10, -0x44, RZ ;  /* 0xffffffbc0a087810 */ /* 0x010fe20007ffe0ff */
[----:B------:R-:W-:Y:S01]  /*54f0*/  LDGSTS.E [R7+0x8000], desc[UR8][R28.64], !P5 ;  /* 0x080000001c077fae */ /* 0x000fe2000e921848 */
[----:B------:R-:W-:-:S03]  /*5500*/  IMAD.WIDE R32, R33, 0x4, R170 ;  /* 0x0000000421207825 */ /* 0x000fc600078e02aa */
[----:B------:R-:W-:Y:S01]  /*5510*/  LDGSTS.E [R7+0xc000], desc[UR8][R24.64], !P5 ;  /* 0x0c00000018077fae */ /* 0x000fe2000e921848 */
[----:B------:R-:W-:Y:S01]  /*5520*/  ISETP.GE.U32.AND P5, PT, R8, 0x7fffff3d, PT ;  /* 0x7fffff3d0800780c */ /* 0x000fe20003fa6070 */
[----:B--2---:R-:W2:Y:S01]  /*5530*/  LDC R14, c[0x0][0x230] ;  /* 0x00008c00ff0e7b82 */ /* 0x004ea20000000800 */
[----:B------:R-:W-:Y:S01]  /*5540*/  VIADD R8, R13, 0xffffff9f ;  /* 0xffffff9f0d087836 */ /* 0x000fe20000000000 */
[----:B------:R-:W-:Y:S01]  /*5550*/  LDGSTS.E [R7+0x8004], desc[UR8][R52.64], !P4 ;  /* 0x0800400034077fae */ /* 0x000fe2000e121848 */
[----:B------:R-:W-:-:S03]  /*5560*/  IMAD.WIDE R42, R37, 0x4, R38 ;  /* 0x00000004252a7825 */ /* 0x000fc600078e0226 */
[----:B------:R-:W-:Y:S01]  /*5570*/  LDGSTS.E [R7+0xc004], desc[UR8][R26.64], !P4 ;  /* 0x0c0040001a077fae */ /* 0x000fe2000e121848 */
[----:B------:R-:W-:Y:S01]  /*5580*/  ISETP.GE.U32.AND P4, PT, R8, 0x7fffff20, PT ;  /* 0x7fffff200800780c */ /* 0x000fe20003f86070 */
[----:B------:R-:W4:Y:S01]  /*5590*/  LDC R10, c[0x0][0x230] ;  /* 0x00008c00ff0a7b82 */ /* 0x000f220000000800 */
[----:B------:R-:W-:Y:S01]  /*55a0*/  IMAD.WIDE R36, R37, 0x4, R170 ;  /* 0x0000000425247825 */ /* 0x000fe200078e02aa */
[----:B------:R-:W-:Y:S03]  /*55b0*/  LDGSTS.E [R7+0x8008], desc[UR8][R34.64], !P2 ;  /* 0x0800800022077fae */ /* 0x000fe6000d121848 */
[----:B------:R-:W-:Y:S01]  /*55c0*/  IMAD.WIDE R66, R41, 0x4, R38 ;  /* 0x0000000429427825 */ /* 0x000fe200078e0226 */
[----:B------:R-:W-:Y:S02]  /*55d0*/  LDGSTS.E [R7+0xc008], desc[UR8][R30.64], !P2 ;  /* 0x0c0080001e077fae */ /* 0x000fe4000d121848 */
[----:B------:R-:W4:Y:S01]  /*55e0*/  LDC R13, c[0x0][0x230] ;  /* 0x00008c00ff0d7b82 */ /* 0x000f220000000800 */
[----:B---3--:R-:W-:Y:S01]  /*55f0*/  VIADD R9, R9, 0xffffff9d ;  /* 0xffffff9d09097836 */ /* 0x008fe20000000000 */
[----:B------:R-:W-:Y:S01]  /*5600*/  LDGSTS.E [R7+0x800c], desc[UR8][R60.64], !P1 ;  /* 0x0800c0003c077fae */ /* 0x000fe2000c921848 */
[----:B------:R-:W-:-:S03]  /*5610*/  IMAD.WIDE R40, R41, 0x4, R170 ;  /* 0x0000000429287825 */ /* 0x000fc600078e02aa */
[----:B------:R-:W-:Y:S01]  /*5620*/  LDGSTS.E [R7+0xc00c], desc[UR8][R32.64], !P1 ;  /* 0x0c00c00020077fae */ /* 0x000fe2000c921848 */
[----:B------:R-:W-:Y:S01]  /*5630*/  ISETP.GE.U32.AND P1, PT, R9, 0x7fffff1e, PT ;  /* 0x7fffff1e0900780c */ /* 0x000fe20003f26070 */
[C---:B------:R-:W-:Y:S01]  /*5640*/  IMAD.WIDE R48, R45.reuse, 0x4, R38 ;  /* 0x000000042d307825 */ /* 0x040fe200078e0226 */
[----:B--2---:R-:W-:Y:S01]  /*5650*/  IADD3 R8, R14, -0x62, RZ ;  /* 0xffffff9e0e087810 */ /* 0x004fe20007ffe0ff */
[----:B------:R-:W2:Y:S01]  /*5660*/  LDC R9, c[0x0][0x230] ;  /* 0x00008c00ff097b82 */ /* 0x000ea20000000800 */
[----:B------:R-:W-:Y:S01]  /*5670*/  LDGSTS.E [R7+0x10000], desc[UR8][R42.64], !P0 ;  /* 0x100000002a077fae */ /* 0x000fe2000c121848 */
[----:B------:R-:W-:Y:S01]  /*5680*/  IMAD.WIDE R44, R45, 0x4, R170 ;  /* 0x000000042d2c7825 */ /* 0x000fe200078e02aa */
[----:B------:R-:W-:Y:S02]  /*5690*/  ISETP.GE.U32.AND P2, PT, R8, 0x7fffff1f, PT ;  /* 0x7fffff1f0800780c */ /* 0x000fe40003f46070 */
[----:B------:R-:W-:Y:S01]  /*56a0*/  LDGSTS.E [R7+0x14000], desc[UR8][R36.64], !P0 ;  /* 0x1400000024077fae */ /* 0x000fe2000c121848 */
[----:B-1----:R-:W-:-:S02]  /*56b0*/  VIADD R8, R12, 0xffffff9c ;  /* 0xffffff9c0c087836 */ /* 0x002fc40000000000 */
[----:B------:R-:W1:Y:S01]  /*56c0*/  LDC R12, c[0x0][0x230] ;  /* 0x00008c00ff0c7b82 */ /* 0x000e620000000800 */
[----:B------:R-:W-:Y:S01]  /*56d0*/  LDGSTS.E [R7+0x10004], desc[UR8][R66.64], !P6 ;  /* 0x1000400042077fae */ /* 0x000fe2000f121848 */
[C---:B------:R-:W-:Y:S01]  /*56e0*/  IMAD.WIDE R68, R47.reuse, 0x4, R38 ;  /* 0x000000042f447825 */ /* 0x040fe200078e0226 */
[----:B------:R-:W-:Y:S02]  /*56f0*/  ISETP.GE.U32.AND P0, PT, R8, 0x7fffff1d, PT ;  /* 0x7fffff1d0800780c */ /* 0x000fe40003f06070 */
[----:B----4-:R-:W-:Y:S01]  /*5700*/  IADD3 R8, R10, -0x5, RZ ;  /* 0xfffffffb0a087810 */ /* 0x010fe20007ffe0ff */
[----:B------:R-:W-:Y:S01]  /*5710*/  LDGSTS.E [R7+0x14004], desc[UR8][R40.64], !P6 ;  /* 0x1400400028077fae */ /* 0x000fe2000f121848 */
[----:B------:R-:W-:Y:S01]  /*5720*/  IMAD.WIDE R46, R47, 0x4, R170 ;  /* 0x000000042f2e7825 */ /* 0x000fe200078e02aa */
[----:B------:R-:W3:Y:S01]  /*5730*/  LDC R10, c[0x0][0x230] ;  /* 0x00008c00ff0a7b82 */ /* 0x000ee20000000800 */
[----:B------:R-:W-:Y:S01]  /*5740*/  ISETP.GE.U32.AND P6, PT, R8, 0x7fffff7c, PT ;  /* 0x7fffff7c0800780c */ /* 0x000fe20003fc6070 */
[----:B------:R-:W-:Y:S01]  /*5750*/  LDGSTS.E [R7+0x10008], desc[UR8][R48.64], !P3 ;  /* 0x1000800030077fae */ /* 0x000fe2000d921848 */
[----:B------:R-:W-:-:S02]  /*5760*/  VIADD R8, R11, 0xfffffffa ;  /* 0xfffffffa0b087836 */ /* 0x000fc40000000000 */
[----:B------:R-:W-:Y:S01]  /*5770*/  IMAD.WIDE R56, R51, 0x4, R38 ;  /* 0x0000000433387825 */ /* 0x000fe200078e0226 */
[----:B------:R-:W-:Y:S02]  /*5780*/  LDGSTS.E [R7+0x14008], desc[UR8][R44.64], !P3 ;  /* 0x140080002c077fae */ /* 0x000fe4000d921848 */
[----:B------:R-:W4:Y:S01]  /*5790*/  LDC R11, c[0x0][0x230] ;  /* 0x00008c00ff0b7b82 */ /* 0x000f220000000800 */
[----:B------:R-:W-:Y:S01]  /*57a0*/  ISETP.GE.U32.AND P3, PT, R8, 0x7fffff7b, PT ;  /* 0x7fffff7b0800780c */ /* 0x000fe20003f66070 */
[----:B--2---:R-:W-:Y:S01]  /*57b0*/  VIADD R8, R9, 0xfffffff9 ;  /* 0xfffffff909087836 */ /* 0x004fe20000000000 */
[----:B------:R-:W-:Y:S01]  /*57c0*/  LDGSTS.E [R7+0x1000c], desc[UR8][R68.64], !P5 ;  /* 0x1000c00044077fae */ /* 0x000fe2000e921848 */
[----:B------:R-:W-:Y:S01]  /*57d0*/  IMAD.WIDE R50, R51, 0x4, R170 ;  /* 0x0000000433327825 */ /* 0x000fe200078e02aa */
[----:B------:R-:W-:Y:S02]  /*57e0*/  SHF.L.U32 R9, R6, 0x2, RZ ;  /* 0x0000000206097819 */ /* 0x000fe400000006ff */
[----:B------:R-:W-:Y:S01]  /*57f0*/  LDGSTS.E [R7+0x1400c], desc[UR8][R46.64], !P5 ;  /* 0x1400c0002e077fae */ /* 0x000fe2000e921848 */
[----:B------:R-:W-:Y:S01]  /*5800*/  ISETP.GE.U32.AND P5, PT, R8, 0x7fffff7a, PT ;  /* 0x7fffff7a0800780c */ /* 0x000fe20003fa6070 */
[C---:B------:R-:W-:Y:S01]  /*5810*/  IMAD.WIDE R72, R55.reuse, 0x4, R38 ;  /* 0x0000000437487825 */ /* 0x040fe200078e0226 */
[----:B-1----:R-:W-:Y:S01]  /*5820*/  IADD3 R8, R12, -0x8, RZ ;  /* 0xfffffff80c087810 */ /* 0x002fe20007ffe0ff */
[----:B------:R-:W-:Y:S01]  /*5830*/  LDGSTS.E [R7+0x18000], desc[UR8][R56.64], !P4 ;  /* 0x1800000038077fae */ /* 0x000fe2000e121848 */
[----:B------:R-:W1:Y:S01]  /*5840*/  LDC R12, c[0x0][0x230] ;  /* 0x00008c00ff0c7b82 */ /* 0x000e620000000800 */
[----:B------:R-:W-:-:S02]  /*5850*/  IMAD.WIDE R54, R55, 0x4, R170 ;  /* 0x0000000437367825 */ /* 0x000fc400078e02aa */
[----:B------:R-:W-:Y:S01]  /*5860*/  LDGSTS.E [R7+0x1c000], desc[UR8][R50.64], !P4 ;  /* 0x1c00000032077fae */ /* 0x000fe2000e121848 */
[----:B------:R-:W-:Y:S01]  /*5870*/  ISETP.GE.U32.AND P4, PT, R8, 0x7fffff79, PT ;  /* 0x7fffff790800780c */ /* 0x000fe20003f86070 */
[----:B---3--:R-:W-:Y:S01]  /*5880*/  VIADD R8, R10, 0xffffffdb ;  /* 0xffffffdb0a087836 */ /* 0x008fe20000000000 */
[----:B------:R-:W-:Y:S01]  /*5890*/  LOP3.LUT R10, R4, 0x10, RZ, 0x3c, !PT ;  /* 0x00000010040a7812 */ /* 0x000fe200078e3cff */
[----:B------:R-:W-:Y:S01]  /*58a0*/  LDGSTS.E [R7+0x18004], desc[UR8][R72.64], !P2 ;  /* 0x1800400048077fae */ /* 0x000fe2000d121848 */
[----:B------:R-:W2:Y:S01]  /*58b0*/  LDC R14, c[0x0][0x230] ;  /* 0x00008c00ff0e7b82 */ /* 0x000ea20000000800 */
[C---:B------:R-:W-:Y:S02]  /*58c0*/  IMAD.WIDE R64, R59.reuse, 0x4, R38 ;  /* 0x000000043b407825 */ /* 0x040fe400078e0226 */
[----:B------:R-:W-:Y:S01]  /*58d0*/  LDGSTS.E [R7+0x1c004], desc[UR8][R54.64], !P2 ;  /* 0x1c00400036077fae */ /* 0x000fe2000d121848 */
[----:B------:R-:W-:Y:S01]  /*58e0*/  ISETP.GE.U32.AND P2, PT, R8, 0x7fffff5c, PT ;  /* 0x7fffff5c0800780c */ /* 0x000fe20003f46070 */
[----:B------:R-:W-:-:S02]  /*58f0*/  IMAD.WIDE R58, R59, 0x4, R170 ;  /* 0x000000043b3a7825 */ /* 0x000fc400078e02aa */
[----:B------:R-:W-:Y:S01]  /*5900*/  LDGSTS.E [R7+0x18008], desc[UR8][R64.64], !P1 ;  /* 0x1800800040077fae */ /* 0x000fe2000c921848 */
[----:B------:R-:W3:Y:S01]  /*5910*/  LDC R15, c[0x0][0x230] ;  /* 0x00008c00ff0f7b82 */ /* 0x000ee20000000800 */
[----:B----4-:R-:W-:Y:S02]  /*5920*/  VIADD R8, R11, 0xffffffda ;  /* 0xffffffda0b087836 */ /* 0x010fe40000000000 */
[----:B------:R-:W-:Y:S01]  /*5930*/  LDGSTS.E [R7+0x1c008], desc[UR8][R58.64], !P1 ;  /* 0x1c0080003a077fae */ /* 0x000fe2000c921848 */
[C---:B------:R-:W-:Y:S02]  /*5940*/  IMAD.WIDE R80, R63.reuse, 0x4, R38 ;  /* 0x000000043f507825 */ /* 0x040fe400078e0226 */
[----:B------:R-:W-:Y:S01]  /*5950*/  ISETP.GE.U32.AND P1, PT, R8, 0x7fffff5b, PT ;  /* 0x7fffff5b0800780c */ /* 0x000fe20003f26070 */
[----:B------:R4:W-:Y:S01]  /*5960*/  STL.64 [R1+0x60], R162 ;  /* 0x000060a201007387 */ /* 0x0009e20000100a00 */
[----:B------:R-:W3:Y:S01]  /*5970*/  LDC R11, c[0x0][0x230] ;  /* 0x00008c00ff0b7b82 */ /* 0x000ee20000000800 */
[----:B------:R-:W-:-:S02]  /*5980*/  IMAD.WIDE R62, R63, 0x4, R170 ;  /* 0x000000043f3e7825 */ /* 0x000fc400078e02aa */
[----:B------:R-:W-:Y:S02]  /*5990*/  LDGSTS.E [R7+0x1800c], desc[UR8][R80.64], !P0 ;  /* 0x1800c00050077fae */ /* 0x000fe4000c121848 */
[----:B------:R-:W-:Y:S02]  /*59a0*/  VIADD R8, R13, 0xffffffd9 ;  /* 0xffffffd90d087836 */ /* 0x000fe40000000000 */
[----:B------:R-:W-:Y:S01]  /*59b0*/  LDGSTS.E [R7+0x1c00c], desc[UR8][R62.64], !P0 ;  /* 0x1c00c0003e077fae */ /* 0x000fe2000c121848 */
[----:B------:R-:W3:Y:S01]  /*59c0*/  LDC R13, c[0x0][0x230] ;  /* 0x00008c00ff0d7b82 */ /* 0x000ee20000000800 */
[--C-:B------:R-:W-:Y:S01]  /*59d0*/  IMAD.WIDE R76, R71, 0x4, R38.reuse ;  /* 0x00000004474c7825 */ /* 0x100fe200078e0226 */
[----:B------:R-:W-:Y:S01]  /*59e0*/  ISETP.GE.U32.AND P0, PT, R8, 0x7fffff5a, PT ;  /* 0x7fffff5a0800780c */ /* 0x000fe20003f06070 */
[----:B------:R4:W-:Y:S02]  /*59f0*/  STL.64 [R1+0x58], R16 ;  /* 0x0000581001007387 */ /* 0x0009e40000100a00 */
[----:B------:R-:W-:Y:S01]  /*5a00*/  VIADD R8, R10, UR10 ;  /* 0x0000000a0a087c36 */ /* 0x000fe20008000000 */
[----:B-1----:R-:W-:Y:S01]  /*5a10*/  IADD3 R10, R12, -0x28, RZ ;  /* 0xffffffd80c0a7810 */ /* 0x002fe20007ffe0ff */
[----:B----4-:R-:W-:Y:S01]  /*5a20*/  IMAD.WIDE R162, R9, 0x4, R38 ;  /* 0x0000000409a27825 */ /* 0x010fe200078e0226 */
[----:B------:R-:W1:Y:S03]  /*5a30*/  LDC R12, c[0x0][0x230] ;  /* 0x00008c00ff0c7b82 */ /* 0x000e660000000800 */
[--C-:B------:R-:W-:Y:S01]  /*5a40*/  IMAD.WIDE R70, R71, 0x4, R170.reuse ;  /* 0x0000000447467825 */ /* 0x100fe200078e02aa */
[----:B------:R4:W-:Y:S03]  /*5a50*/  STL.64 [R1+0x50], R162 ;  /* 0x000050a201007387 */ /* 0x0009e60000100a00 */
[----:B------:R-:W-:Y:S01]  /*5a60*/  IMAD.WIDE R16, R9, 0x4, R170 ;  /* 0x0000000409107825 */ /* 0x000fe200078e02aa */
[----:B------:R4:W-:Y:S03]  /*5a70*/  LDGSTS.E [R8], desc[UR8][R162.64], !P6 ;  /* 0x00000000a2087fae */ /* 0x0009e6000f121848 */
[----:B------:R-:W-:Y:S01]  /*5a80*/  IMAD R9, R6, 0x5, RZ ;  /* 0x0000000506097824 */ /* 0x000fe200078e02ff */
[----:B------:R4:W-:Y:S01]  /*5a90*/  STL.64 [R1+0x48], R16 ;  /* 0x0000481001007387 */ /* 0x0009e20000100a00 */
[----:B------:R-:W-:-:S03]  /*5aa0*/  IMAD.WIDE R100, R75, 0x4, R38 ;  /* 0x000000044b647825 */ /* 0x000fc600078e0226 */
[----:B------:R3:W-:Y:S01]  /*5ab0*/  LDGSTS.E [R8+0x4000], desc[UR8][R16.64], !P6 ;  /* 0x0400000010087fae */ /* 0x0007e2000f121848 */
[----:B------:R-:W-:Y:S01]  /*5ac0*/  ISETP.GE.U32.AND P6, PT, R10, 0x7fffff59, PT ;  /* 0x7fffff590a00780c */ /* 0x000fe20003fc6070 */
[----:B--2---:R-:W-:Y:S02]  /*5ad0*/  VIADD R10, R14, 0xffffffbb ;  /* 0xffffffbb0e0a7836 */ /* 0x004fe40000000000 */
[----:B----4-:R-:W-:Y:S01]  /*5ae0*/  IMAD.WIDE R162, R9, 0x4, R38 ;  /* 0x0000000409a27825 */ /* 0x010fe200078e0226 */
[----:B------:R-:W2:Y:S03]  /*5af0*/  LDC R14, c[0x0][0x230] ;  /* 0x00008c00ff0e7b82 */ /* 0x000ea60000000800 */
[--C-:B------:R-:W-:Y:S01]  /*5b00*/  IMAD.WIDE R74, R75, 0x4, R170.reuse ;  /* 0x000000044b4a7825 */ /* 0x100fe200078e02aa */
[----:B------:R4:W-:Y:S03]  /*5b10*/  STL.64 [R1+0x40], R162 ;  /* 0x000040a201007387 */ /* 0x0009e60000100a00 */
[----:B---3--:R-:W-:Y:S01]  /*5b20*/  IMAD.WIDE R16, R9, 0x4, R170 ;  /* 0x0000000409107825 */ /* 0x008fe200078e02aa */
[----:B------:R4:W-:Y:S03]  /*5b30*/  LDGSTS.E [R8+0x4], desc[UR8][R162.64], !P3 ;  /* 0x00004000a2087fae */ /* 0x0009e6000d921848 */
[----:B------:R-:W-:Y:S01]  /*5b40*/  IMAD R9, R6, 0x6, RZ ;  /* 0x0000000606097824 */ /* 0x000fe200078e02ff */
[----:B------:R3:W-:Y:S01]  /*5b50*/  STL.64 [R1+0x38], R16 ;  /* 0x0000381001007387 */ /* 0x0007e20000100a00 */
[----:B------:R-:W-:-:S03]  /*5b60*/  IMAD.WIDE R84, R79, 0x4, R38 ;  /* 0x000000044f547825 */ /* 0x000fc600078e0226 */
[----:B------:R3:W-:Y:S01]  /*5b70*/  LDGSTS.E [R8+0x4004], desc[UR8][R16.64], !P3 ;  /* 0x0400400010087fae */ /* 0x0007e2000d921848 */
[----:B------:R-:W-:Y:S01]  /*5b80*/  ISETP.GE.U32.AND P3, PT, R10, 0x7fffff3c, PT ;  /* 0x7fffff3c0a00780c */ /* 0x000fe20003f66070 */
[----:B------:R-:W-:Y:S02]  /*5b90*/  VIADD R10, R11, 0xffffffba ;  /* 0xffffffba0b0a7836 */ /* 0x000fe40000000000 */
[----:B----4-:R-:W-:Y:S01]  /*5ba0*/  IMAD.WIDE R162, R9, 0x4, R38 ;  /* 0x0000000409a27825 */ /* 0x010fe200078e0226 */
[----:B------:R-:W4:Y:S03]  /*5bb0*/  LDC R11, c[0x0][0x230] ;  /* 0x00008c00ff0b7b82 */ /* 0x000f260000000800 */
[--C-:B------:R-:W-:Y:S01]  /*5bc0*/  IMAD.WIDE R78, R79, 0x4, R170.reuse ;  /* 0x000000044f4e7825 */ /* 0x100fe200078e02aa */
[----:B------:R1:W-:Y:S03]  /*5bd0*/  LDGSTS.E [R8+0x8], desc[UR8][R162.64], !P5 ;  /* 0x00008000a2087fae */ /* 0x0003e6000e921848 */
[----:B---3--:R-:W-:Y:S01]  /*5be0*/  IMAD.WIDE R16, R9, 0x4, R170 ;  /* 0x0000000409107825 */ /* 0x008fe200078e02aa */
[----:B------:R1:W-:Y:S03]  /*5bf0*/  STL.64 [R1+0x30], R162 ;  /* 0x000030a201007387 */ /* 0x0003e60000100a00 */
[----:B------:R-:W-:Y:S01]  /*5c00*/  IMAD R9, R6, 0x7, RZ ;  /* 0x0000000706097824 */ /* 0x000fe200078e02ff */
[----:B------:R3:W-:Y:S01]  /*5c10*/  LDGSTS.E [R8+0x4008], desc[UR8][R16.64], !P5 ;  /* 0x0400800010087fae */ /* 0x0007e2000e921848 */
[----:B------:R-:W-:Y:S01]  /*5c20*/  ISETP.GE.U32.AND P5, PT, R10, 0x7fffff3b, PT ;  /* 0x7fffff3b0a00780c */ /* 0x000fe20003fa6070 */
[C---:B------:R-:W-:Y:S01]  /*5c30*/  IMAD.WIDE R108, R83.reuse, 0x4, R38 ;  /* 0x00000004536c7825 */ /* 0x040fe200078e0226 */
[----:B------:R-:W2:Y:S01]  /*5c40*/  LDC R10, c[0x0][0x230] ;  /* 0x00008c00ff0a7b82 */ /* 0x000ea20000000800 */
[----:B------:R3:W-:Y:S02]  /*5c50*/  STL.64 [R1+0x28], R16 ;  /* 0x0000281001007387 */ /* 0x0007e40000100a00 */
[----:B------:R-:W-:-:S04]  /*5c60*/  IMAD.WIDE R82, R83, 0x4, R170 ;  /* 0x0000000453527825 */ /* 0x000fc800078e02aa */
[----:B-1----:R-:W-:Y:S01]  /*5c70*/  IMAD.WIDE R162, R9, 0x4, R38 ;  /* 0x0000000409a27825 */ /* 0x002fe200078e0226 */
[----:B----4-:R-:W-:-:S03]  /*5c80*/  IADD3 R11, R11, -0x9, RZ ;  /* 0xfffffff70b0b7810 */ /* 0x010fc60007ffe0ff */
[----:B------:R-:W-:Y:S01]  /*5c90*/  IMAD.WIDE R90, R87, 0x4, R38 ;  /* 0x00000004575a7825 */ /* 0x000fe200078e0226 */
[----:B------:R1:W-:Y:S03]  /*5ca0*/  LDGSTS.E [R8+0xc], desc[UR8][R162.64], !P4 ;  /* 0x0000c000a2087fae */ /* 0x0003e6000e121848 */
[--C-:B---3--:R-:W-:Y:S01]  /*5cb0*/  IMAD.WIDE R16, R9, 0x4, R170.reuse ;  /* 0x0000000409107825 */ /* 0x108fe200078e02aa */
[----:B------:R-:W-:Y:S01]  /*5cc0*/  IADD3 R9, R13, -0x47, RZ ;  /* 0xffffffb90d097810 */ /* 0x000fe20007ffe0ff */
[----:B------:R1:W-:Y:S01]  /*5cd0*/  STL.64 [R1+0x20], R162 ;  /* 0x000020a201007387 */ /* 0x0003e20000100a00 */
[----:B------:R-:W3:Y:S01]  /*5ce0*/  LDC R13, c[0x0][0x230] ;  /* 0x00008c00ff0d7b82 */ /* 0x000ee20000000800 */
[----:B------:R-:W-:Y:S02]  /*5cf0*/  IMAD.WIDE R86, R87, 0x4, R170 ;  /* 0x0000000457567825 */ /* 0x000fe400078e02aa */
[----:B------:R4:W-:Y:S01]  /*5d00*/  LDGSTS.E [R8+0x400c], desc[UR8][R16.64], !P4 ;  /* 0x0400c00010087fae */ /* 0x0009e2000e121848 */
[----:B------:R-:W-:Y:S01]  /*5d10*/  ISETP.GE.U32.AND P4, PT, R9, 0x7fffff3a, PT ;  /* 0x7fffff3a0900780c */ /* 0x000fe20003f86070 */
[----:B------:R-:W-:-:S02]  /*5d20*/  VIADD R9, R12, 0xffffffb8 ;  /* 0xffffffb80c097836 */ /* 0x000fc40000000000 */
[----:B------:R-:W-:Y:S01]  /*5d30*/  LDGSTS.E [R8+0x8000], desc[UR8][R76.64], !P2 ;  /* 0x080000004c087fae */ /* 0x000fe2000d121848 */
[----:B------:R-:W1:Y:S01]  /*5d40*/  LDC R12, c[0x0][0x230] ;  /* 0x00008c00ff0c7b82 */ /* 0x000e620000000800 */
[----:B------:R-:W-:Y:S02]  /*5d50*/  IMAD.WIDE R114, R89, 0x4, R38 ;  /* 0x0000000459727825 */ /* 0x000fe400078e0226 */
[----:B------:R-:W-:Y:S01]  /*5d60*/  LDGSTS.E [R8+0xc000], desc[UR8][R70.64], !P2 ;  /* 0x0c00000046087fae */ /* 0x000fe2000d121848 */
[----:B------:R-:W-:Y:S01]  /*5d70*/  ISETP.GE.U32.AND P2, PT, R9, 0x7fffff39, PT ;  /* 0x7fffff390900780c */ /* 0x000fe20003f46070 */
[----:B--2---:R-:W-:Y:S02]  /*5d80*/  VIADD R9, R14, 0xffffff9b ;  /* 0xffffff9b0e097836 */ /* 0x004fe40000000000 */
[----:B------:R-:W-:Y:S01]  /*5d90*/  LDGSTS.E [R8+0x8004], desc[UR8][R100.64], !P1 ;  /* 0x0800400064087fae */ /* 0x000fe2000c921848 */
[----:B------:R-:W-:Y:S01]  /*5da0*/  IMAD.WIDE R88, R89, 0x4, R170 ;  /* 0x0000000459587825 */ /* 0x000fe200078e02aa */
[----:B------:R-:W2:Y:S02]  /*5db0*/  LDC R14, c[0x0][0x230] ;  /* 0x00008c00ff0e7b82 */ /* 0x000ea40000000800 */
[----:B------:R-:W-:Y:S01]  /*5dc0*/  LDGSTS.E [R8+0xc004], desc[UR8][R74.64], !P1 ;  /* 0x0c0040004a087fae */ /* 0x000fe2000c921848 */
[----:B------:R-:W-:Y:S01]  /*5dd0*/  ISETP.GE.U32.AND P1, PT, R9, 0x7fffff1c, PT ;  /* 0x7fffff1c0900780c */ /* 0x000fe20003f26070 */
[----:B------:R-:W-:Y:S01]  /*5de0*/  IMAD.WIDE R96, R93, 0x4, R38 ;  /* 0x000000045d607825 */ /* 0x000fe200078e0226 */
[----:B------:R-:W-:Y:S01]  /*5df0*/  IADD3 R9, R10, -0x66, RZ ;  /* 0xffffff9a0a097810 */ /* 0x000fe20007ffe0ff */
[----:B------:R-:W-:Y:S02]  /*5e00*/  LDGSTS.E [R8+0x8008], desc[UR8][R84.64], !P0 ;  /* 0x0800800054087fae */ /* 0x000fe4000c121848 */
[----:B------:R-:W-:-:S02]  /*5e10*/  VIADD R10, R15, 0xffffff98 ;  /* 0xffffff980f0a7836 */ /* 0x000fc40000000000 */
[----:B------:R-:W-:Y:S01]  /*5e20*/  LDGSTS.E [R8+0xc008], desc[UR8][R78.64], !P0 ;  /* 0x0c0080004e087fae */ /* 0x000fe2000c121848 */
[----:B------:R-:W-:Y:S01]  /*5e30*/  ISETP.GE.U32.AND P0, PT, R9, 0x7fffff1b, PT ;  /* 0x7fffff1b0900780c */ /* 0x000fe20003f06070 */
[----:B---3--:R-:W-:Y:S01]  /*5e40*/  VIADD R9, R13, 0xffffff99 ;  /* 0xffffff990d097836 */ /* 0x008fe20000000000 */
[----:B------:R-:W3:Y:S01]  /*5e50*/  LDC R15, c[0x0][0x230] ;  /* 0x00008c00ff0f7b82 */ /* 0x000ee20000000800 */
[----:B------:R-:W-:Y:S01]  /*5e60*/  LDGSTS.E [R8+0x800c], desc[UR8][R108.64], !P6 ;  /* 0x0800c0006c087fae */ /* 0x000fe2000f121848 */
[----:B------:R-:W-:-:S03]  /*5e70*/  IMAD.WIDE R92, R93, 0x4, R170 ;  /* 0x000000045d5c7825 */ /* 0x000fc600078e02aa */
[----:B------:R-:W-:Y:S01]  /*5e80*/  LDGSTS.E [R8+0xc00c], desc[UR8][R82.64], !P6 ;  /* 0x0c00c00052087fae */ /* 0x000fe2000f121848 */
[----:B------:R-:W-:Y:S01]  /*5e90*/  ISETP.GE.U32.AND P6, PT, R9, 0x7fffff1a, PT ;  /* 0x7fffff1a0900780c */ /* 0x000fe20003fc6070 */
[----:B-1----:R-:W-:Y:S01]  /*5ea0*/  VIADD R12, R12, 0xfffffff6 ;  /* 0xfffffff60c0c7836 */ /* 0x002fe20000000000 */
[----:B------:R-:W1:Y:S01]  /*5eb0*/  LDC R9, c[0x0][0x230] ;  /* 0x00008c00ff097b82 */ /* 0x000e620000000800 */
[----:B------:R-:W-:Y:S01]  /*5ec0*/  LDGSTS.E [R8+0x10000], desc[UR8][R90.64], !P3 ;  /* 0x100000005a087fae */ /* 0x000fe2000d921848 */
[----:B------:R-:W-:-:S03]  /*5ed0*/  IMAD.WIDE R116, R94, 0x4, R38 ;  /* 0x000000045e747825 */ /* 0x000fc600078e0226 */
[----:B------:R-:W-:Y:S01]  /*5ee0*/  LDGSTS.E [R8+0x14000], desc[UR8][R86.64], !P3 ;  /* 0x1400000056087fae */ /* 0x000fe2000d921848 */
[----:B------:R-:W-:Y:S01]  /*5ef0*/  ISETP.GE.U32.AND P3, PT, R10, 0x7fffff19, PT ;  /* 0x7fffff190a00780c */ /* 0x000fe20003f66070 */
[----:B------:R-:W-:Y:S01]  /*5f00*/  IMAD.WIDE R94, R94, 0x4, R170 ;  /* 0x000000045e5e7825 */ /* 0x000fe200078e02aa */
[----:B------:R-:W4:Y:S01]  /*5f10*/  LDC R10, c[0x0][0x230] ;  /* 0x00008c00ff0a7b82 */ /* 0x000f220000000800 */
[----:B------:R-:W-:Y:S02]  /*5f20*/  LDGSTS.E [R8+0x10004], desc[UR8][R114.64], !P5 ;  /* 0x1000400072087fae */ /* 0x000fe4000e921848 */
[C---:B------:R-:W-:Y:S02]  /*5f30*/  IMAD.WIDE R104, R98.reuse, 0x4, R38 ;  /* 0x0000000462687825 */ /* 0x040fe400078e0226 */
[----:B------:R-:W-:Y:S01]  /*5f40*/  LDGSTS.E [R8+0x14004], desc[UR8][R88.64], !P5 ;  /* 0x1400400058087fae */ /* 0x000fe2000e921848 */
[----:B------:R-:W-:Y:S01]  /*5f50*/  ISETP.GE.U32.AND P5, PT, R11, 0x7fffff78, PT ;  /* 0x7fffff780b00780c */ /* 0x000fe20003fa6070 */
[----:B------:R-:W-:Y:S01]  /*5f60*/  IMAD.WIDE R98, R98, 0x4, R170 ;  /* 0x0000000462627825 */ /* 0x000fe200078e02aa */
[----:B------:R-:W2:Y:S01]  /*5f70*/  LDC R11, c[0x0][0x230] ;  /* 0x00008c00ff0b7b82 */ /* 0x000ea20000000800 */
[----:B------:R-:W-:Y:S02]  /*5f80*/  LDGSTS.E [R8+0x10008], desc[UR8][R96.64], !P4 ;  /* 0x1000800060087fae */ /* 0x000fe4000e121848 */
[----:B------:R-:W-:-:S02]  /*5f90*/  IMAD.WIDE R120, R102, 0x4, R38 ;  /* 0x0000000466787825 */ /* 0x000fc400078e0226 */
[----:B------:R-:W-:Y:S01]  /*5fa0*/  LDGSTS.E [R8+0x14008], desc[UR8][R92.64], !P4 ;  /* 0x140080005c087fae */ /* 0x000fe2000e121848 */
[----:B------:R-:W-:Y:S01]  /*5fb0*/  ISETP.GE.U32.AND P4, PT, R12, 0x7fffff77, PT ;  /* 0x7fffff770c00780c */ /* 0x000fe20003f86070 */
[----:B------:R-:W-:Y:S01]  /*5fc0*/  IMAD.WIDE R102, R102, 0x4, R170 ;  /* 0x0000000466667825 */ /* 0x000fe200078e02aa */
[----:B------:R-:W3:Y:S01]  /*5fd0*/  LDC R12, c[0x0][0x230] ;  /* 0x00008c00ff0c7b82 */ /* 0x000ee20000000800 */
[----:B------:R-:W-:Y:S02]  /*5fe0*/  LDGSTS.E [R8+0x1000c], desc[UR8][R116.64], !P2 ;  /* 0x1000c00074087fae */ /* 0x000fe4000d121848 */
[----:B-1----:R-:W-:Y:S02]  /*5ff0*/  VIADD R9, R9, 0xfffffff5 ;  /* 0xfffffff509097836 */ /* 0x002fe40000000000 */
[----:B------:R-:W-:Y:S01]  /*6000*/  LDGSTS.E [R8+0x1400c], desc[UR8][R94.64], !P2 ;  /* 0x1400c0005e087fae */ /* 0x000fe2000d121848 */
[----:B------:R-:W-:Y:S02]  /*6010*/  IMAD.WIDE R112, R106, 0x4, R38 ;  /* 0x000000046a707825 */ /* 0x000fe400078e0226 */
[----:B------:R-:W1:Y:S01]  /*6020*/  LDC R13, c[0x0][0x230] ;  /* 0x00008c00ff0d7b82 */ /* 0x000e620000000800 */
[----:B------:R-:W-:Y:S01]  /*6030*/  ISETP.GE.U32.AND P2, PT, R9, 0x7fffff76, PT ;  /* 0x7fffff760900780c */ /* 0x000fe20003f46070 */
[----:B------:R-:W-:Y:S01]  /*6040*/  LDGSTS.E [R8+0x18000], desc[UR8][R104.64], !P1 ;  /* 0x1800000068087fae */ /* 0x000fe2000c921848 */
[----:B----4-:R-:W-:Y:S01]  /*6050*/  IADD3 R9, R10, -0xc, RZ ;  /* 0xfffffff40a097810 */ /* 0x010fe20007ffe0ff */
[----:B------:R-:W-:Y:S01]  /*6060*/  IMAD.WIDE R106, R106, 0x4, R170 ;  /* 0x000000046a6a7825 */ /* 0x000fe200078e02aa */
[----:B------:R-:W-:Y:S01]  /*6070*/  SHF.L.U32 R10, R6, 0x3, RZ ;  /* 0x00000003060a7819 */ /* 0x000fe200000006ff */
[----:B------:R-:W-:Y:S01]  /*6080*/  LDGSTS.E [R8+0x1c000], desc[UR8][R98.64], !P1 ;  /* 0x1c00000062087fae */ /* 0x000fe2000c921848 */
[----:B------:R-:W-:Y:S01]  /*6090*/  ISETP.GE.U32.AND P1, PT, R9, 0x7fffff75, PT ;  /* 0x7fffff750900780c */ /* 0x000fe20003f26070 */
[----:B--2---:R-:W-:-:S02]  /*60a0*/  VIADD R9, R11, 0xffffffd7 ;  /* 0xffffffd70b097836 */ /* 0x004fc40000000000 */
[----:B------:R-:W-:Y:S01]  /*60b0*/  LDGSTS.E [R8+0x18004], desc[UR8][R120.64], !P0 ;  /* 0x1800400078087fae */ /* 0x000fe2000c121848 */
[----:B------:R-:W-:-:S03]  /*60c0*/  IMAD.WIDE R128, R110, 0x4, R38 ;  /* 0x000000046e807825 */ /* 0x000fc600078e0226 */
[----:B------:R-:W-:Y:S01]  /*60d0*/  LDGSTS.E [R8+0x1c004], desc[UR8][R102.64], !P0 ;  /* 0x1c00400066087fae */ /* 0x000fe2000c121848 */
[----:B------:R-:W-:Y:S01]  /*60e0*/  ISETP.GE.U32.AND P0, PT, R9, 0x7fffff58, PT ;  /* 0x7fffff580900780c */ /* 0x000fe20003f06070 */
[----:B---3--:R-:W-:Y:S02]  /*60f0*/  VIADD R9, R12, 0xffffffd6 ;  /* 0xffffffd60c097836 */ /* 0x008fe40000000000 */
[----:B------:R-:W2:Y:S01]  /*6100*/  LDC R12, c[0x0][0x230] ;  /* 0x00008c00ff0c7b82 */ /* 0x000ea20000000800 */
[----:B------:R-:W-:Y:S01]  /*6110*/  IMAD.WIDE R110, R110, 0x4, R170 ;  /* 0x000000046e6e7825 */ /* 0x000fe200078e02aa */
[----:B------:R-:W-:Y:S03]  /*6120*/  LDGSTS.E [R8+0x18008], desc[UR8][R112.64], !P6 ;  /* 0x1800800070087fae */ /* 0x000fe6000f121848 */
[----:B------:R-:W-:Y:S01]  /*6130*/  IMAD.WIDE R162, R10, 0x4, R38 ;  /* 0x000000040aa27825 */ /* 0x000fe200078e0226 */
[----:B------:R-:W-:Y:S01]  /*6140*/  LDGSTS.E [R8+0x1c008], desc[UR8][R106.64], !P6 ;  /* 0x1c0080006a087fae */ /* 0x000fe2000f121848 */
[----:B------:R-:W-:-:S02]  /*6150*/  ISETP.GE.U32.AND P6, PT, R9, 0x7fffff57, PT ;  /* 0x7fffff570900780c */ /* 0x000fc40003fc6070 */
[----:B-1----:R-:W-:Y:S01]  /*6160*/  VIADD R11, R13, 0xffffffd5 ;  /* 0xffffffd50d0b7836 */ /* 0x002fe20000000000 */
[----:B------:R-:W-:Y:S01]  /*6170*/  LOP3.LUT R9, R4, 0x20, RZ, 0x3c, !PT ;  /* 0x0000002004097812 */ /* 0x000fe200078e3cff */
[----:B------:R-:W-:Y:S01]  /*6180*/  LDGSTS.E [R8+0x1800c], desc[UR8][R128.64], !P3 ;  /* 0x1800c00080087fae */ /* 0x000fe2000d921848 */
[----:B------:R-:W1:Y:S01]  /*6190*/  LDC R13, c[0x0][0x230] ;  /* 0x00008c00ff0d7b82 */ /* 0x000e620000000800 */
[C---:B------:R-:W-:Y:S02]  /*61a0*/  IMAD.WIDE R248, R246.reuse, 0x4, R38 ;  /* 0x00000004f6f87825 */ /* 0x040fe400078e0226 */
[----:B------:R-:W-:Y:S01]  /*61b0*/  LDGSTS.E [R8+0x1c00c], desc[UR8][R110.64], !P3 ;  /* 0x1c00c0006e087fae */ /* 0x000fe2000d921848 */
[----:B------:R-:W-:Y:S01]  /*61c0*/  ISETP.GE.U32.AND P3, PT, R11, 0x7fffff56, PT ;  /* 0x7fffff560b00780c */ /* 0x000fe20003f66070 */
[----:B------:R-:W-:Y:S02]  /*61d0*/  VIADD R9, R9, UR10 ;  /* 0x0000000a09097c36 */ /* 0x000fe40008000000 */
[----:B------:R3:W-:Y:S01]  /*61e0*/  STL.64 [R1+0x18], R16 ;  /* 0x0000181001007387 */ /* 0x0007e20000100a00 */
[----:B------:R-:W4:Y:S01]  /*61f0*/  LDC R11, c[0x0][0x230] ;  /* 0x00008c00ff0b7b82 */ /* 0x000f220000000800 */
[----:B------:R-:W-:-:S02]  /*6200*/  IMAD.WIDE R246, R246, 0x4, R170 ;  /* 0x00000004f6f67825 */ /* 0x000fc400078e02aa */
[----:B------:R-:W-:Y:S02]  /*6210*/  STL.64 [R1+0x10], R162 ;  /* 0x000010a201007387 */ /* 0x000fe40000100a00 */
[C---:B------:R-:W-:Y:S02]  /*6220*/  IMAD.WIDE R244, R242.reuse, 0x4, R38 ;  /* 0x00000004f2f47825 */ /* 0x040fe400078e0226 */
[----:B------:R-:W-:Y:S02]  /*6230*/  LDGSTS.E [R9], desc[UR8][R162.64], !P5 ;  /* 0x00000000a2097fae */ /* 0x000fe4000e921848 */
[----:B------:R-:W-:-:S04]  /*6240*/  IMAD.WIDE R242, R242, 0x4, R170 ;  /* 0x00000004f2f27825 */ /* 0x000fc800078e02aa */
[----:B---3--:R-:W-:Y:S01]  /*6250*/  IMAD.WIDE R16, R10, 0x4, R170 ;  /* 0x000000040a107825 */ /* 0x008fe200078e02aa */
[----:B------:R-:W-:Y:S02]  /*6260*/  IADD3 R10, R14, -0x2c, RZ ;  /* 0xffffffd40e0a7810 */ /* 0x000fe40007ffe0ff */
[----:B------:R-:W3:Y:S01]  /*6270*/  LDC R14, c[0x0][0x230] ;  /* 0x00008c00ff0e7b82 */ /* 0x000ee20000000800 */
[C---:B------:R-:W-:Y:S01]  /*6280*/  IMAD.WIDE R124, R118.reuse, 0x4, R38 ;  /* 0x00000004767c7825 */ /* 0x040fe200078e0226 */
[----:B------:R2:W-:Y:S03]  /*6290*/  STL.64 [R1+0x8], R16 ;  /* 0x0000081001007387 */ /* 0x0005e60000100a00 */
[----:B------:R-:W-:Y:S01]  /*62a0*/  IMAD.WIDE R118, R118, 0x4, R170 ;  /* 0x0000000476767825 */ /* 0x000fe200078e02aa */
[----:B------:R2:W-:Y:S01]  /*62b0*/  LDGSTS.E [R9+0x4000], desc[UR8][R16.64], !P5 ;  /* 0x0400000010097fae */ /* 0x0005e2000e921848 */
[----:B------:R-:W-:-:S02]  /*62c0*/  ISETP.GE.U32.AND P5, PT, R10, 0x7fffff55, PT ;  /* 0x7fffff550a00780c */ /* 0x000fc40003fa6070 */
[----:B------:R-:W-:Y:S02]  /*62d0*/  VIADD R10, R15, 0xffffffb7 ;  /* 0xffffffb70f0a7836 */ /* 0x000fe40000000000 */
[C---:B------:R-:W-:Y:S01]  /*62e0*/  IMAD.WIDE R148, R122.reuse, 0x4, R38 ;  /* 0x000000047a947825 */ /* 0x040fe200078e0226 */
[----:B------:R-:W3:Y:S03]  /*62f0*/  LDC R15, c[0x0][0x230] ;  /* 0x00008c00ff0f7b82 */ /* 0x000ee60000000800 */
[----:B------:R-:W-:-:S04]  /*6300*/  IMAD.WIDE R122, R122, 0x4, R170 ;  /* 0x000000047a7a7825 */ /* 0x000fc800078e02aa */
[----:B--2---:R-:W-:-:S04]  /*6310*/  IMAD.WIDE R16, R250, 0x4, R38 ;  /* 0x00000004fa107825 */ /* 0x004fc800078e0226 */
[----:B------:R-:W-:Y:S01]  /*6320*/  IMAD.WIDE R250, R250, 0x4, R170 ;  /* 0x00000004fafa7825 */ /* 0x000fe200078e02aa */
[----:B------:R2:W-:Y:S03]  /*6330*/  LDGSTS.E [R9+0x4], desc[UR8][R16.64], !P4 ;  /* 0x0000400010097fae */ /* 0x0005e6000e121848 */
[----:B------:R-:W-:Y:S01]  /*6340*/  IMAD.WIDE R132, R126, 0x4, R38 ;  /* 0x000000047e847825 */ /* 0x000fe200078e0226 */
[----:B------:R-:W-:Y:S01]  /*6350*/  LDGSTS.E [R9+0x4004], desc[UR8][R250.64], !P4 ;  /* 0x04004000fa097fae */ /* 0x000fe2000e121848 */
[----:B------:R-:W-:Y:S02]  /*6360*/  ISETP.GE.U32.AND P4, PT, R10, 0x7fffff38, PT ;  /* 0x7fffff380a00780c */ /* 0x000fe40003f86070 */
[----:B------:R-:W-:Y:S01]  /*6370*/  VIADD R10, R12, 0xffffffb6 ;  /* 0xffffffb60c0a7836 */ /* 0x000fe20000000000 */
[----:B------:R2:W-:Y:S01]  /*6380*/  LDGSTS.E [R9+0x8], desc[UR8][R248.64], !P2 ;  /* 0x00008000f8097fae */ /* 0x0005e2000d121848 */
[----:B------:R-:W2:Y:S01]  /*6390*/  LDC R12, c[0x0][0x230] ;  /* 0x00008c00ff0c7b82 */ /* 0x000ea20000000800 */
[----:B------:R-:W-:-:S02]  /*63a0*/  IMAD.WIDE R126, R126, 0x4, R170 ;  /* 0x000000047e7e7825 */ /* 0x000fc400078e02aa */
[----:B------:R2:W-:Y:S01]  /*63b0*/  LDGSTS.E [R9+0x4008], desc[UR8][R246.64], !P2 ;  /* 0x04008000f6097fae */ /* 0x0005e2000d121848 */
[----:B------:R-:W-:Y:S01]  /*63c0*/  ISETP.GE.U32.AND P2, PT, R10, 0x7fffff37, PT ;  /* 0x7fffff370a00780c */ /* 0x000fe20003f46070 */
[----:B----4-:R-:W-:Y:S02]  /*63d0*/  VIADD R10, R11, 0xffffffb5 ;  /* 0xffffffb50b0a7836 */ /* 0x010fe40000000000 */
[----:B------:R4:W-:Y:S01]  /*63e0*/  LDGSTS.E [R9+0xc], desc[UR8][R244.64], !P1 ;  /* 0x0000c000f4097fae */ /* 0x0009e2000c921848 */
[----:B------:R-:W4:Y:S01]  /*63f0*/  LDC R11, c[0x0][0x230] ;  /* 0x00008c00ff0b7b82 */ /* 0x000f220000000800 */
[----:B------:R-:W-:Y:S02]  /*6400*/  IMAD.WIDE R138, R134, 0x4, R38 ;  /* 0x00000004868a7825 */ /* 0x000fe400078e0226 */
[----:B------:R4:W-:Y:S01]  /*6410*/  LDGSTS.E [R9+0x400c], desc[UR8][R242.64], !P1 ;  /* 0x0400c000f2097fae */ /* 0x0009e2000c921848 */
[----:B------:R-:W-:Y:S01]  /*6420*/  ISETP.GE.U32.AND P1, PT, R10, 0x7fffff36, PT ;  /* 0x7fffff360a00780c */ /* 0x000fe20003f26070 */
[----:B------:R-:W-:Y:S01]  /*6430*/  IMAD.WIDE R134, R134, 0x4, R170 ;  /* 0x0000000486867825 */ /* 0x000fe200078e02aa */
[----:B-1----:R-:W-:Y:S01]  /*6440*/  IADD3 R10, R13, -0x4c, RZ ;  /* 0xffffffb40d0a7810 */ /* 0x002fe20007ffe0ff */
[----:B------:R-:W-:Y:S01]  /*6450*/  LDGSTS.E [R9+0x8000], desc[UR8][R124.64], !P0 ;  /* 0x080000007c097fae */ /* 0x000fe2000c121848 */
[----:B------:R-:W1:Y:S01]  /*6460*/  LDC R13, c[0x0][0x230] ;  /* 0x00008c00ff0d7b82 */ /* 0x000e620000000800 */
[----:B------:R-:W-:-:S02]  /*6470*/  IMAD.WIDE R162, R136, 0x4, R38 ;  /* 0x0000000488a27825 */ /* 0x000fc400078e0226 */
[----:B------:R-:W-:Y:S01]  /*6480*/  LDGSTS.E [R9+0xc000], desc[UR8][R118.64], !P0 ;  /* 0x0c00000076097fae */ /* 0x000fe2000c121848 */
[----:B------:R-:W-:Y:S01]  /*6490*/  ISETP.GE.U32.AND P0, PT, R10, 0x7fffff35, PT ;  /* 0x7fffff350a00780c */ /* 0x000fe20003f06070 */
[----:B---3--:R-:W-:Y:S02]  /*64a0*/  VIADD R10, R14, 0xffffff97 ;  /* 0xffffff970e0a7836 */ /* 0x008fe40000000000 */
[----:B------:R-:W-:Y:S01]  /*64b0*/  LDGSTS.E [R9+0x8004], desc[UR8][R148.64], !P6 ;  /* 0x0800400094097fae */ /* 0x000fe2000f121848 */
[----:B------:R-:W3:Y:S01]  /*64c0*/  LDC R14, c[0x0][0x230] ;  /* 0x00008c00ff0e7b82 */ /* 0x000ee20000000800 */
[----:B------:R-:W-:Y:S02]  /*64d0*/  IMAD.WIDE R136, R136, 0x4, R170 ;  /* 0x0000000488887825 */ /* 0x000fe400078e02aa */
[----:B------:R-:W-:Y:S01]  /*64e0*/  LDGSTS.E [R9+0xc004], desc[UR8][R122.64], !P6 ;  /* 0x0c0040007a097fae */ /* 0x000fe2000f121848 */
[----:B------:R-:W-:Y:S01]  /*64f0*/  ISETP.GE.U32.AND P6, PT, R10, 0x7fffff18, PT ;  /* 0x7fffff180a00780c */ /* 0x000fe20003fc6070 */
[----:B--2---:R-:W-:-:S02]  /*6500*/  VIADD R10, R12, 0xffffff96 ;  /* 0xffffff960c0a7836 */ /* 0x004fc40000000000 */
[----:B------:R2:W-:Y:S01]  /*6510*/  STL.64 [R1], R16 ;  /* 0x0000001001007387 */ /* 0x0005e20000100a00 */
[----:B------:R-:W3:Y:S01]  /*6520*/  LDC R12, c[0x0][0x230] ;  /* 0x00008c00ff0c7b82 */ /* 0x000ee20000000800 */
[C---:B------:R-:W-:Y:S02]  /*6530*/  IMAD.WIDE R144, R140.reuse, 0x4, R38 ;  /* 0x000000048c907825 */ /* 0x040fe400078e0226 */
[----:B------:R-:W-:Y:S02]  /*6540*/  STL.64 [R1+0xd48], R250 ;  /* 0x000d48fa01007387 */ /* 0x000fe40000100a00 */
[----:B------:R-:W-:Y:S02]  /*6550*/  IMAD.WIDE R140, R140, 0x4, R170 ;  /* 0x000000048c8c7825 */ /* 0x000fe400078e02aa */
[----:B------:R1:W-:Y:S02]  /*6560*/  STL.64 [R1+0xd50], R248 ;  /* 0x000d50f801007387 */ /* 0x0003e40000100a00 */
[----:B------:R-:W-:-:S02]  /*6570*/  IMAD.WIDE R164, R142, 0x4, R38 ;  /* 0x000000048ea47825 */ /* 0x000fc400078e0226 */
[----:B------:R-:W-:Y:S01]  /*6580*/  LDGSTS.E [R9+0x8008], desc[UR8][R132.64], !P3 ;  /* 0x0800800084097fae */ /* 0x000fe2000d921848 */
[----:B--2---:R-:W2:Y:S01]  /*6590*/  LDC R16, c[0x0][0x230] ;  /* 0x00008c00ff107b82 */ /* 0x004ea20000000800 */
[----:B------:R-:W-:Y:S02]  /*65a0*/  IMAD.WIDE R142, R142, 0x4, R170 ;  /* 0x000000048e8e7825 */ /* 0x000fe400078e02aa */
[----:B------:R-:W-:Y:S01]  /*65b0*/  LDGSTS.E [R9+0xc008], desc[UR8][R126.64], !P3 ;  /* 0x0c0080007e097fae */ /* 0x000fe2000d921848 */
[----:B------:R-:W-:Y:S01]  /*65c0*/  ISETP.GE.U32.AND P3, PT, R10, 0x7fffff17, PT ;  /* 0x7fffff170a00780c */ /* 0x000fe20003f66070 */
[----:B------:R-:W-:Y:S01]  /*65d0*/  IMAD.WIDE R240, R238, 0x4, R38 ;  /* 0x00000004eef07825 */ /* 0x000fe200078e0226 */
[----:B----4-:R-:W-:Y:S01]  /*65e0*/  IADD3 R10, R11, -0x6b, RZ ;  /* 0xffffff950b0a7810 */ /* 0x010fe20007ffe0ff */
[----:B------:R4:W-:Y:S01]  /*65f0*/  STL.64 [R1+0xd58], R246 ;  /* 0x000d58f601007387 */ /* 0x0009e20000100a00 */
[----:B-1----:R-:W-:Y:S01]  /*6600*/  MOV R248, R156 ;  /* 0x0000009c00f87202 */ /* 0x002fe20000000f00 */
[----:B------:R-:W-:Y:S01]  /*6610*/  IMAD.MOV.U32 R249, RZ, RZ, R157 ;  /* 0x000000fffff97224 */ /* 0x000fe200078e009d */
[----:B------:R-:W1:Y:S01]  /*6620*/  LDC R11, c[0x0][0x230] ;  /* 0x00008c00ff0b7b82 */ /* 0x000e620000000800 */
[C---:B------:R-:W-:Y:S01]  /*6630*/  IMAD.WIDE R156, R130.reuse, 0x4, R38 ;  /* 0x00000004829c7825 */ /* 0x040fe200078e0226 */
[----:B------:R3:W-:Y:S03]  /*6640*/  STL.64 [R1+0xd60], R244 ;  /* 0x000d60f401007387 */ /* 0x0007e60000100a00 */
[----:B------:R-:W-:Y:S01]  /*6650*/  IMAD.WIDE R130, R130, 0x4, R170 ;  /* 0x0000000482827825 */ /* 0x000fe200078e02aa */
[----:B------:R2:W-:Y:S02]  /*6660*/  LDGSTS.E [R9+0x800c], desc[UR8][R156.64], !P5 ;  /* 0x0800c0009c097fae */ /* 0x0005e4000e921848 */
[----:B------:R-:W2:Y:S01]  /*6670*/  LDC R17, c[0x0][0x230] ;  /* 0x00008c00ff117b82 */ /* 0x000ea20000000800 */
[----:B----4-:R-:W-:Y:S01]  /*6680*/  IMAD.MOV.U32 R246, RZ, RZ, R160 ;  /* 0x000000fffff67224 */ /* 0x010fe200078e00a0 */
[----:B------:R-:W-:Y:S01]  /*6690*/  LDGSTS.E [R9+0xc00c], desc[UR8][R130.64], !P5 ;  /* 0x0c00c00082097fae */ /* 0x000fe2000e921848 */
[----:B------:R-:W-:Y:S01]  /*66a0*/  ISETP.GE.U32.AND P5, PT, R10, 0x7fffff16, PT ;  /* 0x7fffff160a00780c */ /* 0x000fe20003fa6070 */
[----:B------:R-:W-:-:S02]  /*66b0*/  VIADD R10, R13, 0xffffff94 ;  /* 0xffffff940d0a7836 */ /* 0x000fc40000000000 */
[----:B------:R-:W-:Y:S01]  /*66c0*/  LDGSTS.E [R9+0x10000], desc[UR8][R138.64], !P4 ;  /* 0x100000008a097fae */ /* 0x000fe2000e121848 */
[----:B---3--:R-:W-:Y:S01]  /*66d0*/  MOV R244, R154 ;  /* 0x0000009a00f47202 */ /* 0x008fe20000000f00 */
[----:B------:R-:W3:Y:S01]  /*66e0*/  LDC R13, c[0x0][0x230] ;  /* 0x00008c00ff0d7b82 */ /* 0x000ee20000000800 */
[----:B------:R-:W-:Y:S01]  /*66f0*/  IMAD R154, R6, 0x6a, RZ ;  /* 0x0000006a069a7824 */ /* 0x000fe200078e02ff */
[----:B------:R-:W-:Y:S01]  /*6700*/  LDGSTS.E [R9+0x14000], desc[UR8][R134.64], !P4 ;  /* 0x1400000086097fae */ /* 0x000fe2000e121848 */
[----:B------:R-:W-:Y:S01]  /*6710*/  ISETP.GE.U32.AND P4, PT, R10, 0x7fffff15, PT ;  /* 0x7fffff150a00780c */ /* 0x000fe20003f86070 */
[----:B------:R-:W-:Y:S02]  /*6720*/  VIADD R10, R14, 0xfffffff3 ;  /* 0xfffffff30e0a7836 */ /* 0x000fe40000000000 */
[----:B------:R4:W-:Y:S01]  /*6730*/  LDGSTS.E [R9+0x10004], desc[UR8][R162.64], !P2 ;  /* 0x10004000a2097fae */ /* 0x0009e2000d121848 */
[----:B------:R-:W-:Y:S01]  /*6740*/  IMAD.MOV.U32 R247, RZ, RZ, R161 ;  /* 0x000000fffff77224 */ /* 0x000fe200078e00a1 */
[----:B------:R-:W4:Y:S01]  /*6750*/  LDC R14, c[0x0][0x230] ;  /* 0x00008c00ff0e7b82 */ /* 0x000f220000000800 */
[----:B------:R-:W-:Y:S01]  /*6760*/  IMAD.MOV.U32 R245, RZ, RZ, R155 ;  /* 0x000000fffff57224 */ /* 0x000fe200078e009b */
[----:B------:R-:W-:Y:S01]  /*6770*/  LDGSTS.E [R9+0x14004], desc[UR8][R136.64], !P2 ;  /* 0x1400400088097fae */ /* 0x000fe2000d121848 */
[----:B------:R-:W-:Y:S01]  /*6780*/  ISETP.GE.U32.AND P2, PT, R10, 0x7fffff74, PT ;  /* 0x7fffff740a00780c */ /* 0x000fe20003f46070 */
[----:B------:R-:W-:Y:S01]  /*6790*/  IMAD.WIDE R160, R154, 0x4, R38 ;  /* 0x000000049aa07825 */ /* 0x000fe200078e0226 */
[----:B------:R-:W-:Y:S01]  /*67a0*/  IADD3 R10, R12, -0xe, RZ ;  /* 0xfffffff20c0a7810 */ /* 0x000fe20007ffe0ff */
[----:B------:R-:W-:Y:S02]  /*67b0*/  LDGSTS.E [R9+0x10008], desc[UR8][R144.64], !P1 ;  /* 0x1000800090097fae */ /* 0x000fe4000c921848 */
[----:B------:R-:W4:Y:S01]  /*67c0*/  LDC R12, c[0x0][0x230] ;  /* 0x00008c00ff0c7b82 */ /* 0x000f220000000800 */
[----:B------:R-:W-:Y:S01]  /*67d0*/  IMAD.WIDE R154, R154, 0x4, R170 ;  /* 0x000000049a9a7825 */ /* 0x000fe200078e02aa */
[----:B------:R-:W-:Y:S01]  /*67e0*/  LDGSTS.E [R9+0x14008], desc[UR8][R140.64], !P1 ;  /* 0x140080008c097fae */ /* 0x000fe2000c921848 */
[----:B------:R-:W-:-:S02]  /*67f0*/  ISETP.GE.U32.AND P1, PT, R10, 0x7fffff73, PT ;  /* 0x7fffff730a00780c */ /* 0x000fc40003f26070 */
[----:B-1----:R-:W-:Y:S01]  /*6800*/  VIADD R10, R11, 0xfffffff1 ;  /* 0xfffffff10b0a7836 */ /* 0x002fe20000000000 */
[----:B------:R1:W-:Y:S01]  /*6810*/  STL.64 [R1+0xd68], R242 ;  /* 0x000d68f201007387 */ /* 0x0003e20000100a00 */
[----:B------:R-:W-:Y:S01]  /*6820*/  IMAD.WIDE R238, R238, 0x4, R170 ;  /* 0x00000004eeee7825 */ /* 0x000fe200078e02aa */
[----:B------:R-:W2:Y:S02]  /*6830*/  LDC R11, c[0x0][0x230] ;  /* 0x00008c00ff0b7b82 */ /* 0x000ea40000000800 */
[----:B------:R4:W-:Y:S01]  /*6840*/  LDGSTS.E [R9+0x1000c], desc[UR8][R164.64], !P0 ;  /* 0x1000c000a4097fae */ /* 0x0009e2000c121848 */
[----:B------:R-:W-:-:S03]  /*6850*/  IMAD.WIDE R236, R234, 0x4, R38 ;  /* 0x00000004eaec7825 */ /* 0x000fc600078e0226 */
[----:B------:R-:W-:Y:S01]  /*6860*/  LDGSTS.E [R9+0x1400c], desc[UR8][R142.64], !P0 ;  /* 0x1400c0008e097fae */ /* 0x000fe2000c121848 */
[----:B------:R-:W-:Y:S01]  /*6870*/  ISETP.GE.U32.AND P0, PT, R10, 0x7fffff72, PT ;  /* 0x7fffff720a00780c */ /* 0x000fe20003f06070 */
[----:B---3--:R-:W-:Y:S02]  /*6880*/  VIADD R10, R13, 0xfffffff0 ;  /* 0xfffffff00d0a7836 */ /* 0x008fe40000000000 */
[----:B-1----:R-:W-:Y:S01]  /*6890*/  IMAD.MOV.U32 R242, RZ, RZ, R152 ;  /* 0x000000fffff27224 */ /* 0x002fe200078e0098 */
[----:B------:R-:W-:Y:S01]  /*68a0*/  MOV R243, R153 ;  /* 0x0000009900f37202 */ /* 0x000fe20000000f00 */
[C---:B------:R-:W-:Y:S01]  /*68b0*/  IMAD.WIDE R152, R146.reuse, 0x4, R38 ;  /* 0x0000000492987825 */ /* 0x040fe200078e0226 */
[----:B------:R1:W-:Y:S01]  /*68c0*/  STL.64 [R1+0xd70], R156 ;  /* 0x000d709c01007387 */ /* 0x0003e20000100a00 */
[----:B------:R-:W3:Y:S02]  /*68d0*/  LDC R13, c[0x0][0x230] ;  /* 0x00008c00ff0d7b82 */ /* 0x000ee40000000800 */
[--C-:B------:R-:W-:Y:S01]  /*68e0*/  IMAD.WIDE R146, R146, 0x4, R170.reuse ;  /* 0x0000000492927825 */ /* 0x100fe200078e02aa */
[----:B------:R4:W-:Y:S03]  /*68f0*/  STL.64 [R1+0xd78], R162 ;  /* 0x000d78a201007387 */ /* 0x0009e60000100a00 */
[----:B------:R-:W-:Y:S01]  /*6900*/  IMAD.WIDE R234, R234, 0x4, R170 ;  /* 0x00000004eaea7825 */ /* 0x000fe200078e02aa */
[----:B------:R4:W-:Y:S03]  /*6910*/  STL.64 [R1+0xd80], R164 ;  /* 0x000d80a401007387 */ /* 0x0009e60000100a00 */
[----:B--2---:R-:W-:Y:S01]  /*6920*/  VIADD R11, R11, 0xffffffd1 ;  /* 0xffffffd10b0b7836 */ /* 0x004fe20000000000 */
[----:B------:R2:W-:Y:S01]  /*6930*/  LDGSTS.E [R9+0x18000], desc[UR8][R152.64], !P6 ;  /* 0x1800000098097fae */ /* 0x0005e2000f121848 */
[----:B------:R-:W-:Y:S01]  /*6940*/  IMAD.WIDE R232, R230, 0x4, R38 ;  /* 0x00000004e6e87825 */ /* 0x000fe200078e0226 */
[----:B-1----:R-:W-:-:S02]  /*6950*/  MOV R156, R184 ;  /* 0x000000b8009c7202 */ /* 0x002fc40000000f00 */
[----:B------:R-:W-:Y:S01]  /*6960*/  LDGSTS.E [R9+0x1c000], desc[UR8][R146.64], !P6 ;  /* 0x1c00000092097fae */ /* 0x000fe2000f121848 */
[----:B------:R-:W-:Y:S01]  /*6970*/  ISETP.GE.U32.AND P6, PT, R10, 0x7fffff71, PT ;  /* 0x7fffff710a00780c */ /* 0x000fe20003fc6070 */
[----:B----4-:R-:W-:Y:S01]  /*6980*/  VIADD R10, R14, 0xffffffd3 ;  /* 0xffffffd30e0a7836 */ /* 0x010fe20000000000 */
[----:B------:R-:W-:Y:S01]  /*6990*/  MOV R163, R183 ;  /* 0x000000b700a37202 */ /* 0x000fe20000000f00 */
[----:B------:R-:W-:Y:S01]  /*69a0*/  IMAD.MOV.U32 R164, RZ, RZ, R166 ;  /* 0x000000ffffa47224 */ /* 0x000fe200078e00a6 */
[----:B------:R-:W-:Y:S01]  /*69b0*/  MOV R165, R167 ;  /* 0x000000a700a57202 */ /* 0x000fe20000000f00 */
[C---:B------:R-:W-:Y:S01]  /*69c0*/  IMAD.WIDE R166, R150.reuse, 0x4, R38 ;  /* 0x0000000496a67825 */ /* 0x040fe200078e0226 */
[----:B------:R-:W1:Y:S01]  /*69d0*/  LDC R14, c[0x0][0x230] ;  /* 0x00008c00ff0e7b82 */ /* 0x000e620000000800 */
[----:B------:R2:W-:Y:S02]  /*69e0*/  STL.64 [R1+0xd90], R152 ;  /* 0x000d909801007387 */ /* 0x0005e40000100a00 */
[----:B------:R-:W-:-:S02]  /*69f0*/  IMAD.WIDE R150, R150, 0x4, R170 ;  /* 0x0000000496967825 */ /* 0x000fc400078e02aa */
[----:B------:R4:W-:Y:S02]  /*6a00*/  LDGSTS.E [R9+0x18004], desc[UR8][R166.64], !P3 ;  /* 0x18004000a6097fae */ /* 0x0009e4000d921848 */
[----:B------:R-:W-:Y:S02]  /*6a10*/  IMAD.WIDE R230, R230, 0x4, R170 ;  /* 0x00000004e6e67825 */ /* 0x000fe400078e02aa */
[----:B------:R-:W-:Y:S01]  /*6a20*/  LDGSTS.E [R9+0x1c004], desc[UR8][R150.64], !P3 ;  /* 0x1c00400096097fae */ /* 0x000fe2000d921848 */
[----:B------:R-:W-:Y:S01]  /*6a30*/  ISETP.GE.U32.AND P3, PT, R10, 0x7fffff54, PT ;  /* 0x7fffff540a00780c */ /* 0x000fe20003f66070 */
[----:B------:R-:W-:Y:S02]  /*6a40*/  VIADD R10, R12, 0xffffffd2 ;  /* 0xffffffd20c0a7836 */ /* 0x000fe40000000000 */
[----:B------:R4:W-:Y:S01]  /*6a50*/  STL.64 [R1+0xd98], R166 ;  /* 0x000d98a601007387 */ /* 0x0009e20000100a00 */
[----:B------:R-:W1:Y:S01]  /*6a60*/  LDC R12, c[0x0][0x230] ;  /* 0x00008c00ff0c7b82 */ /* 0x000e620000000800 */
[----:B--2---:R-:W-:Y:S01]  /*6a70*/  IMAD.MOV.U32 R152, RZ, RZ, R172 ;  /* 0x000000ffff987224 */ /* 0x004fe200078e00ac */
[----:B------:R-:W-:Y:S01]  /*6a80*/  MOV R153, R173 ;  /* 0x000000ad00997202 */ /* 0x000fe20000000f00 */
[----:B------:R2:W-:Y:S01]  /*6a90*/  LDGSTS.E [R9+0x18008], desc[UR8][R160.64], !P5 ;  /* 0x18008000a0097fae */ /* 0x0005e2000e921848 */
[----:B------:R-:W-:-:S02]  /*6aa0*/  IMAD.MOV.U32 R162, RZ, RZ, R182 ;  /* 0x000000ffffa27224 */ /* 0x000fc400078e00b6 */
[C---:B------:R-:W-:Y:S01]  /*6ab0*/  IMAD R182, R6.reuse, 0x2d, RZ ;  /* 0x0000002d06b67824 */ /* 0x040fe200078e02ff */
[----:B------:R2:W-:Y:S01]  /*6ac0*/  STL.64 [R1+0xda0], R160 ;  /* 0x000da0a001007387 */ /* 0x0005e20000100a00 */
[----:B------:R-:W-:Y:S02]  /*6ad0*/  IMAD.MOV.U32 R250, RZ, RZ, R186 ;  /* 0x000000fffffa7224 */ /* 0x000fe400078e00ba */
[C---:B------:R-:W-:Y:S01]  /*6ae0*/  IMAD R186, R6.reuse, 0x2e, RZ ;  /* 0x0000002e06ba7824 */ /* 0x040fe200078e02ff */
[----:B----4-:R-:W-:Y:S01]  /*6af0*/  MOV R166, R158 ;  /* 0x0000009e00a67202 */ /* 0x010fe20000000f00 */
[----:B------:R-:W-:Y:S01]  /*6b00*/  IMAD R158, R6, 0x6b, RZ ;  /* 0x0000006b069e7824 */ /* 0x000fe200078e02ff */
[----:B------:R4:W-:Y:S01]  /*6b10*/  LDGSTS.E [R9+0x1c008], desc[UR8][R154.64], !P5 ;  /* 0x1c0080009a097fae */ /* 0x0009e2000e921848 */
[----:B------:R-:W-:Y:S01]  /*6b20*/  IMAD.MOV.U32 R167, RZ, RZ, R159 ;  /* 0x000000ffffa77224 */ /* 0x000fe200078e009f */
[----:B------:R-:W-:Y:S01]  /*6b30*/  ISETP.GE.U32.AND P5, PT, R10, 0x7fffff53, PT ;  /* 0x7fffff530a00780c */ /* 0x000fe20003fa6070 */
[----:B------:R-:W-:Y:S01]  /*6b40*/  IMAD.MOV.U32 R157, RZ, RZ, R185 ;  /* 0x000000ffff9d7224 */ /* 0x000fe200078e00b9 */
[----:B------:R4:W-:Y:S01]  /*6b50*/  STL.64 [R1+0xda8], R154 ;  /* 0x000da89a01007387 */ /* 0x0009e20000100a00 */
[----:B------:R-:W-:Y:S01]  /*6b60*/  LOP3.LUT R10, R4, 0x30, RZ, 0x3c, !PT ;  /* 0x00000030040a7812 */ /* 0x000fe200078e3cff */
[----:B--2---:R-:W-:Y:S01]  /*6b70*/  IMAD.MOV.U32 R161, RZ, RZ, R175 ;  /* 0x000000ffffa17224 */ /* 0x004fe200078e00af */
[----:B------:R-:W-:Y:S01]  /*6b80*/  MOV R160, R174 ;  /* 0x000000ae00a07202 */ /* 0x000fe20000000f00 */
[----:B------:R-:W-:-:S02]  /*6b90*/  IMAD R174, R6, 0xf, RZ ;  /* 0x0000000f06ae7824 */ /* 0x000fc400078e02ff */
[----:B------:R-:W-:Y:S02]  /*6ba0*/  VIADD R10, R10, UR10 ;  /* 0x0000000a0a0a7c36 */ /* 0x000fe40008000000 */
[----:B------:R-:W-:Y:S01]  /*6bb0*/  IMAD.WIDE R172, R174, 0x4, R38 ;  /* 0x00000004aeac7825 */ /* 0x000fe200078e0226 */
[----:B----4-:R-:W-:-:S03]  /*6bc0*/  MOV R154, R168 ;  /* 0x000000a8009a7202 */ /* 0x010fc60000000f00 */
[----:B------:R-:W-:Y:S02]  /*6bd0*/  IMAD.MOV.U32 R155, RZ, RZ, R169 ;  /* 0x000000ffff9b7224 */ /* 0x000fe400078e00a9 */
[----:B------:R-:W-:-:S04]  /*6be0*/  IMAD.WIDE R168, R158, 0x4, R38 ;  /* 0x000000049ea87825 */ /* 0x000fc800078e0226 */
[--C-:B------:R-:W-:Y:S01]  /*6bf0*/  IMAD.WIDE R158, R158, 0x4, R170.reuse ;  /* 0x000000049e9e7825 */ /* 0x100fe200078e02aa */
[----:B------:R2:W-:Y:S03]  /*6c00*/  LDGSTS.E [R9+0x1800c], desc[UR8][R168.64], !P4 ;  /* 0x1800c000a8097fae */ /* 0x0005e6000e121848 */
[----:B------:R-:W-:Y:S01]  /*6c10*/  IMAD.WIDE R174, R174, 0x4, R170 ;  /* 0x00000004aeae7825 */ /* 0x000fe200078e02aa */
[----:B------:R4:W-:Y:S01]  /*6c20*/  LDGSTS.E [R9+0x1c00c], desc[UR8][R158.64], !P4 ;  /* 0x1c00c0009e097fae */ /* 0x0009e2000e121848 */
[----:B------:R-:W-:Y:S02]  /*6c30*/  ISETP.GE.U32.AND P4, PT, R11, 0x7fffff52, PT ;  /* 0x7fffff520b00780c */ /* 0x000fe40003f86070 */
[----:B---3--:R-:W-:Y:S01]  /*6c40*/  IADD3 R11, R13, -0x30, RZ ;  /* 0xffffffd00d0b7810 */ /* 0x008fe20007ffe0ff */
[----:B------:R3:W-:Y:S01]  /*6c50*/  LDGSTS.E [R10], desc[UR8][R240.64], !P2 ;  /* 0x00000000f00a7fae */ /* 0x0007e2000d121848 */
[----:B------:R-:W3:Y:S01]  /*6c60*/  LDC R13, c[0x0][0x230] ;  /* 0x00008c00ff0d7b82 */ /* 0x000ee20000000800 */
[----:B------:R-:W-:-:S02]  /*6c70*/  IMAD.MOV.U32 R251, RZ, RZ, R187 ;  /* 0x000000fffffb7224 */ /* 0x000fc400078e00bb */
[----:B------:R-:W-:Y:S01]  /*6c80*/  LDGSTS.E [R10+0x4000], desc[UR8][R238.64], !P2 ;  /* 0x04000000ee0a7fae */ /* 0x000fe2000d121848 */
[----:B------:R-:W-:Y:S01]  /*6c90*/  ISETP.GE.U32.AND P2, PT, R11, 0x7fffff51, PT ;  /* 0x7fffff510b00780c */ /* 0x000fe20003f46070 */
[----:B-1----:R-:W-:Y:S02]  /*6ca0*/  VIADD R11, R14, 0xffffffb3 ;  /* 0xffffffb30e0b7836 */ /* 0x002fe40000000000 */
[----:B------:R1:W-:Y:S01]  /*6cb0*/  LDGSTS.E [R10+0x4], desc[UR8][R236.64], !P1 ;  /* 0x00004000ec0a7fae */ /* 0x0003e2000c921848 */
[----:B------:R-:W1:Y:S01]  /*6cc0*/  LDC R14, c[0x0][0x230] ;  /* 0x00008c00ff0e7b82 */ /* 0x000e620000000800 */
[----:B------:R-:W-:Y:S02]  /*6cd0*/  IMAD.WIDE R184, R186, 0x4, R38 ;  /* 0x00000004bab87825 */ /* 0x000fe400078e0226 */
[----:B------:R-:W-:Y:S01]  /*6ce0*/  LDGSTS.E [R10+0x4004], desc[UR8][R234.64], !P1 ;  /* 0x04004000ea0a7fae */ /* 0x000fe2000c921848 */
[----:B------:R-:W-:Y:S01]  /*6cf0*/  ISETP.GE.U32.AND P1, PT, R11, 0x7fffff34, PT ;  /* 0x7fffff340b00780c */ /* 0x000fe20003f26070 */
[----:B------:R-:W-:-:S02]  /*6d00*/  VIADD R11, R12, 0xffffffb2 ;  /* 0xffffffb20c0b7836 */ /* 0x000fc40000000000 */
[----:B------:R-:W-:Y:S01]  /*6d10*/  LDGSTS.E [R10+0x8], desc[UR8][R232.64], !P0 ;  /* 0x00008000e80a7fae */ /* 0x000fe2000c121848 */
[----:B------:R-:W1:Y:S01]  /*6d20*/  LDC R12, c[0x0][0x230] ;  /* 0x00008c00ff0c7b82 */ /* 0x000e620000000800 */
[----:B------:R-:W-:Y:S02]  /*6d30*/  IMAD.WIDE R186, R186, 0x4, R170 ;  /* 0x00000004baba7825 */ /* 0x000fe400078e02aa */
[----:B------:R1:W-:Y:S01]  /*6d40*/  LDGSTS.E [R10+0x4008], desc[UR8][R230.64], !P0 ;  /* 0x04008000e60a7fae */ /* 0x0003e2000c121848 */
[----:B------:R-:W-:Y:S01]  /*6d50*/  ISETP.GE.U32.AND P0, PT, R11, 0x7fffff33, PT ;  /* 0x7fffff330b00780c */ /* 0x000fe20003f06070 */
[----:B------:R-:W-:Y:S01]  /*6d60*/  IMAD.MOV.U32 R188, RZ, RZ, R190 ;  /* 0x000000ffffbc7224 */ /* 0x000fe200078e00be */
[----:B------:R-:W-:Y:S01]  /*6d70*/  IADD3 R11, R15, -0x4f, RZ ;  /* 0xffffffb10f0b7810 */ /* 0x000fe20007ffe0ff */
[----:B------:R2:W-:Y:S01]  /*6d80*/  STL.64 [R1+0xdb0], R168 ;  /* 0x000db0a801007387 */ /* 0x0005e20000100a00 */
[----:B------:R-:W1:Y:S01]  /*6d90*/  LDC R15, c[0x0][0x230] ;  /* 0x00008c00ff0f7b82 */ /* 0x000e620000000800 */
[----:B------:R-:W-:-:S02]  /*6da0*/  IMAD.WIDE R194, R196, 0x4, R38 ;  /* 0x00000004c4c27825 */ /* 0x000fc400078e0226 */
[----:B------:R4:W-:Y:S02]  /*6db0*/  STL.64 [R1+0xdc0], R8 ;  /* 0x000dc00801007387 */ /* 0x0009e40000100a00 */
[----:B------:R-:W-:Y:S02]  /*6dc0*/  IMAD.WIDE R196, R196, 0x4, R170 ;  /* 0x00000004c4c47825 */ /* 0x000fe400078e02aa */
[----:B------:R3:W-:Y:S02]  /*6dd0*/  STL.64 [R1+0xdb8], R158 ;  /* 0x000db89e01007387 */ /* 0x0007e40000100a00 */
[----:B------:R-:W-:Y:S01]  /*6de0*/  IMAD.WIDE R198, R200, 0x4, R38 ;  /* 0x00000004c8c67825 */ /* 0x000fe200078e0226 */
[----:B--2---:R-:W-:Y:S01]  /*6df0*/  MOV R168, R178 ;  /* 0x000000b200a87202 */ /* 0x004fe20000000f00 */
[----:B------:R2:W-:Y:S02]  /*6e00*/  STL.64 [R1+0xdc8], R240 ;  /* 0x000dc8f001007387 */ /* 0x0005e40000100a00 */
[----:B------:R-:W-:-:S02]  /*6e10*/  IMAD R178, R6, 0x2c, RZ ;  /* 0x0000002c06b27824 */ /* 0x000fc400078e02ff */
[----:B------:R-:W-:Y:S01]  /*6e20*/  IMAD.MOV.U32 R169, RZ, RZ, R179 ;  /* 0x000000ffffa97224 */ /* 0x000fe200078e00b3 */
[----:B------:R1:W-:Y:S01]  /*6e30*/  LDGSTS.E [R10+0xc], desc[UR8][R172.64], !P6 ;  /* 0x0000c000ac0a7fae */ /* 0x0003e2000f121848 */
[----:B----4-:R-:W-:Y:S02]  /*6e40*/  IMAD.MOV.U32 R8, RZ, RZ, R180 ;  /* 0x000000ffff087224 */ /* 0x010fe400078e00b4 */
[----:B------:R-:W-:Y:S01]  /*6e50*/  IMAD.MOV.U32 R9, RZ, RZ, R181 ;  /* 0x000000ffff097224 */ /* 0x000fe200078e00b5 */
[----:B------:R-:W-:Y:S01]  /*6e60*/  LDGSTS.E [R10+0x400c], desc[UR8][R174.64], !P6 ;  /* 0x0400c000ae0a7fae */ /* 0x000fe2000f121848 */
[----:B------:R-:W-:Y:S01]  /*6e70*/  ISETP.GE.U32.AND P6, PT, R11, 0x7fffff32, PT ;  /* 0x7fffff320b00780c */ /* 0x000fe20003fc6070 */
[----:B---3--:R-:W-:Y:S01]  /*6e80*/  VIADD R11, R13, 0xffffffb0 ;  /* 0xffffffb00d0b7836 */ /* 0x008fe20000000000 */
[----:B------:R-:W-:Y:S01]  /*6e90*/  MOV R158, R192 ;  /* 0x000000c0009e7202 */ /* 0x000fe20000000f00 */
[----:B--2---:R-:W-:Y:S01]  /*6ea0*/  IMAD.MOV.U32 R240, RZ, RZ, R176 ;  /* 0x000000fffff07224 */ /* 0x004fe200078e00b0 */
[----:B------:R-:W2:Y:S01]  /*6eb0*/  LDC R13, c[0x0][0x230] ;  /* 0x00008c00ff0d7b82 */ /* 0x000ea20000000800 */
[----:B------:R-:W-:Y:S01]  /*6ec0*/  IMAD.MOV.U32 R241, RZ, RZ, R177 ;  /* 0x000000fffff17224 */ /* 0x000fe200078e00b1 */
[----:B------:R-:W-:Y:S01]  /*6ed0*/  STL.64 [R1+0xdd0], R238 ;  /* 0x000dd0ee01007387 */ /* 0x000fe20000100a00 */
[----:B------:R-:W-:-:S03]  /*6ee0*/  IMAD.WIDE R176, R178, 0x4, R38 ;  /* 0x00000004b2b07825 */ /* 0x000fc600078e0226 */
[----:B------:R3:W-:Y:S01]  /*6ef0*/  STL.64 [R1+0xdd8], R236 ;  /* 0x000dd8ec01007387 */ /* 0x0007e20000100a00 */
[----:B------:R-:W-:-:S03]  /*6f00*/  IMAD.WIDE R178, R178, 0x4, R170 ;  /* 0x00000004b2b27825 */ /* 0x000fc600078e02aa */
[----:B------:R-:W-:Y:S01]  /*6f10*/  LDGSTS.E [R10+0x8000], desc[UR8][R176.64], !P3 ;  /* 0x08000000b00a7fae */ /* 0x000fe2000d921848 */
[----:B------:R-:W-:-:S03]  /*6f20*/  IMAD.WIDE R180, R182, 0x4, R38 ;  /* 0x00000004b6b47825 */ /* 0x000fc600078e0226 */
[----:B------:R-:W-:Y:S01]  /*6f30*/  LDGSTS.E [R10+0xc000], desc[UR8][R178.64], !P3 ;  /* 0x0c000000b20a7fae */ /* 0x000fe2000d921848 */
[----:B------:R-:W-:Y:S01]  /*6f40*/  ISETP.GE.U32.AND P3, PT, R11, 0x7fffff31, PT ;  /* 0x7fffff310b00780c */ /* 0x000fe20003f66070 */
[----:B------:R-:W-:Y:S02]  /*6f50*/  IMAD.WIDE R182, R182, 0x4, R170 ;  /* 0x00000004b6b67825 */ /* 0x000fe400078e02aa */
[----:B------:R-:W-:Y:S02]  /*6f60*/  LDGSTS.E [R10+0x8004], desc[UR8][R180.64], !P5 ;  /* 0x08004000b40a7fae */ /* 0x000fe4000e921848 */
[----:B-1----:R-:W-:Y:S02]  /*6f70*/  VIADD R11, R14, 0xffffff93 ;  /* 0xffffff930e0b7836 */ /* 0x002fe40000000000 */
[----:B------:R-:W1:Y:S01]  /*6f80*/  LDC R14, c[0x0][0x230] ;  /* 0x00008c00ff0e7b82 */ /* 0x000e620000000800 */
[----:B------:R-:W-:Y:S01]  /*6f90*/  LDGSTS.E [R10+0xc004], desc[UR8][R182.64], !P5 ;  /* 0x0c004000b60a7fae */ /* 0x000fe2000e921848 */
[----:B------:R-:W-:Y:S01]  /*6fa0*/  IMAD R192, R6, 0x2f, RZ ;  /* 0x0000002f06c07824 */ /* 0x000fe200078e02ff */
[----:B------:R-:W-:Y:S01]  /*6fb0*/  ISETP.GE.U32.AND P5, PT, R11, 0x7fffff14, PT ;  /* 0x7fffff140b00780c */ /* 0x000fe20003fa6070 */
[----:B------:R-:W-:Y:S01]  /*6fc0*/  IMAD.MOV.U32 R159, RZ, RZ, R193 ;  /* 0x000000ffff9f7224 */ /* 0x000fe200078e00c1 */
[----:B------:R-:W-:Y:S01]  /*6fd0*/  IADD3 R11, R12, -0x6e, RZ ;  /* 0xffffff920c0b7810 */ /* 0x000fe20007ffe0ff */
[----:B------:R-:W-:Y:S01]  /*6fe0*/  LDGSTS.E [R10+0x8008], desc[UR8][R184.64], !P4 ;  /* 0x08008000b80a7fae */ /* 0x000fe2000e121848 */
[----:B------:R-:W-:Y:S01]  /*6ff0*/  IMAD.WIDE R190, R192, 0x4, R38 ;  /* 0x00000004c0be7825 */ /* 0x000fe200078e0226 */
[----:B------:R-:W4:Y:S02]  /*7000*/  LDC R12, c[0x0][0x230] ;  /* 0x00008c00ff0c7b82 */ /* 0x000f240000000800 */
[----:B------:R-:W-:Y:S01]  /*7010*/  LDGSTS.E [R10+0xc008], desc[UR8][R186.64], !P4 ;  /* 0x0c008000ba0a7fae */ /* 0x000fe2000e121848 */
[----:B------:R-:W-:Y:S01]  /*7020*/  ISETP.GE.U32.AND P4, PT, R11, 0x7fffff13, PT ;  /* 0x7fffff130b00780c */ /* 0x000fe20003f86070 */
[----:B------:R-:W-:-:S02]  /*7030*/  VIADD R11, R15, 0xffffff91 ;  /* 0xffffff910f0b7836 */ /* 0x000fc40000000000 */
[--C-:B------:R-:W-:Y:S01]  /*7040*/  IMAD.WIDE R192, R192, 0x4, R170.reuse ;  /* 0x00000004c0c07825 */ /* 0x100fe200078e02aa */
[----:B------:R-:W-:Y:S01]  /*7050*/  LDGSTS.E [R10+0x800c], desc[UR8][R190.64], !P2 ;  /* 0x0800c000be0a7fae */ /* 0x000fe2000d121848 */
[----:B------:R-:W3:Y:S02]  /*7060*/  LDC R15, c[0x0][0x230] ;  /* 0x00008c00ff0f7b82 */ /* 0x000ee40000000800 */
[----:B------:R-:W-:Y:S01]  /*7070*/  IMAD.WIDE R200, R200, 0x4, R170 ;  /* 0x00000004c8c87825 */ /* 0x000fe200078e02aa */
[----:B------:R-:W-:Y:S01]  /*7080*/  LDGSTS.E [R10+0xc00c], desc[UR8][R192.64], !P2 ;  /* 0x0c00c000c00a7fae */ /* 0x000fe2000d121848 */
[----:B------:R-:W-:Y:S02]  /*7090*/  ISETP.GE.U32.AND P2, PT, R11, 0x7fffff12, PT ;  /* 0x7fffff120b00780c */ /* 0x000fe40003f46070 */
[----:B--2---:R-:W-:Y:S01]  /*70a0*/  VIADD R11, R13, 0xffffff90 ;  /* 0xffffff900d0b7836 */ /* 0x004fe20000000000 */
[----:B------:R-:W-:Y:S01]  /*70b0*/  LDGSTS.E [R10+0x10000], desc[UR8][R194.64], !P1 ;  /* 0x10000000c20a7fae */ /* 0x000fe2000c921848 */
[----:B------:R-:W2:Y:S01]  /*70c0*/  LDC R13, c[0x0][0x230] ;  /* 0x00008c00ff0d7b82 */ /* 0x000ea20000000800 */
[----:B------:R-:W-:-:S02]  /*70d0*/  IMAD.WIDE R202, R204, 0x4, R38 ;  /* 0x00000004ccca7825 */ /* 0x000fc400078e0226 */
[----:B------:R-:W-:Y:S01]  /*70e0*/  LDGSTS.E [R10+0x14000], desc[UR8][R196.64], !P1 ;  /* 0x14000000c40a7fae */ /* 0x000fe2000c921848 */
[----:B------:R-:W-:Y:S01]  /*70f0*/  ISETP.GE.U32.AND P1, PT, R11, 0x7fffff11, PT ;  /* 0x7fffff110b00780c */ /* 0x000fe20003f26070 */
[----:B------:R-:W-:Y:S01]  /*7100*/  IMAD.WIDE R204, R204, 0x4, R170 ;  /* 0x00000004cccc7825 */ /* 0x000fe200078e02aa */
[----:B-1----:R-:W-:Y:S01]  /*7110*/  IADD3 R11, R14, -0x11, RZ ;  /* 0xffffffef0e0b7810 */ /* 0x002fe20007ffe0ff */
[----:B------:R-:W-:Y:S01]  /*7120*/  LDGSTS.E [R10+0x10004], desc[UR8][R198.64], !P0 ;  /* 0x10004000c60a7fae */ /* 0x000fe2000c121848 */
[----:B------:R-:W1:Y:S01]  /*7130*/  LDC R14, c[0x0][0x230] ;  /* 0x00008c00ff0e7b82 */ /* 0x000e620000000800 */
[----:B------:R-:W-:Y:S02]  /*7140*/  IMAD.WIDE R206, R208, 0x4, R38 ;  /* 0x00000004d0ce7825 */ /* 0x000fe400078e0226 */
[----:B------:R-:W-:Y:S01]  /*7150*/  LDGSTS.E [R10+0x14004], desc[UR8][R200.64], !P0 ;  /* 0x14004000c80a7fae */ /* 0x000fe2000c121848 */
[----:B------:R-:W-:Y:S01]  /*7160*/  ISETP.GE.U32.AND P0, PT, R11, 0x7fffff70, PT ;  /* 0x7fffff700b00780c */ /* 0x000fe20003f06070 */
[----:B----4-:R-:W-:-:S02]  /*7170*/  VIADD R11, R12, 0xffffffee ;  /* 0xffffffee0c0b7836 */ /* 0x010fc40000000000 */
[----:B------:R-:W-:Y:S01]  /*7180*/  LDGSTS.E [R10+0x10008], desc[UR8][R202.64], !P6 ;  /* 0x10008000ca0a7fae */ /* 0x000fe2000f121848 */
[----:B------:R-:W4:Y:S01]  /*7190*/  LDC R12, c[0x0][0x230] ;  /* 0x00008c00ff0c7b82 */ /* 0x000f220000000800 */
[----:B------:R-:W-:Y:S02]  /*71a0*/  IMAD.WIDE R208, R208, 0x4, R170 ;  /* 0x00000004d0d07825 */ /* 0x000fe400078e02aa */
[----:B------:R-:W-:Y:S01]  /*71b0*/  LDGSTS.E [R10+0x14008], desc[UR8][R204.64], !P6 ;  /* 0x14008000cc0a7fae */ /* 0x000fe2000f121848 */
[----:B------:R-:W-:Y:S01]  /*71c0*/  ISETP.GE.U32.AND P6, PT, R11, 0x7fffff6f, PT ;  /* 0x7fffff6f0b00780c */ /* 0x000fe20003fc6070 */
[----:B---3--:R-:W-:Y:S02]  /*71d0*/  VIADD R11, R15, 0xffffffed ;  /* 0xffffffed0f0b7836 */ /* 0x008fe40000000000 */
[----:B------:R-:W-:Y:S01]  /*71e0*/  LDGSTS.E [R10+0x1000c], desc[UR8][R206.64], !P3 ;  /* 0x1000c000ce0a7fae */ /* 0x000fe2000d921848 */
[----:B------:R-:W3:Y:S01]  /*71f0*/  LDC R15, c[0x0][0x230] ;  /* 0x00008c00ff0f7b82 */ /* 0x000ee20000000800 */
[----:B------:R-:W-:-:S02]  /*7200*/  IMAD.WIDE R210, R212, 0x4, R38 ;  /* 0x00000004d4d27825 */ /* 0x000fc400078e0226 */
[----:B------:R-:W-:Y:S01]  /*7210*/  LDGSTS.E [R10+0x1400c], desc[UR8][R208.64], !P3 ;  /* 0x1400c000d00a7fae */ /* 0x000fe2000d921848 */
[----:B------:R-:W-:Y:S01]  /*7220*/  ISETP.GE.U32.AND P3, PT, R11, 0x7fffff6e, PT ;  /* 0x7fffff6e0b00780c */ /* 0x000fe20003f66070 */
[----:B------:R-:W-:Y:S01]  /*7230*/  IMAD.WIDE R212, R212, 0x4, R170 ;  /* 0x00000004d4d47825 */ /* 0x000fe200078e02aa */
[----:B--2---:R-:W-:Y:S01]  /*7240*/  IADD3 R11, R13, -0x14, RZ ;  /* 0xffffffec0d0b7810 */ /* 0x004fe20007ffe0ff */
[----:B------:R-:W-:Y:S01]  /*7250*/  LDGSTS.E [R10+0x18000], desc[UR8][R210.64], !P5 ;  /* 0x18000000d20a7fae */ /* 0x000fe2000e921848 */
[----:B------:R-:W2:Y:S01]  /*7260*/  LDC R13, c[0x0][0x230] ;  /* 0x00008c00ff0d7b82 */ /* 0x000ea20000000800 */
[C---:B------:R-:W-:Y:S02]  /*7270*/  IMAD.WIDE R214, R216.reuse, 0x4, R38 ;  /* 0x00000004d8d67825 */ /* 0x040fe400078e0226 */
[----:B------:R-:W-:Y:S01]  /*7280*/  LDGSTS.E [R10+0x1c000], desc[UR8][R212.64], !P5 ;  /* 0x1c000000d40a7fae */ /* 0x000fe2000e921848 */
[----:B------:R-:W-:Y:S01]  /*7290*/  ISETP.GE.U32.AND P5, PT, R11, 0x7fffff6d, PT ;  /* 0x7fffff6d0b00780c */ /* 0x000fe20003fa6070 */
[----:B------:R-:W-:-:S02]  /*72a0*/  IMAD.WIDE R216, R216, 0x4, R170 ;  /* 0x00000004d8d87825 */ /* 0x000fc400078e02aa */
[----:B------:R-:W-:Y:S02]  /*72b0*/  LDGSTS.E [R10+0x18004], desc[UR8][R214.64], !P4 ;  /* 0x18004000d60a7fae */ /* 0x000fe4000e121848 */
[----:B-1----:R-:W-:Y:S02]  /*72c0*/  VIADD R11, R14, 0xffffffcf ;  /* 0xffffffcf0e0b7836 */ /* 0x002fe40000000000 */
[----:B------:R-:W1:Y:S01]  /*72d0*/  LDC R14, c[0x0][0x230] ;  /* 0x00008c00ff0e7b82 */ /* 0x000e620000000800 */
[----:B------:R-:W-:Y:S01]  /*72e0*/  LDGSTS.E [R10+0x1c004], desc[UR8][R216.64], !P4 ;  /* 0x1c004000d80a7fae */ /* 0x000fe2000e121848 */
[C---:B------:R-:W-:Y:S01]  /*72f0*/  IMAD.WIDE R218, R220.reuse, 0x4, R38 ;  /* 0x00000004dcda7825 */ /* 0x040fe200078e0226 */
[----:B------:R-:W-:Y:S02]  /*7300*/  ISETP.GE.U32.AND P4, PT, R11, 0x7fffff50, PT ;  /* 0x7fffff500b00780c */ /* 0x000fe40003f86070 */
[----:B------:R-:W-:Y:S01]  /*7310*/  STL.64 [R1+0xde0], R234 ;  /* 0x000de0ea01007387 */ /* 0x000fe20000100a00 */
[----:B------:R-:W-:-:S03]  /*7320*/  IMAD.WIDE R220, R220, 0x4, R170 ;  /* 0x00000004dcdc7825 */ /* 0x000fc600078e02aa */
[----:B------:R-:W-:Y:S01]  /*7330*/  LDGSTS.E [R10+0x18008], desc[UR8][R218.64], !P2 ;  /* 0x18008000da0a7fae */ /* 0x000fe2000d121848 */
[----:B----4-:R-:W-:Y:S02]  /*7340*/  VIADD R11, R12, 0xffffffce ;  /* 0xffffffce0c0b7836 */ /* 0x010fe40000000000 */
[C---:B------:R-:W-:Y:S01]  /*7350*/  IMAD.WIDE R222, R224.reuse, 0x4, R38 ;  /* 0x00000004e0de7825 */ /* 0x040fe200078e0226 */
[----:B------:R-:W-:Y:S01]  /*7360*/  LDGSTS.E [R10+0x1c008], desc[UR8][R220.64], !P2 ;  /* 0x1c008000dc0a7fae */ /* 0x000fe2000d121848 */
[----:B--2---:R-:W-:Y:S02]  /*7370*/  IADD3 R13, R13, -0x34, RZ ;  /* 0xffffffcc0d0d7810 */ /* 0x004fe40007ffe0ff */
[----:B------:R-:W-:Y:S01]  /*7380*/  IMAD.WIDE R224, R224, 0x4, R170 ;  /* 0x00000004e0e07825 */ /* 0x000fe200078e02aa */
[----:B------:R-:W-:Y:S01]  /*7390*/  ISETP.GE.U32.AND P2, PT, R11, 0x7fffff4f, PT ;  /* 0x7fffff4f0b00780c */ /* 0x000fe20003f46070 */
[----:B------:R-:W-:Y:S01]  /*73a0*/  LDGSTS.E [R10+0x1800c], desc[UR8][R222.64], !P1 ;  /* 0x1800c000de0a7fae */ /* 0x000fe2000c921848 */
[----:B------:R-:W-:Y:S01]  /*73b0*/  LOP3.LUT R11, R4, 0x40, RZ, 0x3c, !PT ;  /* 0x00000040040b7812 */ /* 0x000fe200078e3cff */
[----:B---3--:R-:W-:-:S02]  /*73c0*/  VIADD R12, R15, 0xffffffcd ;  /* 0xffffffcd0f0c7836 */ /* 0x008fc40000000000 */
[----:B------:R-:W2:Y:S01]  /*73d0*/  LDC R15, c[0x0][0x230] ;  /* 0x00008c00ff0f7b82 */ /* 0x000ea20000000800 */
[----:B------:R-:W-:Y:S01]  /*73e0*/  LDGSTS.E [R10+0x1c00c], desc[UR8][R224.64], !P1 ;  /* 0x1c00c000e00a7fae */ /* 0x000fe2000c921848 */
[----:B------:R-:W-:Y:S01]  /*73f0*/  VIADD R11, R11, UR10 ;  /* 0x0000000a0b0b7c36 */ /* 0x000fe20008000000 */
[----:B------:R-:W-:Y:S01]  /*7400*/  ISETP.GE.U32.AND P1, PT, R12, 0x7fffff4e, PT ;  /* 0x7fffff4e0c00780c */ /* 0x000fe20003f26070 */
[----:B------:R-:W-:Y:S01]  /*7410*/  IMAD.WIDE R226, R228, 0x4, R38 ;  /* 0x00000004e4e27825 */ /* 0x000fe200078e0226 */
[----:B------:R-:W-:Y:S03]  /*7420*/  STL.64 [R1+0xde8], R232 ;  /* 0x000de8e801007387 */ /* 0x000fe60000100a00 */
[----:B------:R-:W-:Y:S01]  /*7430*/  IMAD R12, R6, 0x11, RZ ;  /* 0x00000011060c7824 */ /* 0x000fe200078e02ff */
[----:B------:R-:W-:Y:S01]  /*7440*/  LDGSTS.E [R11], desc[UR8][R226.64], !P0 ;  /* 0x00000000e20b7fae */ /* 0x000fe2000c121848 */
[----:B------:R-:W-:-:S03]  /*7450*/  IMAD.WIDE R228, R228, 0x4, R170 ;  /* 0x00000004e4e47825 */ /* 0x000fc600078e02aa */
[----:B------:R3:W-:Y:S01]  /*7460*/  STL.64 [R1+0xdf0], R230 ;  /* 0x000df0e601007387 */ /* 0x0007e20000100a00 */
[----:B------:R-:W-:-:S03]  /*7470*/  IMAD.WIDE R236, R12, 0x4, R38 ;  /* 0x000000040cec7825 */ /* 0x000fc600078e0226 */
[----:B------:R-:W-:Y:S01]  /*7480*/  LDGSTS.E [R11+0x4000], desc[UR8][R228.64], !P0 ;  /* 0x04000000e40b7fae */ /* 0x000fe2000c121848 */
[----:B------:R-:W-:Y:S01]  /*7490*/  IMAD.WIDE R238, R12, 0x4, R170 ;  /* 0x000000040cee7825 */ /* 0x000fe200078e02aa */
[----:B------:R-:W-:Y:S02]  /*74a0*/  ISETP.GE.U32.AND P0, PT, R13, 0x7fffff4d, PT ;  /* 0x7fffff4d0d00780c */ /* 0x000fe40003f06070 */
[----:B------:R4:W-:Y:S01]  /*74b0*/  STL.64 [R1+0xdf8], R172 ;  /* 0x000df8ac01007387 */ /* 0x0009e20000100a00 */
[----:B------:R-:W-:Y:S02]  /*74c0*/  IMAD R12, R6, 0x12, RZ ;  /* 0x00000012060c7824 */ /* 0x000fe400078e02ff */
[----:B-1----:R-:W-:Y:S01]  /*74d0*/  VIADD R13, R14, 0xffffffaf ;  /* 0xffffffaf0e0d7836 */ /* 0x002fe20000000000 */
[----:B------:R-:W-:Y:S01]  /*74e0*/  LDGSTS.E [R11+0x4], desc[UR8][R236.64], !P6 ;  /* 0x00004000ec0b7fae */ /* 0x000fe2000f121848 */
[C---:B---3--:R-:W-:Y:S01]  /*74f0*/  IMAD.WIDE R230, R12.reuse, 0x4, R38 ;  /* 0x000000040ce67825 */ /* 0x048fe200078e0226 */
[----:B------:R-:W1:Y:S02]  /*7500*/  LDC R14, c[0x0][0x230] ;  /* 0x00008c00ff0e7b82 */ /* 0x000e640000000800 */
[----:B------:R-:W-:Y:S01]  /*7510*/  STL.64 [R1+0x88], R236 ;  /* 0x000088ec01007387 */ /* 0x000fe20000100a00 */
[----:B----4-:R-:W-:-:S03]  /*7520*/  IMAD.WIDE R172, R12, 0x4, R170 ;  /* 0x000000040cac7825 */ /* 0x010fc600078e02aa */
[----:B------:R3:W-:Y:S01]  /*7530*/  LDGSTS.E [R11+0x4004], desc[UR8][R238.64], !P6 ;  /* 0x04004000ee0b7fae */ /* 0x0007e2000f121848 */
[----:B------:R-:W-:Y:S01]  /*7540*/  ISETP.GE.U32.AND P6, PT, R13, 0x7fffff30, PT ;  /* 0x7fffff300d00780c */ /* 0x000fe20003fc6070 */
[----:B------:R-:W-:Y:S02]  /*7550*/  IMAD R12, R6, 0x13, RZ ;  /* 0x00000013060c7824 */ /* 0x000fe400078e02ff */
[----:B------:R3:W-:Y:S01]  /*7560*/  STL.64 [R1+0x90], R238 ;  /* 0x000090ee01007387 */ /* 0x0007e20000100a00 */
[----:B------:R-:W-:Y:S02]  /*7570*/  VIADD R13, R16, 0xffffffae ;  /* 0xffffffae100d7836 */ /* 0x000fe40000000000 */
[----:B------:R-:W4:Y:S01]  /*7580*/  LDC R16, c[0x0][0x230] ;  /* 0x00008c00ff107b82 */ /* 0x000f220000000800 */
[----:B------:R2:W-:Y:S04]  /*7590*/  STL.64 [R1+0x98], R230 ;  /* 0x000098e601007387 */ /* 0x0005e80000100a00 */
[----:B------:R2:W-:Y:S04]  /*75a0*/  LDGSTS.E [R11+0x8], desc[UR8][R230.64], !P3 ;  /* 0x00008000e60b7fae */ /* 0x0005e8000d921848 */
[----:B------:R2:W-:Y:S01]  /*75b0*/  STL.64 [R1+0xa0], R172 ;  /* 0x0000a0ac01007387 */ /* 0x0005e20000100a00 */
[----:B---3--:R-:W-:Y:S01]  /*75c0*/  IMAD.MOV.U32 R238, RZ, RZ, R158 ;  /* 0x000000ffffee7224 */ /* 0x008fe200078e009e */
[----:B------:R-:W-:Y:S01]  /*75d0*/  MOV R158, R188 ;  /* 0x000000bc009e7202 */ /* 0x000fe20000000f00 */
[----:B------:R-:W-:Y:S01]  /*75e0*/  IMAD.MOV.U32 R239, RZ, RZ, R159 ;  /* 0x000000ffffef7224 */ /* 0x000fe200078e009f */
[----:B------:R3:W-:Y:S01]  /*75f0*/  LDGSTS.E [R11+0x4008], desc[UR8][R172.64], !P3 ;  /* 0x04008000ac0b7fae */ /* 0x0007e2000d921848 */
[----:B------:R-:W-:Y:S01]  /*7600*/  ISETP.GE.U32.AND P3, PT, R13, 0x7fffff2f, PT ;  /* 0x7fffff2f0d00780c */ /* 0x000fe20003f66070 */
[----:B------:R-:W-:Y:S01]  /*7610*/  IMAD.MOV.U32 R159, RZ, RZ, R189 ;  /* 0x000000ffff9f7224 */ /* 0x000fe200078e00bd */
[----:B--2---:R-:W-:Y:S01]  /*7620*/  IADD3 R13, R15, -0x53, RZ ;  /* 0xffffffad0f0d7810 */ /* 0x004fe20007ffe0ff */
[----:B------:R-:W-:Y:S01]  /*7630*/  IMAD.WIDE R230, R12, 0x4, R38 ;  /* 0x000000040ce67825 */ /* 0x000fe200078e0226 */
[----:B------:R-:W2:Y:S01]  /*7640*/  LDC R15, c[0x0][0x230] ;  /* 0x00008c00ff0f7b82 */ /* 0x000ea20000000800 */
[----:B------:R-:W-:-:S02]  /*7650*/  MOV R189, R19 ;  /* 0x0000001300bd7202 */ /* 0x000fc40000000f00 */
[----:B------:R-:W-:Y:S01]  /*7660*/  IMAD.MOV.U32 R188, RZ, RZ, R18 ;  /* 0x000000ffffbc7224 */ /* 0x000fe200078e0012 */
[----:B------:R1:W-:Y:S01]  /*7670*/  STL.64 [R1+0xa8], R230 ;  /* 0x0000a8e601007387 */ /* 0x0003e20000100a00 */
[----:B------:R-:W-:Y:S01]  /*7680*/  IMAD.MOV.U32 R236, RZ, RZ, R238 ;  /* 0x000000ffffec7224 */ /* 0x000fe200078e00ee */
[----:B------:R-:W-:Y:S01]  /*7690*/  MOV R238, R8 ;  /* 0x0000000800ee7202 */ /* 0x000fe20000000f00 */
[----:B---3--:R-:W-:Y:S01]  /*76a0*/  IMAD.WIDE R172, R12, 0x4, R170 ;  /* 0x000000040cac7825 */ /* 0x008fe200078e02aa */
[----:B------:R1:W-:Y:S02]  /*76b0*/  LDGSTS.E [R11+0xc], desc[UR8][R230.64], !P5 ;  /* 0x0000c000e60b7fae */ /* 0x0003e4000e921848 */
[----:B------:R-:W-:Y:S01]  /*76c0*/  MOV R234, R238 ;  /* 0x000000ee00ea7202 */ /* 0x000fe20000000f00 */
[----:B------:R-:W-:Y:S01]  /*76d0*/  IMAD R12, R6, 0x30, RZ ;  /* 0x00000030060c7824 */ /* 0x000fe200078e02ff */
[----:B------:R3:W-:Y:S01]  /*76e0*/  STL.64 [R1+0xb0], R172 ;  /* 0x0000b0ac01007387 */ /* 0x0007e20000100a00 */
[----:B------:R-:W-:-:S02]  /*76f0*/  IMAD.MOV.U32 R8, RZ, RZ, R20 ;  /* 0x000000ffff087224 */ /* 0x000fc400078e0014 */
[----:B------:R-:W2:Y:S01]  /*7700*/  LDC R20, c[0x0][0x230] ;  /* 0x00008c00ff147b82 */ /* 0x000ea20000000800 */
[----:B------:R3:W-:Y:S01]  /*7710*/  LDGSTS.E [R11+0x400c], desc[UR8][R172.64], !P5 ;  /* 0x0400c000ac0b7fae */ /* 0x0007e2000e921848 */
[----:B------:R-:W-:Y:S01]  /*7720*/  ISETP.GE.U32.AND P5, PT, R13, 0x7fffff2e, PT ;  /* 0x7fffff2e0d00780c */ /* 0x000fe20003fa6070 */
[----:B------:R-:W-:Y:S02]  /*7730*/  VIADD R13, R17, 0xffffffac ;  /* 0xffffffac110d7836 */ /* 0x000fe40000000000 */
[----:B-1----:R-:W-:-:S03]  /*7740*/  IMAD.WIDE R230, R12, 0x4, R38 ;  /* 0x000000040ce67825 */ /* 0x002fc600078e0226 */
[----:B------:R-:W1:Y:S01]  /*7750*/  LDC R17, c[0x0][0x230] ;  /* 0x00008c00ff117b82 */ /* 0x000e620000000800 */
[----:B------:R-:W-:Y:S01]  /*7760*/  IMAD.MOV.U32 R237, RZ, RZ, R239 ;  /* 0x000000ffffed7224 */ /* 0x000fe200078e00ef */
[----:B------:R4:W-:Y:S01]  /*7770*/  STL.64 [R1+0xb8], R230 ;  /* 0x0000b8e601007387 */ /* 0x0009e20000100a00 */
[----:B------:R-:W-:Y:S01]  /*7780*/  IMAD.MOV.U32 R239, RZ, RZ, R9 ;  /* 0x000000ffffef7224 */ /* 0x000fe200078e0009 */
[----:B------:R-:W-:Y:S01]  /*7790*/  MOV R9, R21 ;  /* 0x0000001500097202 */ /* 0x000fe20000000f00 */
[----:B---3--:R-:W-:Y:S01]  /*77a0*/  IMAD.WIDE R172, R12, 0x4, R170 ;  /* 0x000000040cac7825 */ /* 0x008fe200078e02aa */
[----:B------:R4:W-:Y:S02]  /*77b0*/  LDGSTS.E [R11+0x8000], desc[UR8][R230.64], !P4 ;  /* 0x08000000e60b7fae */ /* 0x0009e4000e121848 */
[----:B------:R-:W3:Y:S01]  /*77c0*/  LDC R21, c[0x0][0x230] ;  /* 0x00008c00ff157b82 */ /* 0x000ee20000000800 */
[----:B------:R-:W-:Y:S01]  /*77d0*/  IMAD R12, R6, 0x31, RZ ;  /* 0x00000031060c7824 */ /* 0x000fe200078e02ff */
[----:B------:R4:W-:Y:S01]  /*77e0*/  STL.64 [R1+0xc0], R172 ;  /* 0x0000c0ac01007387 */ /* 0x0009e20000100a00 */
[----:B------:R-:W-:Y:S01]  /*77f0*/  IMAD.MOV.U32 R235, RZ, RZ, R239 ;  /* 0x000000ffffeb7224 */ /* 0x000fe200078e00ef */
[----:B------:R-:W-:Y:S01]  /*7800*/  MOV R239, R23 ;  /* 0x0000001700ef7202 */ /* 0x000fe20000000f00 */
[----:B------:R-:W-:Y:S01]  /*7810*/  IMAD.MOV.U32 R238, RZ, RZ, R22 ;  /* 0x000000ffffee7224 */ /* 0x000fe200078e0016 */
[----:B------:R4:W-:Y:S01]  /*7820*/  LDGSTS.E [R11+0xc000], desc[UR8][R172.64], !P4 ;  /* 0x0c000000ac0b7fae */ /* 0x0009e2000e121848 */
[----:B------:R-:W-:Y:S01]  /*7830*/  ISETP.GE.U32.AND P4, PT, R13, 0x7fffff2d, PT ;  /* 0x7fffff2d0d00780c */ /* 0x000fe20003f86070 */
[----:B------:R-:W-:-:S02]  /*7840*/  VIADD R13, R14, 0xffffff8f ;  /* 0xffffff8f0e0d7836 */ /* 0x000fc40000000000 */
[C---:B----4-:R-:W-:Y:S01]  /*7850*/  IMAD.WIDE R230, R12.reuse, 0x4, R38 ;  /* 0x000000040ce67825 */ /* 0x050fe200078e0226 */
[----:B------:R-:W4:Y:S04]  /*7860*/  LDC R14, c[0x0][0x230] ;  /* 0x00008c00ff0e7b82 */ /* 0x000f280000000800 */
[----:B------:R2:W-:Y:S01]  /*7870*/  STL.64 [R1+0xc8], R230 ;  /* 0x0000c8e601007387 */ /* 0x0005e20000100a00 */
[----:B------:R-:W-:-:S03]  /*7880*/  IMAD.WIDE R172, R12, 0x4, R170 ;  /* 0x000000040cac7825 */ /* 0x000fc600078e02aa */
[----:B------:R2:W-:Y:S01]  /*7890*/  LDGSTS.E [R11+0x8004], desc[UR8][R230.64], !P2 ;  /* 0x08004000e60b7fae */ /* 0x0005e2000d121848 */
[----:B------:R-:W-:-:S03]  /*78a0*/  IMAD R12, R6, 0x32, RZ ;  /* 0x00000032060c7824 */ /* 0x000fc600078e02ff */
[----:B------:R1:W-:Y:S04]  /*78b0*/  STL.64 [R1+0xd0], R172 ;  /* 0x0000d0ac01007387 */ /* 0x0003e80000100a00 */
[----:B------:R1:W-:Y:S01]  /*78c0*/  LDGSTS.E [R11+0xc004], desc[UR8][R172.64], !P2 ;  /* 0x0c004000ac0b7fae */ /* 0x0003e2000d121848 */
[----:B------:R-:W-:Y:S02]  /*78d0*/  ISETP.GE.U32.AND P2, PT, R13, 0x7fffff10, PT ;  /* 0x7fffff100d00780c */ /* 0x000fe40003f46070 */
[----:B------:R-:W-:Y:S01]  /*78e0*/  IADD3 R13, R16, -0x72, RZ ;  /* 0xffffff8e100d7810 */ /* 0x000fe20007ffe0ff */
[C---:B--2---:R-:W-:Y:S01]  /*78f0*/  IMAD.WIDE R230, R12.reuse, 0x4, R38 ;  /* 0x000000040ce67825 */ /* 0x044fe200078e0226 */
[----:B------:R-:W2:Y:S04]  /*7900*/  LDC R16, c[0x0][0x230] ;  /* 0x00008c00ff107b82 */ /* 0x000ea80000000800 */
[----:B------:R3:W-:Y:S01]  /*7910*/  STL.64 [R1+0xd8], R230 ;  /* 0x0000d8e601007387 */ /* 0x0007e20000100a00 */
[----:B-1----:R-:W-:-:S03]  /*7920*/  IMAD.WIDE R172, R12, 0x4, R170 ;  /* 0x000000040cac7825 */ /* 0x002fc600078e02aa */
[----:B------:R3:W-:Y:S01]  /*7930*/  LDGSTS.E [R11+0x8008], desc[UR8][R230.64], !P1 ;  /* 0x08008000e60b7fae */ /* 0x0007e2000c921848 */
[----:B------:R-:W-:-:S03]  /*7940*/  IMAD R12, R6, 0x33, RZ ;  /* 0x00000033060c7824 */ /* 0x000fc600078e02ff */
[----:B------:R1:W-:Y:S04]  /*7950*/  STL.64 [R1+0xe0], R172 ;  /* 0x0000e0ac01007387 */ /* 0x0003e80000100a00 */
[----:B------:R1:W-:Y:S01]  /*7960*/  LDGSTS.E [R11+0xc008], desc[UR8][R172.64], !P1 ;  /* 0x0c008000ac0b7fae */ /* 0x0003e2000c921848 */
[----:B------:R-:W-:Y:S01]  /*7970*/  ISETP.GE.U32.AND P1, PT, R13, 0x7fffff0f, PT ;  /* 0x7fffff0f0d00780c */ /* 0x000fe20003f26070 */
[----:B------:R-:W-:Y:S02]  /*7980*/  VIADD R13, R15, 0xffffff8d ;  /* 0xffffff8d0f0d7836 */ /* 0x000fe40000000000 */
[C---:B---3--:R-:W-:Y:S01]  /*7990*/  IMAD.WIDE R230, R12.reuse, 0x4, R38 ;  /* 0x000000040ce67825 */ /* 0x048fe200078e0226 */
[----:B------:R-:W3:Y:S04]  /*79a0*/  LDC R15, c[0x0][0x230] ;  /* 0x00008c00ff0f7b82 */ /* 0x000ee80000000800 */
        /* <DEDUP_REMOVED lines=8> */
[C---:B----4-:R-:W-:Y:S01]  /*7a30*/  IMAD.WIDE R230, R12.reuse, 0x4, R38 ;  /* 0x000000040ce67825 */ /* 0x050fe200078e0226 */
[----:B------:R-:W4:Y:S04]  /*7a40*/  LDC R17, c[0x0][0x230] ;  /* 0x00008c00ff117b82 */ /* 0x000f280000000800 */
[----:B------:R2:W-:Y:S01]  /*7a50*/  STL.64 [R1+0xf8], R230 ;  /* 0x0000f8e601007387 */ /* 0x0005e20000100a00 */
[----:B-1----:R-:W-:-:S03]  /*7a60*/  IMAD.WIDE R172, R12, 0x4, R170 ;  /* 0x000000040cac7825 */ /* 0x002fc600078e02aa */
        /* <DEDUP_REMOVED lines=38> */
[----:B------:R-:W-:Y:S01]  /*7cd0*/  STL.64 [R1+0x138], R230 ;  /* 0x000138e601007387 */ /* 0x000fe20000100a00 */
[----:B-1----:R-:W-:-:S03]  /*7ce0*/  IMAD.WIDE R172, R12, 0x4, R170 ;  /* 0x000000040cac7825 */ /* 0x002fc600078e02aa */
[----:B------:R-:W-:Y:S01]  /*7cf0*/  LDGSTS.E [R11+0x18000], desc[UR8][R230.64], !P2 ;  /* 0x18000000e60b7fae */ /* 0x000fe2000d121848 */
[----:B------:R-:W-:-:S03]  /*7d00*/  IMAD R12, R6, 0x71, RZ ;  /* 0x00000071060c7824 */ /* 0x000fc600078e02ff */
[----:B------:R1:W-:Y:S01]  /*7d10*/  STL.64 [R1+0x140], R172 ;  /* 0x000140ac01007387 */ /* 0x0003e20000100a00 */
[----:B------:R-:W-:-:S03]  /*7d20*/  IMAD.WIDE R18, R12, 0x4, R170 ;  /* 0x000000040c127825 */ /* 0x000fc600078e02aa */
[----:B------:R1:W-:Y:S01]  /*7d30*/  LDGSTS.E [R11+0x1c000], desc[UR8][R172.64], !P2 ;  /* 0x1c000000ac0b7fae */ /* 0x0003e2000d121848 */
[----:B------:R-:W-:Y:S01]  /*7d40*/  ISETP.GE.U32.AND P2, PT, R13, 0x7fffff69, PT ;  /* 0x7fffff690d00780c */ /* 0x000fe20003f46070 */
[----:B------:R-:W-:Y:S01]  /*7d50*/  VIADD R13, R14, 0xffffffcb ;  /* 0xffffffcb0e0d7836 */ /* 0x000fe20000000000 */
[----:B----4-:R-:W-:Y:S02]  /*7d60*/  IADD3 R14, R15, -0x37, RZ ;  /* 0xffffffc90f0e7810 */ /* 0x010fe40007ffe0ff */
[----:B------:R-:W4:Y:S01]  /*7d70*/  LDC R15, c[0x0][0x230] ;  /* 0x00008c00ff0f7b82 */ /* 0x000f220000000800 */
[----:B-1----:R-:W-:-:S04]  /*7d80*/  IMAD.WIDE R172, R12, 0x4, R38 ;  /* 0x000000040cac7825 */ /* 0x002fc800078e0226 */
[----:B------:R-:W-:Y:S01]  /*7d90*/  IMAD R12, R6, 0x72, RZ ;  /* 0x00000072060c7824 */ /* 0x000fe200078e02ff */
[----:B------:R1:W-:Y:S03]  /*7da0*/  STL.64 [R1+0x148], R172 ;  /* 0x000148ac01007387 */ /* 0x0003e60000100a00 */
[----:B------:R-:W-:Y:S01]  /*7db0*/  IMAD.WIDE R230, R12, 0x4, R38 ;  /* 0x000000040ce67825 */ /* 0x000fe200078e0226 */
[----:B------:R1:W-:Y:S04]  /*7dc0*/  LDGSTS.E [R11+0x18004], desc[UR8][R172.64], !P1 ;  /* 0x18004000ac0b7fae */ /* 0x0003e8000c921848 */
[----:B------:R2:W-:Y:S04]  /*7dd0*/  STL.64 [R1+0x150], R18 ;  /* 0x0001501201007387 */ /* 0x0005e80000100a00 */
[----:B------:R2:W-:Y:S01]  /*7de0*/  LDGSTS.E [R11+0x1c004], desc[UR8][R18.64], !P1 ;  /* 0x1c004000120b7fae */ /* 0x0005e2000c921848 */
[----:B------:R-:W-:Y:S01]  /*7df0*/  ISETP.GE.U32.AND P1, PT, R13, 0x7fffff4c, PT ;  /* 0x7fffff4c0d00780c */ /* 0x000fe20003f26070 */
[----:B---3--:R-:W-:-:S02]  /*7e00*/  VIADD R13, R16, 0xffffffca ;  /* 0xffffffca100d7836 */ /* 0x008fc40000000000 */
[----:B-1----:R-:W-:Y:S01]  /*7e10*/  IMAD.WIDE R172, R12, 0x4, R170 ;  /* 0x000000040cac7825 */ /* 0x002fe200078e02aa */
[----:B------:R-:W1:Y:S01]  /*7e20*/  LDC R16, c[0x0][0x230] ;  /* 0x00008c00ff107b82 */ /* 0x000e620000000800 */
[----:B------:R3:W-:Y:S02]  /*7e30*/  STL.64 [R1+0x158], R230 ;  /* 0x000158e601007387 */ /* 0x0007e40000100a00 */
[C---:B------:R-:W-:Y:S02]  /*7e40*/  IMAD R12, R6.reuse, 0x73, RZ ;  /* 0x00000073060c7824 */ /* 0x040fe400078e02ff */
[----:B------:R3:W-:Y:S03]  /*7e50*/  LDGSTS.E [R11+0x18008], desc[UR8][R230.64], !P0 ;  /* 0x18008000e60b7fae */ /* 0x0007e6000c121848 */
[----:B--2---:R-:W2:Y:S01]  /*7e60*/  LDC R18, c[0x0][0x230] ;  /* 0x00008c00ff127b82 */ /* 0x004ea20000000800 */
[----:B------:R4:W-:Y:S04]  /*7e70*/  STL.64 [R1+0x160], R172 ;  /* 0x000160ac01007387 */ /* 0x0009e80000100a00 */
[----:B------:R4:W-:Y:S01]  /*7e80*/  LDGSTS.E [R11+0x1c008], desc[UR8][R172.64], !P0 ;  /* 0x1c008000ac0b7fae */ /* 0x0009e2000c121848 */
[----:B------:R-:W-:Y:S01]  /*7e90*/  ISETP.GE.U32.AND P0, PT, R13, 0x7fffff4b, PT ;  /* 0x7fffff4b0d00780c */ /* 0x000fe20003f06070 */
[----:B------:R-:W-:Y:S01]  /*7ea0*/  IMAD R13, R6, 0x14, RZ ;  /* 0x00000014060d7824 */ /* 0x000fe200078e02ff */
[----:B------:R-:W1:Y:S01]  /*7eb0*/  LDC R19, c[0x0][0x230] ;  /* 0x00008c00ff137b82 */ /* 0x000e620000000800 */
[----:B---3--:R-:W-:-:S05]  /*7ec0*/  IMAD.WIDE R230, R12, 0x4, R38 ;  /* 0x000000040ce67825 */ /* 0x008fca00078e0226 */
[----:B------:R3:W-:Y:S01]  /*7ed0*/  STL.64 [R1+0x168], R230 ;  /* 0x000168e601007387 */ /* 0x0007e20000100a00 */
[----:B----4-:R-:W-:Y:S01]  /*7ee0*/  IMAD.WIDE R172, R12, 0x4, R170 ;  /* 0x000000040cac7825 */ /* 0x010fe200078e02aa */
[----:B------:R-:W-:Y:S02]  /*7ef0*/  LOP3.LUT R12, R4, 0x50, RZ, 0x3c, !PT ;  /* 0x00000050040c7812 */ /* 0x000fe400078e3cff */
[----:B------:R3:W-:Y:S04]  /*7f00*/  LDGSTS.E [R11+0x1800c], desc[UR8][R230.64], !P6 ;  /* 0x1800c000e60b7fae */ /* 0x0007e8000f121848 */
[----:B------:R4:W-:Y:S01]  /*7f10*/  STL.64 [R1+0x170], R172 ;  /* 0x000170ac01007387 */ /* 0x0009e20000100a00 */
[----:B------:R-:W-:-:S03]  /*7f20*/  VIADD R12, R12, UR10 ;  /* 0x0000000a0c0c7c36 */ /* 0x000fc60008000000 */
[----:B------:R4:W-:Y:S01]  /*7f30*/  LDGSTS.E [R11+0x1c00c], desc[UR8][R172.64], !P6 ;  /* 0x1c00c000ac0b7fae */ /* 0x0009e2000f121848 */
[----:B------:R-:W-:Y:S01]  /*7f40*/  ISETP.GE.U32.AND P6, PT, R14, 0x7fffff4a, PT ;  /* 0x7fffff4a0e00780c */ /* 0x000fe20003fc6070 */
[----:B------:R-:W-:Y:S02]  /*7f50*/  VIADD R14, R17, 0xffffffc8 ;  /* 0xffffffc8110e7836 */ /* 0x000fe40000000000 */
[C---:B---3--:R-:W-:Y:S01]  /*7f60*/  IMAD.WIDE R230, R13.reuse, 0x4, R38 ;  /* 0x000000040de67825 */ /* 0x048fe200078e0226 */
[----:B------:R-:W3:Y:S04]  /*7f70*/  LDC R17, c[0x0][0x230] ;  /* 0x00008c00ff117b82 */ /* 0x000ee80000000800 */
[----:B------:R2:W-:Y:S01]  /*7f80*/  LDGSTS.E [R12], desc[UR8][R230.64], !P3 ;  /* 0x00000000e60c7fae */ /* 0x0005e2000d921848 */
[----:B----4-:R-:W-:-:S03]  /*7f90*/  IMAD.WIDE R172, R13, 0x4, R170 ;  /* 0x000000040dac7825 */ /* 0x010fc600078e02aa */
[----:B------:R4:W-:Y:S01]  /*7fa0*/  STL.64 [R1+0x178], R230 ;  /* 0x000178e601007387 */ /* 0x0009e20000100a00 */
[----:B------:R-:W-:-:S03]  /*7fb0*/  IMAD R13, R6, 0x15, RZ ;  /* 0x00000015060d7824 */ /* 0x000fc600078e02ff */
[----:B------:R1:W-:Y:S01]  /*7fc0*/  LDGSTS.E [R12+0x4000], desc[UR8][R172.64], !P3 ;  /* 0x04000000ac0c7fae */ /* 0x0003e2000d921848 */
[----:B------:R-:W-:Y:S02]  /*7fd0*/  ISETP.GE.U32.AND P3, PT, R14, 0x7fffff49, PT ;  /* 0x7fffff490e00780c */ /* 0x000fe40003f66070 */
[----:B--2---:R-:W-:Y:S01]  /*7fe0*/  IADD3 R14, R18, -0x55, RZ ;  /* 0xffffffab120e7810 */ /* 0x004fe20007ffe0ff */
[----:B------:R1:W-:Y:S01]  /*7ff0*/  STL.64 [R1+0x180], R172 ;  /* 0x000180ac01007387 */ /* 0x0003e20000100a00 */
[----:B------:R-:W2:Y:S01]  /*8000*/  LDC R18, c[0x0][0x230] ;  /* 0x00008c00ff127b82 */ /* 0x000ea20000000800 */
[----:B----4-:R-:W-:-:S05]  /*8010*/  IMAD.WIDE R230, R13, 0x4, R38 ;  /* 0x000000040de67825 */ /* 0x010fca00078e0226 */
        /* <DEDUP_REMOVED lines=30> */
[----:B------:R4:W-:Y:S01]  /*8200*/  LDGSTS.E [R12+0x8000], desc[UR8][R230.64], !P1 ;  /* 0x08000000e60c7fae */ /* 0x0009e2000c921848 */
[----:B-1----:R-:W-:-:S03]  /*8210*/  IMAD.WIDE R172, R13, 0x4, R170 ;  /* 0x000000040dac7825 */ /* 0x002fc600078e02aa */
[----:B------:R4:W-:Y:S01]  /*8220*/  STL.64 [R1+0x1b8], R230 ;  /* 0x0001b8e601007387 */ /* 0x0009e20000100a00 */
[----:B------:R-:W-:-:S03]  /*8230*/  IMAD R13, R6, 0x35, RZ ;  /* 0x00000035060d7824 */ /* 0x000fc600078e02ff */
[----:B------:R1:W-:Y:S01]  /*8240*/  LDGSTS.E [R12+0xc000], desc[UR8][R172.64], !P1 ;  /* 0x0c000000ac0c7fae */ /* 0x0003e2000c921848 */
[----:B------:R-:W-:Y:S01]  /*8250*/  ISETP.GE.U32.AND P1, PT, R14, 0x7fffff29, PT ;  /* 0x7fffff290e00780c */ /* 0x000fe20003f26070 */
[----:B------:R-:W-:Y:S02]  /*8260*/  VIADD R14, R18, 0xffffff8b ;  /* 0xffffff8b120e7836 */ /* 0x000fe40000000000 */
        /* <DEDUP_REMOVED lines=20> */
[----:B---3--:R-:W-:Y:S01]  /*83b0*/  IADD3 R14, R15, -0x77, RZ ;  /* 0xffffff890f0e7810 */ /* 0x008fe20007ffe0ff */
[C---:B-1----:R-:W-:Y:S01]  /*83c0*/  IMAD.WIDE R230, R13.reuse, 0x4, R38 ;  /* 0x000000040de67825 */ /* 0x042fe200078e0226 */
[----:B------:R-:W1:Y:S04]  /*83d0*/  LDC R15, c[0x0][0x230] ;  /* 0x00008c00ff0f7b82 */ /* 0x000e680000000800 */
[----:B------:R3:W-:Y:S01]  /*83e0*/  STL.64 [R1+0x1e8], R230 ;  /* 0x0001e8e601007387 */ /* 0x0007e20000100a00 */
[----:B--2---:R-:W-:-:S03]  /*83f0*/  IMAD.WIDE R172, R13, 0x4, R170 ;  /* 0x000000040dac7825 */ /* 0x004fc600078e02aa */
        /* <DEDUP_REMOVED lines=8> */
[----:B------:R4:W-:Y:S01]  /*8480*/  LDGSTS.E [R12+0x10000], desc[UR8][R230.64], !P5 ;  /* 0x10000000e60c7fae */ /* 0x0009e2000e921848 */
[----:B--2---:R-:W-:-:S03]  /*8490*/  IMAD.WIDE R172, R13, 0x4, R170 ;  /* 0x000000040dac7825 */ /* 0x004fc600078e02aa */
[----:B------:R4:W-:Y:S01]  /*84a0*/  STL.64 [R1+0x220], R230 ;  /* 0x000220e601007387 */ /* 0x0009e20000100a00 */
[----:B------:R-:W-:-:S03]  /*84b0*/  IMAD R13, R6, 0x55, RZ ;  /* 0x00000055060d7824 */ /* 0x000fc600078e02ff */
[----:B------:R2:W-:Y:S01]  /*84c0*/  LDGSTS.E [R12+0x14000], desc[UR8][R172.64], !P5 ;  /* 0x14000000ac0c7fae */ /* 0x0005e2000e921848 */
[----:B------:R-:W-:Y:S01]  /*84d0*/  ISETP.GE.U32.AND P5, PT, R14, 0x7fffff09, PT ;  /* 0x7fffff090e00780c */ /* 0x000fe20003fa6070 */
[----:B------:R-:W-:Y:S02]  /*84e0*/  VIADD R14, R18, 0xffffffe7 ;  /* 0xffffffe7120e7836 */ /* 0x000fe40000000000 */
[----:B------:R2:W-:Y:S01]  /*84f0*/  STL.64 [R1+0x238], R172 ;  /* 0x000238ac01007387 */ /* 0x0005e20000100a00 */
[----:B------:R-:W3:Y:S01]  /*8500*/  LDC R18, c[0x0][0x230] ;  /* 0x00008c00ff127b82 */ /* 0x000ee20000000800 */
[----:B----4-:R-:W-:-:S05]  /*8510*/  IMAD.WIDE R230, R13, 0x4, R38 ;  /* 0x000000040de67825 */ /* 0x010fca00078e0226 */
[----:B------:R4:W-:Y:S01]  /*8520*/  STL.64 [R1+0x250], R230 ;  /* 0x000250e601007387 */ /* 0x0009e20000100a00 */
[----:B--2---:R-:W-:-:S03]  /*8530*/  IMAD.WIDE R172, R13, 0x4, R170 ;  /* 0x000000040dac7825 */ /* 0x004fc600078e02aa */
[----:B------:R4:W-:Y:S01]  /*8540*/  LDGSTS.E [R12+0x10004], desc[UR8][R230.64], !P4 ;  /* 0x10004000e60c7fae */ /* 0x0009e2000e121848 */
[----:B------:R-:W-:-:S03]  /*8550*/  IMAD R13, R6, 0x56, RZ ;  /* 0x00000056060d7824 */ /* 0x000fc600078e02ff */
[----:B------:R2:W-:Y:S04]  /*8560*/  STL.64 [R1+0x268], R172 ;  /* 0x000268ac01007387 */ /* 0x0005e80000100a00 */
[----:B------:R2:W-:Y:S01]  /*8570*/  LDGSTS.E [R12+0x14004], desc[UR8][R172.64], !P4 ;  /* 0x14004000ac0c7fae */ /* 0x0005e2000e121848 */
[----:B------:R-:W-:Y:S02]  /*8580*/  ISETP.GE.U32.AND P4, PT, R14, 0x7fffff68, PT ;  /* 0x7fffff680e00780c */ /* 0x000fe40003f86070 */
[----:B------:R-:W-:Y:S01]  /*8590*/  IADD3 R14, R16, -0x1a, RZ ;  /* 0xffffffe6100e7810 */ /* 0x000fe20007ffe0ff */
[C---:B----4-:R-:W-:Y:S01]  /*85a0*/  IMAD.WIDE R230, R13.reuse, 0x4, R38 ;  /* 0x000000040de67825 */ /* 0x050fe200078e0226 */
[----:B------:R-:W4:Y:S04]  /*85b0*/  LDC R16, c[0x0][0x230] ;  /* 0x00008c00ff107b82 */ /* 0x000f280000000800 */
[----:B------:R1:W-:Y:S01]  /*85c0*/  STL.64 [R1+0x290], R230 ;  /* 0x000290e601007387 */ /* 0x0003e20000100a00 */
[----:B--2---:R-:W-:-:S03]  /*85d0*/  IMAD.WIDE R172, R13, 0x4, R170 ;  /* 0x000000040dac7825 */ /* 0x004fc600078e02aa */
[----:B------:R2:W-:Y:S01]  /*85e0*/  LDGSTS.E [R12+0x10008], desc[UR8][R230.64], !P2 ;  /* 0x10008000e60c7fae */ /* 0x0005e2000d121848 */
[----:B------:R-:W-:-:S03]  /*85f0*/  IMAD R13, R6, 0x57, RZ ;  /* 0x00000057060d7824 */ /* 0x000fc600078e02ff */
[----:B------:R3:W-:Y:S04]  /*8600*/  STL.64 [R1+0x2a8], R172 ;  /* 0x0002a8ac01007387 */ /* 0x0007e80000100a00 */
[----:B------:R3:W-:Y:S01]  /*8610*/  LDGSTS.E [R12+0x14008], desc[UR8][R172.64], !P2 ;  /* 0x14008000ac0c7fae */ /* 0x0007e2000d121848 */
[----:B------:R-:W-:Y:S01]  /*8620*/  ISETP.GE.U32.AND P2, PT, R14, 0x7fffff67, PT ;  /* 0x7fffff670e00780c */ /* 0x000fe20003f46070 */
[----:B-1----:R-:W-:Y:S02]  /*8630*/  VIADD R14, R15, 0xffffffe5 ;  /* 0xffffffe50f0e7836 */ /* 0x002fe40000000000 */
[C---:B--2---:R-:W-:Y:S01]  /*8640*/  IMAD.WIDE R230, R13.reuse, 0x4, R38 ;  /* 0x000000040de67825 */ /* 0x044fe200078e0226 */
[----:B------:R-:W1:Y:S04]  /*8650*/  LDC R15, c[0x0][0x230] ;  /* 0x00008c00ff0f7b82 */ /* 0x000e680000000800 */
[----:B------:R2:W-:Y:S01]  /*8660*/  STL.64 [R1+0x2c0], R230 ;  /* 0x0002c0e601007387 */ /* 0x0005e20000100a00 */
[----:B---3--:R-:W-:-:S03]  /*8670*/  IMAD.WIDE R172, R13, 0x4, R170 ;  /* 0x000000040dac7825 */ /* 0x008fc600078e02aa */
[----:B------:R2:W-:Y:S01]  /*8680*/  LDGSTS.E [R12+0x1000c], desc[UR8][R230.64], !P1 ;  /* 0x1000c000e60c7fae */ /* 0x0005e2000c921848 */
[----:B------:R-:W-:-:S03]  /*8690*/  IMAD R13, R6, 0x74, RZ ;  /* 0x00000074060d7824 */ /* 0x000fc600078e02ff */
[----:B------:R3:W-:Y:S04]  /*86a0*/  STL.64 [R1+0x2d8], R172 ;  /* 0x0002d8ac01007387 */ /* 0x0007e80000100a00 */
[----:B------:R3:W-:Y:S01]  /*86b0*/  LDGSTS.E [R12+0x1400c], desc[UR8][R172.64], !P1 ;  /* 0x1400c000ac0c7fae */ /* 0x0007e2000c921848 */
[----:B------:R-:W-:Y:S01]  /*86c0*/  ISETP.GE.U32.AND P1, PT, R14, 0x7fffff66, PT ;  /* 0x7fffff660e00780c */ /* 0x000fe20003f26070 */
[----:B------:R-:W-:Y:S02]  /*86d0*/  VIADD R14, R17, 0xffffffe4 ;  /* 0xffffffe4110e7836 */ /* 0x000fe40000000000 */
[----:B--2---:R-:W-:Y:S01]  /*86e0*/  IMAD.WIDE R230, R13, 0x4, R38 ;  /* 0x000000040de67825 */ /* 0x004fe200078e0226 */
[----:B------:R-:W2:Y:S03]  /*86f0*/  LDC R17, c[0x0][0x230] ;  /* 0x00008c00ff117b82 */ /* 0x000ea60000000800 */
[----:B-1----:R-:W-:Y:S01]  /*8700*/  VIADD R15, R15, 0xffffffc5 ;  /* 0xffffffc50f0f7836 */ /* 0x002fe20000000000 */
[----:B------:R1:W-:Y:S01]  /*8710*/  LDGSTS.E [R12+0x18000], desc[UR8][R230.64], !P0 ;  /* 0x18000000e60c7fae */ /* 0x0003e2000c121848 */
[----:B---3--:R-:W-:-:S03]  /*8720*/  IMAD.WIDE R172, R13, 0x4, R170 ;  /* 0x000000040dac7825 */ /* 0x008fc600078e02aa */
[----:B------:R1:W-:Y:S01]  /*8730*/  STL.64 [R1+0x300], R230 ;  /* 0x000300e601007387 */ /* 0x0003e20000100a00 */
[----:B------:R-:W-:-:S03]  /*8740*/  IMAD R13, R6, 0x75, RZ ;  /* 0x00000075060d7824 */ /* 0x000fc600078e02ff */
[----:B------:R3:W-:Y:S01]  /*8750*/  LDGSTS.E [R12+0x1c000], desc[UR8][R172.64], !P0 ;  /* 0x1c000000ac0c7fae */ /* 0x0007e2000c121848 */
[----:B------:R-:W-:Y:S02]  /*8760*/  ISETP.GE.U32.AND P0, PT, R14, 0x7fffff65, PT ;  /* 0x7fffff650e00780c */ /* 0x000fe40003f06070 */
[----:B------:R-:W-:Y:S01]  /*8770*/  IADD3 R14, R18, -0x39, RZ ;  /* 0xffffffc7120e7810 */ /* 0x000fe20007ffe0ff */
[----:B------:R3:W-:Y:S01]  /*8780*/  STL.64 [R1+0x318], R172 ;  /* 0x000318ac01007387 */ /* 0x0007e20000100a00 */
[----:B------:R-:W2:Y:S01]  /*8790*/  LDC R18, c[0x0][0x230] ;  /* 0x00008c00ff127b82 */ /* 0x000ea20000000800 */
[----:B-1----:R-:W-:-:S05]  /*87a0*/  IMAD.WIDE R230, R13, 0x4, R38 ;  /* 0x000000040de67825 */ /* 0x002fca00078e0226 */
[----:B------:R1:W-:Y:S01]  /*87b0*/  STL.64 [R1+0x330], R230 ;  /* 0x000330e601007387 */ /* 0x0003e20000100a00 */
[----:B---3--:R-:W-:-:S03]  /*87c0*/  IMAD.WIDE R172, R13, 0x4, R170 ;  /* 0x000000040dac7825 */ /* 0x008fc600078e02aa */
[----:B------:R1:W-:Y:S01]  /*87d0*/  LDGSTS.E [R12+0x18004], desc[UR8][R230.64], !P6 ;  /* 0x18004000e60c7fae */ /* 0x0003e2000f121848 */
[----:B------:R-:W-:-:S03]  /*87e0*/  IMAD R13, R6, 0x76, RZ ;  /* 0x00000076060d7824 */ /* 0x000fc600078e02ff */
[----:B------:R3:W-:Y:S04]  /*87f0*/  STL.64 [R1+0x348], R172 ;  /* 0x000348ac01007387 */ /* 0x0007e80000100a00 */
[----:B------:R3:W-:Y:S01]  /*8800*/  LDGSTS.E [R12+0x1c004], desc[UR8][R172.64], !P6 ;  /* 0x1c004000ac0c7fae */ /* 0x0007e2000f121848 */
[----:B------:R-:W-:Y:S01]  /*8810*/  ISETP.GE.U32.AND P6, PT, R14, 0x7fffff48, PT ;  /* 0x7fffff480e00780c */ /* 0x000fe20003fc6070 */
[----:B----4-:R-:W-:Y:S02]  /*8820*/  VIADD R14, R16, 0xffffffc6 ;  /* 0xffffffc6100e7836 */ /* 0x010fe40000000000 */
[C---:B-1----:R-:W-:Y:S01]  /*8830*/  IMAD.WIDE R230, R13.reuse, 0x4, R38 ;  /* 0x000000040de67825 */ /* 0x042fe200078e0226 */
        /* <DEDUP_REMOVED lines=8> */
[----:B------:R-:W-:Y:S02]  /*88c0*/  IMAD R14, R6, 0x18, RZ ;  /* 0x00000018060e7824 */ /* 0x000fe400078e02ff */
[----:B----4-:R-:W-:-:S05]  /*88d0*/  IMAD.WIDE R230, R13, 0x4, R38 ;  /* 0x000000040de67825 */ /* 0x010fca00078e0226 */
[----:B------:R4:W-:Y:S01]  /*88e0*/  STL.64 [R1+0x3a0], R230 ;  /* 0x0003a0e601007387 */ /* 0x0009e20000100a00 */
[----:B---3--:R-:W-:Y:S01]  /*88f0*/  IMAD.WIDE R172, R13, 0x4, R170 ;  /* 0x000000040dac7825 */ /* 0x008fe200078e02aa */
[----:B------:R-:W-:Y:S02]  /*8900*/  LOP3.LUT R13, R4, 0x60, RZ, 0x3c, !PT ;  /* 0x00000060040d7812 */ /* 0x000fe400078e3cff */
[----:B------:R4:W-:Y:S02]  /*8910*/  LDGSTS.E [R12+0x1800c], desc[UR8][R230.64], !P5 ;  /* 0x1800c000e60c7fae */ /* 0x0009e4000e921848 */
[----:B------:R-:W-:Y:S02]  /*8920*/  IADD3 R13, R13, UR10, RZ ;  /* 0x0000000a0d0d7c10 */ /* 0x000fe4000fffe0ff */
[----:B------:R3:W-:Y:S04]  /*8930*/  STL.64 [R1+0x3b8], R172 ;  /* 0x0003b8ac01007387 */ /* 0x0007e80000100a00 */
[----:B------:R3:W-:Y:S01]  /*8940*/  LDGSTS.E [R12+0x1c00c], desc[UR8][R172.64], !P5 ;  /* 0x1c00c000ac0c7fae */ /* 0x0007e2000e921848 */
[----:B------:R-:W-:Y:S01]  /*8950*/  ISETP.GE.U32.AND P5, PT, R15, 0x7fffff46, PT ;  /* 0x7fffff460f00780c */ /* 0x000fe20003fa6070 */
[----:B--2---:R-:W-:-:S02]  /*8960*/  VIADD R15, R17, 0xffffffc4 ;  /* 0xffffffc4110f7836 */ /* 0x004fc40000000000 */
[C---:B----4-:R-:W-:Y:S01]  /*8970*/  IMAD.WIDE R230, R14.reuse, 0x4, R38 ;  /* 0x000000040ee67825 */ /* 0x050fe200078e0226 */
[----:B------:R-:W2:Y:S04]  /*8980*/  LDC R17, c[0x0][0x230] ;  /* 0x00008c00ff117b82 */ /* 0x000ea80000000800 */
[----:B------:R4:W-:Y:S01]  /*8990*/  LDGSTS.E [R13], desc[UR8][R230.64], !P4 ;  /* 0x00000000e60d7fae */ /* 0x0009e2000e121848 */
[----:B---3--:R-:W-:-:S03]  /*89a0*/  IMAD.WIDE R172, R14, 0x4, R170 ;  /* 0x000000040eac7825 */ /* 0x008fc600078e02aa */
        /* <DEDUP_REMOVED lines=9> */
[----:B---3--:R-:W-:-:S03]  /*8a40*/  IMAD.WIDE R172, R14, 0x4, R170 ;  /* 0x000000040eac7825 */ /* 0x008fc600078e02aa */
[----:B------:R4:W-:Y:S01]  /*8a50*/  LDGSTS.E [R13+0x4], desc[UR8][R230.64], !P2 ;  /* 0x00004000e60d7fae */ /* 0x0009e2000d121848 */
[----:B------:R-:W-:-:S03]  /*8a60*/  IMAD R14, R6, 0x1a, RZ ;  /* 0x0000001a060e7824 */ /* 0x000fc600078e02ff */
[----:B------:R3:W-:Y:S04]  /*8a70*/  STL.64 [R1+0x428], R172 ;  /* 0x000428ac01007387 */ /* 0x0007e80000100a00 */
[----:B------:R3:W-:Y:S01]  /*8a80*/  LDGSTS.E [R13+0x4004], desc[UR8][R172.64], !P2 ;  /* 0x04004000ac0d7fae */ /* 0x0007e2000d121848 */
[----:B------:R-:W-:Y:S02]  /*8a90*/  ISETP.GE.U32.AND P2, PT, R15, 0x7fffff28, PT ;  /* 0x7fffff280f00780c */ /* 0x000fe40003f46070 */
[----:B-1----:R-:W-:Y:S01]  /*8aa0*/  IADD3 R15, R16, -0x5a, RZ ;  /* 0xffffffa6100f7810 */ /* 0x002fe20007ffe0ff */
[C---:B----4-:R-:W-:Y:S01]  /*8ab0*/  IMAD.WIDE R230, R14.reuse, 0x4, R38 ;  /* 0x000000040ee67825 */ /* 0x050fe200078e0226 */
        /* <DEDUP_REMOVED lines=12> */
[----:B---3--:R-:W-:-:S03]  /*8b80*/  IMAD.WIDE R172, R14, 0x4, R170 ;  /* 0x000000040eac7825 */ /* 0x008fc600078e02aa */
[----:B------:R3:W-:Y:S01]  /*8b90*/  LDGSTS.E [R13+0xc], desc[UR8][R230.64], !P0 ;  /* 0x0000c000e60d7fae */ /* 0x0007e2000c121848 */
[----:B------:R-:W-:-:S03]  /*8ba0*/  IMAD R14, R6, 0x38, RZ ;  /* 0x00000038060e7824 */ /* 0x000fc600078e02ff */
[----:B------:R1:W-:Y:S04]  /*8bb0*/  STL.64 [R1+0x498], R172 ;  /* 0x000498ac01007387 */ /* 0x0003e80000100a00 */
[----:B------:R1:W-:Y:S01]  /*8bc0*/  LDGSTS.E [R13+0x400c], desc[UR8][R172.64], !P0 ;  /* 0x0400c000ac0d7fae */ /* 0x0003e2000c121848 */
[----:B------:R-:W-:Y:S01]  /*8bd0*/  ISETP.GE.U32.AND P0, PT, R15, 0x7fffff26, PT ;  /* 0x7fffff260f00780c */ /* 0x000fe20003f06070 */
[----:B--2---:R-:W-:Y:S02]  /*8be0*/  VIADD R15, R17, 0xffffffa4 ;  /* 0xffffffa4110f7836 */ /* 0x004fe40000000000 */
[C---:B---3--:R-:W-:Y:S01]  /*8bf0*/  IMAD.WIDE R230, R14.reuse, 0x4, R38 ;  /* 0x000000040ee67825 */ /* 0x048fe200078e0226 */
[----:B------:R-:W2:Y:S04]  /*8c00*/  LDC R17, c[0x0][0x230] ;  /* 0x00008c00ff117b82 */ /* 0x000ea80000000800 */
[----:B------:R3:W-:Y:S01]  /*8c10*/  LDGSTS.E [R13+0x8000], desc[UR8][R230.64], !P6 ;  /* 0x08000000e60d7fae */ /* 0x0007e2000f121848 */
[----:B-1----:R-:W-:-:S03]  /*8c20*/  IMAD.WIDE R172, R14, 0x4, R170 ;  /* 0x000000040eac7825 */ /* 0x002fc600078e02aa */
[----:B------:R3:W-:Y:S01]  /*8c30*/  STL.64 [R1+0x4b8], R230 ;  /* 0x0004b8e601007387 */ /* 0x0007e20000100a00 */
[----:B------:R-:W-:-:S03]  /*8c40*/  IMAD R14, R6, 0x39, RZ ;  /* 0x00000039060e7824 */ /* 0x000fc600078e02ff */
[----:B------:R1:W-:Y:S01]  /*8c50*/  LDGSTS.E [R13+0xc000], desc[UR8][R172.64], !P6 ;  /* 0x0c000000ac0d7fae */ /* 0x0003e2000f121848 */
[----:B------:R-:W-:Y:S02]  /*8c60*/  ISETP.GE.U32.AND P6, PT, R15, 0x7fffff25, PT ;  /* 0x7fffff250f00780c */ /* 0x000fe40003fc6070 */
[----:B------:R-:W-:Y:S01]  /*8c70*/  IADD3 R15, R18, -0x79, RZ ;  /* 0xffffff87120f7810 */ /* 0x000fe20007ffe0ff */
[----:B------:R1:W-:Y:S01]  /*8c80*/  STL.64 [R1+0x4c8], R172 ;  /* 0x0004c8ac01007387 */ /* 0x0003e20000100a00 */
[----:B------:R-:W2:Y:S01]  /*8c90*/  LDC R18, c[0x0][0x230] ;  /* 0x00008c00ff127b82 */ /* 0x000ea20000000800 */
[----:B---3--:R-:W-:-:S05]  /*8ca0*/  IMAD.WIDE R230, R14, 0x4, R38 ;  /* 0x000000040ee67825 */ /* 0x008fca00078e0226 */
        /* <DEDUP_REMOVED lines=38> */
[----:B------:R-:W4:Y:S01]  /*8f10*/  LDC R18, c[0x0][0x230] ;  /* 0x00008c00ff127b82 */ /* 0x000f220000000800 */
[----:B---3--:R-:W-:-:S05]  /*8f20*/  IMAD.WIDE R230, R14, 0x4, R38 ;  /* 0x000000040ee67825 */ /* 0x008fca00078e0226 */
        /* <DEDUP_REMOVED lines=11> */
[----:B--2---:R-:W-:-:S03]  /*8fe0*/  IMAD.WIDE R172, R14, 0x4, R170 ;  /* 0x000000040eac7825 */ /* 0x004fc600078e02aa */
[----:B------:R2:W-:Y:S01]  /*8ff0*/  LDGSTS.E [R13+0x10008], desc[UR8][R230.64], !P0 ;  /* 0x10008000e60d7fae */ /* 0x0005e2000c121848 */
[----:B------:R-:W-:-:S03]  /*9000*/  IMAD R14, R6, 0x5b, RZ ;  /* 0x0000005b060e7824 */ /* 0x000fc600078e02ff */
[----:B------:R4:W-:Y:S04]  /*9010*/  STL.64 [R1+0x588], R172 ;  /* 0x000588ac01007387 */ /* 0x0009e80000100a00 */
[----:B------:R4:W-:Y:S01]  /*9020*/  LDGSTS.E [R13+0x14008], desc[UR8][R172.64], !P0 ;  /* 0x14008000ac0d7fae */ /* 0x0009e2000c121848 */
[----:B------:R-:W-:Y:S02]  /*9030*/  ISETP.GE.U32.AND P0, PT, R15, 0x7fffff63, PT ;  /* 0x7fffff630f00780c */ /* 0x000fe40003f06070 */
[----:B-1----:R-:W-:Y:S01]  /*9040*/  IADD3 R15, R19, -0x1f, RZ ;  /* 0xffffffe1130f7810 */ /* 0x002fe20007ffe0ff */
[C---:B--2---:R-:W-:Y:S01]  /*9050*/  IMAD.WIDE R230, R14.reuse, 0x4, R38 ;  /* 0x000000040ee67825 */ /* 0x044fe200078e0226 */
[----:B------:R-:W1:Y:S04]  /*9060*/  LDC R19, c[0x0][0x230] ;  /* 0x00008c00ff137b82 */ /* 0x000e680000000800 */
[----:B------:R2:W-:Y:S01]  /*9070*/  STL.64 [R1+0x598], R230 ;  /* 0x000598e601007387 */ /* 0x0005e20000100a00 */
[----:B----4-:R-:W-:-:S03]  /*9080*/  IMAD.WIDE R172, R14, 0x4, R170 ;  /* 0x000000040eac7825 */ /* 0x010fc600078e02aa */
[----:B------:R2:W-:Y:S01]  /*9090*/  LDGSTS.E [R13+0x1000c], desc[UR8][R230.64], !P6 ;  /* 0x1000c000e60d7fae */ /* 0x0005e2000f121848 */
[----:B------:R-:W-:-:S03]  /*90a0*/  IMAD R14, R6, 0x78, RZ ;  /* 0x00000078060e7824 */ /* 0x000fc600078e02ff */
[----:B------:R4:W-:Y:S04]  /*90b0*/  STL.64 [R1+0x5a8], R172 ;  /* 0x0005a8ac01007387 */ /* 0x0009e80000100a00 */
[----:B------:R4:W-:Y:S01]  /*90c0*/  LDGSTS.E [R13+0x1400c], desc[UR8][R172.64], !P6 ;  /* 0x1400c000ac0d7fae */ /* 0x0009e2000f121848 */
[----:B------:R-:W-:Y:S01]  /*90d0*/  ISETP.GE.U32.AND P6, PT, R15, 0x7fffff62, PT ;  /* 0x7fffff620f00780c */ /* 0x000fe20003fc6070 */
[----:B------:R-:W-:Y:S02]  /*90e0*/  VIADD R15, R17, 0xffffffe0 ;  /* 0xffffffe0110f7836 */ /* 0x000fe40000000000 */
[C---:B--2---:R-:W-:Y:S01]  /*90f0*/  IMAD.WIDE R230, R14.reuse, 0x4, R38 ;  /* 0x000000040ee67825 */ /* 0x044fe200078e0226 */
[----:B------:R-:W2:Y:S04]  /*9100*/  LDC R17, c[0x0][0x230] ;  /* 0x00008c00ff117b82 */ /* 0x000ea80000000800 */
        /* <DEDUP_REMOVED lines=11> */
[----:B----4-:R-:W-:-:S03]  /*91c0*/  IMAD.WIDE R172, R14, 0x4, R170 ;  /* 0x000000040eac7825 */ /* 0x010fc600078e02aa */
[----:B------:R1:W-:Y:S01]  /*91d0*/  LDGSTS.E [R13+0x18004], desc[UR8][R230.64], !P5 ;  /* 0x18004000e60d7fae */ /* 0x0003e2000e921848 */
[----:B------:R-:W-:-:S03]  /*91e0*/  IMAD R14, R6, 0x7a, RZ ;  /* 0x0000007a060e7824 */ /* 0x000fc600078e02ff */
[----:B------:R4:W-:Y:S04]  /*91f0*/  STL.64 [R1+0x5e8], R172 ;  /* 0x0005e8ac01007387 */ /* 0x0009e80000100a00 */
[----:B------:R4:W-:Y:S01]  /*9200*/  LDGSTS.E [R13+0x1c004], desc[UR8][R172.64], !P5 ;  /* 0x1c004000ac0d7fae */ /* 0x0009e2000e921848 */
[----:B------:R-:W-:Y:S02]  /*9210*/  ISETP.GE.U32.AND P5, PT, R15, 0x7fffff44, PT ;  /* 0x7fffff440f00780c */ /* 0x000fe40003fa6070 */
[----:B------:R-:W-:Y:S01]  /*9220*/  IADD3 R15, R16, -0x3e, RZ ;  /* 0xffffffc2100f7810 */ /* 0x000fe20007ffe0ff */
[----:B-1----:R-:W-:-:S04]  /*9230*/  IMAD.WIDE R230, R14, 0x4, R38 ;  /* 0x000000040ee67825 */ /* 0x002fc800078e0226 */
[----:B------:R-:W-:Y:S01]  /*9240*/  VIADD R16, R19, 0xffffffc1 ;  /* 0xffffffc113107836 */ /* 0x000fe20000000000 */
[----:B------:R1:W-:Y:S01]  /*9250*/  STL.64 [R1+0x5f8], R230 ;  /* 0x0005f8e601007387 */ /* 0x0003e20000100a00 */
[----:B------:R-:W3:Y:S01]  /*9260*/  LDC R19, c[0x0][0x230] ;  /* 0x00008c00ff137b82 */ /* 0x000ee20000000800 */
[----:B----4-:R-:W-:Y:S02]  /*9270*/  IMAD.WIDE R172, R14, 0x4, R170 ;  /* 0x000000040eac7825 */ /* 0x010fe400078e02aa */
[----:B------:R1:W-:Y:S02]  /*9280*/  LDGSTS.E [R13+0x18008], desc[UR8][R230.64], !P4 ;  /* 0x18008000e60d7fae */ /* 0x0003e4000e121848 */
[C---:B------:R-:W-:Y:S02]  /*9290*/  IMAD R14, R6.reuse, 0x7b, RZ ;  /* 0x0000007b060e7824 */ /* 0x040fe400078e02ff */
[----:B------:R4:W-:Y:S04]  /*92a0*/  STL.64 [R1+0x608], R172 ;  /* 0x000608ac01007387 */ /* 0x0009e80000100a00 */
[----:B------:R4:W-:Y:S01]  /*92b0*/  LDGSTS.E [R13+0x1c008], desc[UR8][R172.64], !P4 ;  /* 0x1c008000ac0d7fae */ /* 0x0009e2000e121848 */
[----:B------:R-:W-:Y:S01]  /*92c0*/  ISETP.GE.U32.AND P4, PT, R15, 0x7fffff43, PT ;  /* 0x7fffff430f00780c */ /* 0x000fe20003f86070 */
[----:B------:R-:W-:-:S02]  /*92d0*/  IMAD R15, R6, 0x1c, RZ ;  /* 0x0000001c060f7824 */ /* 0x000fc400078e02ff */
[----:B-1----:R-:W-:-:S05]  /*92e0*/  IMAD.WIDE R230, R14, 0x4, R38 ;  /* 0x000000040ee67825 */ /* 0x002fca00078e0226 */
[----:B------:R-:W-:Y:S01]  /*92f0*/  STL.64 [R1+0x618], R230 ;  /* 0x000618e601007387 */ /* 0x000fe20000100a00 */
[----:B----4-:R-:W-:Y:S01]  /*9300*/  IMAD.WIDE R172, R14, 0x4, R170 ;  /* 0x000000040eac7825 */ /* 0x010fe200078e02aa */
[----:B------:R-:W-:Y:S02]  /*9310*/  LOP3.LUT R14, R4, 0x70, RZ, 0x3c, !PT ;  /* 0x00000070040e7812 */ /* 0x000fe400078e3cff */
[----:B------:R-:W-:Y:S04]  /*9320*/  LDGSTS.E [R13+0x1800c], desc[UR8][R230.64], !P2 ;  /* 0x1800c000e60d7fae */ /* 0x000fe8000d121848 */
[----:B------:R1:W-:Y:S01]  /*9330*/  STL.64 [R1+0x628], R172 ;  /* 0x000628ac01007387 */ /* 0x0003e20000100a00 */
[----:B------:R-:W-:-:S03]  /*9340*/  VIADD R14, R14, UR10 ;  /* 0x0000000a0e0e7c36 */ /* 0x000fc60008000000 */
[----:B------:R1:W-:Y:S01]  /*9350*/  LDGSTS.E [R13+0x1c00c], desc[UR8][R172.64], !P2 ;  /* 0x1c00c000ac0d7fae */ /* 0x0003e2000d121848 */
[----:B------:R-:W-:Y:S02]  /*9360*/  ISETP.GE.U32.AND P2, PT, R16, 0x7fffff42, PT ;  /* 0x7fffff421000780c */ /* 0x000fe40003f46070 */
[----:B--2---:R-:W-:Y:S01]  /*9370*/  IADD3 R16, R17, -0x40, RZ ;  /* 0xffffffc011107810 */ /* 0x004fe20007ffe0ff */
[----:B------:R2:W-:Y:S01]  /*9380*/  STL.64 [R1+0xb38], R4 ;  /* 0x000b380401007387 */ /* 0x0005e20000100a00 */
[----:B------:R-:W4:Y:S01]  /*9390*/  LDC R17, c[0x0][0x230] ;  /* 0x00008c00ff117b82 */ /* 0x000f220000000800 */
[----:B-1----:R-:W-:-:S04]  /*93a0*/  IMAD.WIDE R172, R15, 0x4, R38 ;  /* 0x000000040fac7825 */ /* 0x002fc800078e0226 */
[----:B--2---:R-:W-:Y:S01]  /*93b0*/  IMAD.WIDE R4, R15, 0x4, R170 ;  /* 0x000000040f047825 */ /* 0x004fe200078e02aa */
[----:B------:R1:W-:Y:S03]  /*93c0*/  LDGSTS.E [R14], desc[UR8][R172.64], !P1 ;  /* 0x00000000ac0e7fae */ /* 0x0003e6000c921848 */
[----:B------:R-:W-:Y:S01]  /*93d0*/  IMAD R15, R6, 0x1d, RZ ;  /* 0x0000001d060f7824 */ /* 0x000fe200078e02ff */
[----:B------:R2:W-:Y:S01]  /*93e0*/  LDGSTS.E [R14+0x4000], desc[UR8][R4.64], !P1 ;  /* 0x04000000040e7fae */ /* 0x0005e2000c921848 */
[----:B------:R-:W-:Y:S01]  /*93f0*/  ISETP.GE.U32.AND P1, PT, R16, 0x7fffff41, PT ;  /* 0x7fffff411000780c */ /* 0x000fe20003f26070 */
[----:B------:R-:W-:Y:S02]  /*9400*/  IMAD R16, R6, 0x1e, RZ ;  /* 0x0000001e06107824 */ /* 0x000fe400078e02ff */
[C---:B------:R-:W-:Y:S01]  /*9410*/  IMAD.WIDE R232, R15.reuse, 0x4, R38 ;  /* 0x000000040fe87825 */ /* 0x040fe200078e0226 */
[----:B------:R1:W-:Y:S03]  /*9420*/  STL.64 [R1+0x638], R172 ;  /* 0x000638ac01007387 */ /* 0x0003e60000100a00 */
[----:B------:R-:W-:Y:S01]  /*9430*/  IMAD.WIDE R230, R15, 0x4, R170 ;  /* 0x000000040fe67825 */ /* 0x000fe200078e02aa */
[----:B------:R-:W-:Y:S03]  /*9440*/  LDGSTS.E [R14+0x4], desc[UR8][R232.64], !P0 ;  /* 0x00004000e80e7fae */ /* 0x000fe6000c121848 */
[----:B---3--:R-:W-:Y:S01]  /*9450*/  VIADD R15, R18, 0xffffffa3 ;  /* 0xffffffa3120f7836 */ /* 0x008fe20000000000 */
[----:B------:R2:W-:Y:S01]  /*9460*/  STL.64 [R1+0x648], R4 ;  /* 0x0006480401007387 */ /* 0x0005e20000100a00 */
[----:B------:R-:W3:Y:S01]  /*9470*/  LDC R18, c[0x0][0x230] ;  /* 0x00008c00ff127b82 */ /* 0x000ee20000000800 */
[----:B-1----:R-:W-:-:S02]  /*9480*/  IMAD.WIDE R172, R16, 0x4, R38 ;  /* 0x0000000410ac7825 */ /* 0x002fc400078e0226 */
[----:B------:R1:W-:Y:S01]  /*9490*/  LDGSTS.E [R14+0x4004], desc[UR8][R230.64], !P0 ;  /* 0x04004000e60e7fae */ /* 0x0003e2000c121848 */
[----:B------:R-:W-:Y:S01]  /*94a0*/  ISETP.GE.U32.AND P0, PT, R15, 0x7fffff24, PT ;  /* 0x7fffff240f00780c */ /* 0x000fe20003f06070 */
[----:B------:R-:W-:Y:S02]  /*94b0*/  VIADD R15, R20, 0xffffffa2 ;  /* 0xffffffa2140f7836 */ /* 0x000fe40000000000 */
[----:B------:R4:W-:Y:S01]  /*94c0*/  LDGSTS.E [R14+0x8], desc[UR8][R172.64], !P6 ;  /* 0x00008000ac0e7fae */ /* 0x0009e2000f121848 */
[----:B------:R-:W3:Y:S01]  /*94d0*/  LDC R20, c[0x0][0x230] ;  /* 0x00008c00ff147b82 */ /* 0x000ee20000000800 */
[----:B--2---:R-:W-:Y:S02]  /*94e0*/  IMAD.WIDE R4, R16, 0x4, R170 ;  /* 0x0000000410047825 */ /* 0x004fe400078e02aa */
[----:B------:R-:W-:Y:S02]  /*94f0*/  STL.64 [R1+0x658], R232 ;  /* 0x000658e801007387 */ /* 0x000fe40000100a00 */
[----:B------:R-:W-:-:S02]  /*9500*/  IMAD R16, R6, 0x3c, RZ ;  /* 0x0000003c06107824 */ /* 0x000fc400078e02ff */
[----:B------:R2:W-:Y:S01]  /*9510*/  LDGSTS.E [R14+0x4008], desc[UR8][R4.64], !P6 ;  /* 0x04008000040e7fae */ /* 0x0005e2000f121848 */
[----:B------:R-:W-:Y:S01]  /*9520*/  ISETP.GE.U32.AND P6, PT, R15, 0x7fffff23, PT ;  /* 0x7fffff230f00780c */ /* 0x000fe20003fc6070 */
[----:B------:R-:W-:Y:S02]  /*9530*/  IMAD R15, R6, 0x1f, RZ ;  /* 0x0000001f060f7824 */ /* 0x000fe400078e02ff */
[----:B------:R1:W-:Y:S01]  /*9540*/  STL.64 [R1+0x668], R230 ;  /* 0x000668e601007387 */ /* 0x0003e20000100a00 */
[----:B------:R-:W-:-:S03]  /*9550*/  IMAD.WIDE R22, R16, 0x4, R38 ;  /* 0x0000000410167825 */ /* 0x000fc600078e0226 */
[----:B------:R4:W-:Y:S04]  /*9560*/  STL.64 [R1+0x678], R172 ;  /* 0x000678ac01007387 */ /* 0x0009e80000100a00 */
[----:B------:R2:W-:Y:S01]  /*9570*/  STL.64 [R1+0x688], R4 ;  /* 0x0006880401007387 */ /* 0x0005e20000100a00 */
[----:B-1----:R-:W-:-:S04]  /*9580*/  IMAD.WIDE R230, R15, 0x4, R38 ;  /* 0x000000040fe67825 */ /* 0x002fc800078e0226 */
[--C-:B----4-:R-:W-:Y:S01]  /*9590*/  IMAD.WIDE R172, R15, 0x4, R170.reuse ;  /* 0x000000040fac7825 */ /* 0x110fe200078e02aa */
[----:B------:R-:W-:Y:S03]  /*95a0*/  LDGSTS.E [R14+0xc], desc[UR8][R230.64], !P3 ;  /* 0x0000c000e60e7fae */ /* 0x000fe6000d921848 */
[----:B------:R-:W-:Y:S01]  /*95b0*/  VIADD R15, R19, 0xffffffa1 ;  /* 0xffffffa1130f7836 */ /* 0x000fe20000000000 */
[----:B------:R1:W-:Y:S01]  /*95c0*/  LDGSTS.E [R14+0x400c], desc[UR8][R172.64], !P3 ;  /* 0x0400c000ac0e7fae */ /* 0x0003e2000d921848 */
[----:B--2---:R-:W-:Y:S01]  /*95d0*/  IMAD.WIDE R4, R16, 0x4, R170 ;  /* 0x0000000410047825 */ /* 0x004fe200078e02aa */
[----:B------:R-:W2:Y:S02]  /*95e0*/  LDC R19, c[0x0][0x230] ;  /* 0x00008c00ff137b82 */ /* 0x000ea40000000800 */
[----:B------:R-:W-:Y:S01]  /*95f0*/  STL.64 [R1+0x698], R230 ;  /* 0x000698e601007387 */ /* 0x000fe20000100a00 */
[----:B------:R-:W-:Y:S01]  /*9600*/  ISETP.GE.U32.AND P3, PT, R15, 0x7fffff22, PT ;  /* 0x7fffff220f00780c */ /* 0x000fe20003f66070 */
[----:B------:R-:W-:-:S02]  /*9610*/  IMAD R15, R6, 0x3d, RZ ;  /* 0x0000003d060f7824 */ /* 0x000fc400078e02ff */
[----:B------:R1:W-:Y:S01]  /*9620*/  STL.64 [R1+0x6a8], R172 ;  /* 0x0006a8ac01007387 */ /* 0x0003e20000100a00 */
[----:B------:R-:W-:Y:S02]  /*9630*/  VIADD R16, R17, 0xffffffa0 ;  /* 0xffffffa011107836 */ /* 0x000fe40000000000 */
[----:B---3--:R-:W-:Y:S01]  /*9640*/  VIADD R17, R20, 0xffffff82 ;  /* 0xffffff8214117836 */ /* 0x008fe20000000000 */
[----:B------:R3:W-:Y:S01]  /*9650*/  STL.64 [R1+0x6b8], R22 ;  /* 0x0006b81601007387 */ /* 0x0007e20000100a00 */
[----:B------:R-:W4:Y:S03]  /*9660*/  LDC R20, c[0x0][0x230] ;  /* 0x00008c00ff147b82 */ /* 0x000f260000000800 */
[----:B------:R3:W-:Y:S04]  /*9670*/  LDGSTS.E [R14+0x8000], desc[UR8][R22.64], !P5 ;  /* 0x08000000160e7fae */ /* 0x0007e8000e921848 */
[----:B------:R2:W-:Y:S01]  /*9680*/  STL.64 [R1+0x6c8], R4 ;  /* 0x0006c80401007387 */ /* 0x0005e20000100a00 */
[----:B-1----:R-:W-:-:S03]  /*9690*/  IMAD.WIDE R172, R15, 0x4, R38 ;  /* 0x000000040fac7825 */ /* 0x002fc600078e0226 */
[----:B------:R1:W-:Y:S01]  /*96a0*/  LDGSTS.E [R14+0xc000], desc[UR8][R4.64], !P5 ;  /* 0x0c000000040e7fae */ /* 0x0003e2000e921848 */
[----:B------:R-:W-:Y:S02]  /*96b0*/  ISETP.GE.U32.AND P5, PT, R16, 0x7fffff21, PT ;  /* 0x7fffff211000780c */ /* 0x000fe40003fa6070 */
[----:B------:R-:W-:Y:S01]  /*96c0*/  IADD3 R16, R18, -0x7d, RZ ;  /* 0xffffff8312107810 */ /* 0x000fe20007ffe0ff */
[----:B---3--:R-:W3:Y:S01]  /*96d0*/  LDC R22, c[0x0][0x230] ;  /* 0x00008c00ff167b82 */ /* 0x008ee20000000800 */
[----:B------:R1:W-:Y:S01]  /*96e0*/  LDGSTS.E [R14+0x8004], desc[UR8][R172.64], !P4 ;  /* 0x08004000ac0e7fae */ /* 0x0003e2000e121848 */
[----:B--2---:R-:W-:Y:S01]  /*96f0*/  IADD3 R19, R19, -0x80, RZ ;  /* 0xffffff8013137810 */ /* 0x004fe20007ffe0ff */
[----:B------:R-:W-:Y:S02]  /*9700*/  IMAD R18, R6, 0x5e, RZ ;  /* 0x0000005e06127824 */ /* 0x000fe400078e02ff */
[----:B------:R2:W-:Y:S01]  /*9710*/  STL.64 [R1+0x6d8], R172 ;  /* 0x0006d8ac01007387 */ /* 0x0005e20000100a00 */
[----:B-1----:R-:W-:-:S04]  /*9720*/  IMAD.WIDE R4, R15, 0x4, R170 ;  /* 0x000000040f047825 */ /* 0x002fc800078e02aa */
[----:B------:R-:W-:Y:S01]  /*9730*/  IMAD R15, R6, 0x3e, RZ ;  /* 0x0000003e060f7824 */ /* 0x000fe200078e02ff */
[----:B------:R1:W-:Y:S01]  /*9740*/  LDGSTS.E [R14+0xc004], desc[UR8][R4.64], !P4 ;  /* 0x0c004000040e7fae */ /* 0x0003e2000e121848 */
[----:B------:R-:W-:Y:S01]  /*9750*/  ISETP.GE.U32.AND P4, PT, R16, 0x7fffff04, PT ;  /* 0x7fffff041000780c */ /* 0x000fe20003f86070 */
[----:B------:R-:W-:Y:S02]  /*9760*/  IMAD R16, R6, 0x3f, RZ ;  /* 0x0000003f06107824 */ /* 0x000fe400078e02ff */
[C---:B------:R-:W-:Y:S01]  /*9770*/  IMAD.WIDE R232, R15.reuse, 0x4, R38 ;  /* 0x000000040fe87825 */ /* 0x040fe200078e0226 */
[----:B------:R1:W-:Y:S03]  /*9780*/  STL.64 [R1+0x6e8], R4 ;  /* 0x0006e80401007387 */ /* 0x0003e60000100a00 */
[----:B------:R-:W-:Y:S01]  /*9790*/  IMAD.WIDE R230, R15, 0x4, R170 ;  /* 0x000000040fe67825 */ /* 0x000fe200078e02aa */
[----:B------:R4:W-:Y:S03]  /*97a0*/  LDGSTS.E [R14+0x8008], desc[UR8][R232.64], !P2 ;  /* 0x08008000e80e7fae */ /* 0x0009e6000d121848 */
[----:B--2---:R-:W-:Y:S01]  /*97b0*/  IMAD.WIDE R172, R16, 0x4, R38 ;  /* 0x0000000410ac7825 */ /* 0x004fe200078e0226 */
[----:B------:R2:W-:Y:S01]  /*97c0*/  LDGSTS.E [R14+0xc008], desc[UR8][R230.64], !P2 ;  /* 0x0c008000e60e7fae */ /* 0x0005e2000d121848 */
[----:B------:R-:W-:-:S02]  /*97d0*/  ISETP.GE.U32.AND P2, PT, R17, 0x7fffff03, PT ;  /* 0x7fffff031100780c */ /* 0x000fc40003f46070 */
[----:B------:R-:W-:Y:S01]  /*97e0*/  VIADD R15, R21, 0xffffff81 ;  /* 0xffffff81150f7836 */ /* 0x000fe20000000000 */
[----:B------:R3:W-:Y:S01]  /*97f0*/  LDGSTS.E [R14+0x800c], desc[UR8][R172.64], !P1 ;  /* 0x0800c000ac0e7fae */ /* 0x0007e2000c921848 */
[----:B-1----:R-:W-:Y:S01]  /*9800*/  IMAD.WIDE R4, R16, 0x4, R170 ;  /* 0x0000000410047825 */ /* 0x002fe200078e02aa */
[----:B------:R-:W1:Y:S02]  /*9810*/  LDC R21, c[0x0][0x230] ;  /* 0x00008c00ff157b82 */ /* 0x000e640000000800 */
[----:B------:R4:W-:Y:S01]  /*9820*/  STL.64 [R1+0x6f8], R232 ;  /* 0x0006f8e801007387 */ /* 0x0009e20000100a00 */
[----:B------:R-:W-:-:S03]  /*9830*/  IMAD R16, R6, 0x5d, RZ ;  /* 0x0000005d06107824 */ /* 0x000fc600078e02ff */
[----:B------:R3:W-:Y:S01]  /*9840*/  LDGSTS.E [R14+0xc00c], desc[UR8][R4.64], !P1 ;  /* 0x0c00c000040e7fae */ /* 0x0007e2000c921848 */
[----:B------:R-:W-:Y:S01]  /*9850*/  ISETP.GE.U32.AND P1, PT, R15, 0x7fffff02, PT ;  /* 0x7fffff020f00780c */ /* 0x000fe20003f26070 */
[----:B------:R-:W-:Y:S02]  /*9860*/  IMAD R15, R6, 0x5c, RZ ;  /* 0x0000005c060f7824 */ /* 0x000fe400078e02ff */
[----:B------:R2:W-:Y:S04]  /*9870*/  STL.64 [R1+0x708], R230 ;  /* 0x000708e601007387 */ /* 0x0005e80000100a00 */
[----:B------:R3:W-:Y:S01]  /*9880*/  STL.64 [R1+0x718], R172 ;  /* 0x000718ac01007387 */ /* 0x0007e20000100a00 */
[----:B----4-:R-:W-:-:S03]  /*9890*/  IMAD.WIDE R232, R15, 0x4, R170 ;  /* 0x000000040fe87825 */ /* 0x010fc600078e02aa */
[----:B------:R4:W-:Y:S01]  /*98a0*/  STL.64 [R1+0x728], R4 ;  /* 0x0007280401007387 */ /* 0x0009e20000100a00 */
[----:B--2---:R-:W-:-:S04]  /*98b0*/  IMAD.WIDE R230, R16, 0x4, R38 ;  /* 0x0000000410e67825 */ /* 0x004fc800078e0226 */
[----:B---3--:R-:W-:-:S04]  /*98c0*/  IMAD.WIDE R172, R15, 0x4, R38 ;  /* 0x000000040fac7825 */ /* 0x008fc800078e0226 */
[----:B----4-:R-:W-:Y:S01]  /*98d0*/  VIADD R4, R22, 0x7f ;  /* 0x0000007f16047836 */ /* 0x010fe20000000000 */
[----:B------:R2:W-:Y:S01]  /*98e0*/  STL.64 [R1+0x738], R172 ;  /* 0x000738ac01007387 */ /* 0x0005e20000100a00 */
[----:B------:R-:W-:-:S03]  /*98f0*/  IMAD R22, R6, 0x5c, RZ ;  /* 0x0000005c06167824 */ /* 0x000fc600078e02ff */
[----:B------:R3:W-:Y:S01]  /*9900*/  STL.64 [R1+0x748], R232 ;  /* 0x000748e801007387 */ /* 0x0007e20000100a00 */
[----:B------:R-:W-:-:S03]  /*9910*/  IMAD.WIDE R22, R22, 0x4, R38 ;  /* 0x0000000416167825 */ /* 0x000fc600078e0226 */
[----:B------:R4:W-:Y:S01]  /*9920*/  STL.64 [R1+0x758], R230 ;  /* 0x000758e601007387 */ /* 0x0009e20000100a00 */
[----:B--2---:R-:W-:-:S03]  /*9930*/  IMAD.WIDE R172, R16, 0x4, R170 ;  /* 0x0000000410ac7825 */ /* 0x004fc600078e02aa */
[----:B------:R2:W-:Y:S04]  /*9940*/  LDGSTS.E [R14+0x10000], desc[UR8][R22.64], !P0 ;  /* 0x10000000160e7fae */ /* 0x0005e8000c121848 */
[----:B------:R3:W-:Y:S01]  /*9950*/  LDGSTS.E [R14+0x14000], desc[UR8][R232.64], !P0 ;  /* 0x14000000e80e7fae */ /* 0x0007e2000c121848 */
[----:B------:R-:W-:-:S03]  /*9960*/  ISETP.GE.AND P0, PT, R252, R19, PT ;  /* 0x00000013fc00720c */ /* 0x000fc60003f06270 */
[----:B------:R4:W-:Y:S01]  /*9970*/  LDGSTS.E [R14+0x10004], desc[UR8][R230.64], !P6 ;  /* 0x10004000e60e7fae */ /* 0x0009e2000f121848 */
[----:B------:R-:W-:Y:S02]  /*9980*/  SEL R16, RZ, 0x4, P0 ;  /* 0x00000004ff107807 */ /* 0x000fe40000000000 */
[----:B------:R-:W-:Y:S01]  /*9990*/  ISETP.GE.AND P0, PT, R252, UR4, PT ;  /* 0x00000004fc007c0c */ /* 0x000fe2000bf06270 */
[----:B------:R1:W-:Y:S01]  /*99a0*/  LDGSTS.E [R14+0x14004], desc[UR8][R172.64], !P6 ;  /* 0x14004000ac0e7fae */ /* 0x0003e2000f121848 */
[----:B------:R-:W-:Y:S01]  /*99b0*/  ISETP.GT.AND P6, PT, R4, 0x7f, PT ;  /* 0x0000007f0400780c */ /* 0x000fe20003fc4270 */
[----:B--2---:R-:W-:Y:S01]  /*99c0*/  IMAD.WIDE R22, R18, 0x4, R38 ;  /* 0x0000000412167825 */ /* 0x004fe200078e0226 */
[----:B------:R-:W2:Y:S01]  /*99d0*/  LDC R252, c[0x0][0x230] ;  /* 0x00008c00fffc7b82 */ /* 0x000ea20000000800 */
[----:B------:R1:W-:Y:S01]  /*99e0*/  STL.64 [R1+0x768], R172 ;  /* 0x000768ac01007387 */ /* 0x0003e20000100a00 */
[----:B------:R-:W-:Y:S01]  /*99f0*/  SEL R15, RZ, 0x4, !P6 ;  /* 0x00000004ff0f7807 */ /* 0x000fe20007000000 */
[----:B---3--:R-:W-:Y:S01]  /*9a00*/  IMAD.MOV.U32 R233, RZ, RZ, R163 ;  /* 0x000000ffffe97224 */ /* 0x008fe200078e00a3 */
[----:B------:R-:W-:Y:S01]  /*9a10*/  ISETP.GT.AND P6, PT, R4, 0xff, PT ;  /* 0x000000ff0400780c */ /* 0x000fe20003fc4270 */
[----:B------:R-:W-:Y:S01]  /*9a20*/  IMAD.WIDE R4, R18, 0x4, R170 ;  /* 0x0000000412047825 */ /* 0x000fe200078e02aa */
[----:B------:R-:W-:Y:S01]  /*9a30*/  SEL R17, R15, RZ, !P0 ;  /* 0x000000ff0f117207 */ /* 0x000fe20004000000 */
[----:B------:R3:W-:Y:S01]  /*9a40*/  LDGSTS.E [R14+0x10008], desc[UR8][R22.64], !P3 ;  /* 0x10008000160e7fae */ /* 0x0007e2000d921848 */
[----:B------:R-:W-:Y:S01]  /*9a50*/  SEL R15, R16, RZ, P6 ;  /* 0x000000ff100f7207 */ /* 0x000fe20003000000 */
[----:B------:R-:W2:Y:S01]  /*9a60*/  LDC R18, c[0x0][0x230] ;  /* 0x00008c00ff127b82 */ /* 0x000ea20000000800 */
[----:B------:R-:W-:Y:S01]  /*9a70*/  ISETP.GE.U32.AND P0, PT, R19, 0x7fffff01, PT ;  /* 0x7fffff011300780c */ /* 0x000fe20003f06070 */
[----:B------:R3:W-:Y:S01]  /*9a80*/  LDGSTS.E [R14+0x14008], desc[UR8][R4.64], !P3 ;  /* 0x14008000040e7fae */ /* 0x0007e2000d921848 */
[----:B------:R-:W-:Y:S01]  /*9a90*/  ISETP.NE.U32.AND P3, PT, R15, RZ, PT ;  /* 0x000000ff0f00720c */ /* 0x000fe20003f65070 */
[C---:B------:R-:W-:Y:S01]  /*9aa0*/  IMAD R15, R6.reuse, 0x5f, RZ ;  /* 0x0000005f060f7824 */ /* 0x040fe200078e02ff */
[----:B------:R-:W-:Y:S01]  /*9ab0*/  ISETP.NE.U32.AND P6, PT, R17, RZ, PT ;  /* 0x000000ff1100720c */ /* 0x000fe20003fc5070 */
[----:B------:R-:W-:Y:S01]  /*9ac0*/  IMAD R16, R6, 0x7c, RZ ;  /* 0x0000007c06107824 */ /* 0x000fe200078e02ff */
[----:B------:R3:W-:Y:S01]  /*9ad0*/  STL.64 [R1+0x778], R22 ;  /* 0x0007781601007387 */ /* 0x0007e20000100a00 */
[----:B------:R-:W2:Y:S01]  /*9ae0*/  LDC R19, c[0x0][0x230] ;  /* 0x00008c00ff137b82 */ /* 0x000ea20000000800 */
[C---:B----4-:R-:W-:Y:S01]  /*9af0*/  IMAD.WIDE R230, R15.reuse, 0x4, R38 ;  /* 0x000000040fe67825 */ /* 0x050fe200078e0226 */
[----:B------:R-:W-:Y:S01]  /*9b00*/  MOV R232, R162 ;  /* 0x000000a200e87202 */ /* 0x000fe20000000f00 */
[----:B------:R4:W-:Y:S02]  /*9b10*/  STL.64 [R1+0x788], R4 ;  /* 0x0007880401007387 */ /* 0x0009e40000100a00 */
[----:B-1----:R-:W-:-:S02]  /*9b20*/  IMAD.WIDE R172, R15, 0x4, R170 ;  /* 0x000000040fac7825 */ /* 0x002fc400078e02aa */
[----:B------:R-:W-:Y:S01]  /*9b30*/  LDGSTS.E [R14+0x1000c], desc[UR8][R230.64], !P5 ;  /* 0x1000c000e60e7fae */ /* 0x000fe2000e921848 */
[----:B------:R-:W1:Y:S01]  /*9b40*/  LDC R17, c[0x0][0x230] ;  /* 0x00008c00ff117b82 */ /* 0x000e620000000800 */
[----:B------:R-:W-:Y:S02]  /*9b50*/  VIADD R15, R20, 0xffffff7f ;  /* 0xffffff7f140f7836 */ /* 0x000fe40000000000 */
[C---:B---3--:R-:W-:Y:S01]  /*9b60*/  IMAD.WIDE R22, R16.reuse, 0x4, R38 ;  /* 0x0000000410167825 */ /* 0x048fe200078e0226 */
[----:B------:R-:W-:Y:S02]  /*9b70*/  LDGSTS.E [R14+0x1400c], desc[UR8][R172.64], !P5 ;  /* 0x1400c000ac0e7fae */ /* 0x000fe4000e921848 */
[----:B------:R-:W-:Y:S01]  /*9b80*/  ISETP.GE.U32.AND P5, PT, R15, 0x7fffff00, PT ;  /* 0x7fffff000f00780c */ /* 0x000fe20003fa6070 */
[----:B----4-:R-:W-:Y:S01]  /*9b90*/  IMAD.WIDE R4, R16, 0x4, R170 ;  /* 0x0000000410047825 */ /* 0x010fe200078e02aa */
[----:B------:R-:W-:Y:S01]  /*9ba0*/  STL.64 [R1+0x798], R230 ;  /* 0x000798e601007387 */ /* 0x000fe20000100a00 */
[----:B------:R-:W-:Y:S01]  /*9bb0*/  IADD3 R16, R21, -0x82, RZ ;  /* 0xffffff7e15107810 */ /* 0x000fe20007ffe0ff */
[----:B------:R-:W3:Y:S01]  /*9bc0*/  LDC R162, c[0x0][0x230] ;  /* 0x00008c00ffa27b82 */ /* 0x000ee20000000800 */
[----:B------:R-:W-:Y:S01]  /*9bd0*/  IMAD R15, R6, 0x7d, RZ ;  /* 0x0000007d060f7824 */ /* 0x000fe200078e02ff */
[----:B------:R-:W-:Y:S03]  /*9be0*/  STL.64 [R1+0x7a8], R172 ;  /* 0x0007a8ac01007387 */ /* 0x000fe60000100a00 */
[C---:B------:R-:W-:Y:S01]  /*9bf0*/  IMAD.WIDE R20, R15.reuse, 0x4, R38 ;  /* 0x000000040f147825 */ /* 0x040fe200078e0226 */
[----:B------:R4:W-:Y:S04]  /*9c00*/  STL.64 [R1+0x7b8], R22 ;  /* 0x0007b81601007387 */ /* 0x0009e80000100a00 */
[----:B------:R4:W-:Y:S04]  /*9c10*/  LDGSTS.E [R14+0x18000], desc[UR8][R22.64], !P4 ;  /* 0x18000000160e7fae */ /* 0x0009e8000e121848 */
[----:B------:R4:W-:Y:S04]  /*9c20*/  STL.64 [R1+0x7c8], R4 ;  /* 0x0007c80401007387 */ /* 0x0009e80000100a00 */
[----:B------:R4:W-:Y:S01]  /*9c30*/  LDGSTS.E [R14+0x1c000], desc[UR8][R4.64], !P4 ;  /* 0x1c000000040e7fae */ /* 0x0009e2000e121848 */
[----:B------:R-:W-:Y:S01]  /*9c40*/  ISETP.GE.U32.AND P4, PT, R16, 0x7ffffeff, PT ;  /* 0x7ffffeff1000780c */ /* 0x000fe20003f86070 */
[----:B--2---:R-:W-:Y:S01]  /*9c50*/  VIADD R16, R18, 0xffffff7d ;  /* 0xffffff7d12107836 */ /* 0x004fe20000000000 */
[----:B------:R-:W-:Y:S01]  /*9c60*/  LOP3.LUT R18, R2, 0x30, RZ, 0x3c, !PT ;  /* 0x0000003002127812 */ /* 0x000fe200078e3cff */
[----:B------:R2:W-:Y:S01]  /*9c70*/  STL.64 [R1+0x7d8], R20 ;  /* 0x0007d81401007387 */ /* 0x0005e20000100a00 */
[----:B----4-:R-:W4:Y:S03]  /*9c80*/  LDC R22, c[0x0][0x230] ;  /* 0x00008c00ff167b82 */ /* 0x010f260000000800 */
[----:B------:R2:W-:Y:S01]  /*9c90*/  LDGSTS.E [R14+0x18004], desc[UR8][R20.64], !P2 ;  /* 0x18004000140e7fae */ /* 0x0005e2000d121848 */
[----:B------:R-:W-:-:S04]  /*9ca0*/  IMAD.WIDE R4, R15, 0x4, R170 ;  /* 0x000000040f047825 */ /* 0x000fc800078e02aa */
[----:B------:R-:W3:Y:S01]  /*9cb0*/  LDC R23, c[0x0][0x230] ;  /* 0x00008c00ff177b82 */ /* 0x000ee20000000800 */
[C---:B------:R-:W-:Y:S01]  /*9cc0*/  IMAD R15, R6.reuse, 0x7e, RZ ;  /* 0x0000007e060f7824 */ /* 0x040fe200078e02ff */
[----:B------:R1:W-:Y:S01]  /*9cd0*/  STL.64 [R1+0x7f0], R4 ;  /* 0x0007f00401007387 */ /* 0x0003e20000100a00 */
[----:B------:R-:W-:Y:S02]  /*9ce0*/  IMAD R6, R6, 0x7f, RZ ;  /* 0x0000007f06067824 */ /* 0x000fe400078e02ff */
[C---:B------:R-:W-:Y:S01]  /*9cf0*/  IMAD.WIDE R230, R15.reuse, 0x4, R38 ;  /* 0x000000040fe67825 */ /* 0x040fe200078e0226 */
[----:B------:R1:W-:Y:S01]  /*9d00*/  LDGSTS.E [R14+0x1c004], desc[UR8][R4.64], !P2 ;  /* 0x1c004000040e7fae */ /* 0x0003e2000d121848 */
[----:B------:R-:W-:Y:S02]  /*9d10*/  ISETP.GE.U32.AND P2, PT, R16, 0x7ffffefe, PT ;  /* 0x7ffffefe1000780c */ /* 0x000fe40003f46070 */
[----:B------:R-:W-:Y:S01]  /*9d20*/  IMAD.WIDE R172, R15, 0x4, R170 ;  /* 0x000000040fac7825 */ /* 0x000fe200078e02aa */
[----:B------:R-:W-:Y:S01]  /*9d30*/  IADD3 R15, R19, -0xa1, RZ ;  /* 0xffffff5f130f7810 */ /* 0x000fe20007ffe0ff */
[----:B------:R4:W-:Y:S01]  /*9d40*/  LDGSTS.E [R14+0x18008], desc[UR8][R230.64], !P1 ;  /* 0x18008000e60e7fae */ /* 0x0009e2000c921848 */
[----:B------:R-:W-:Y:S01]  /*9d50*/  LOP3.LUT R19, R2, 0x40, RZ, 0x3c, !PT ;  /* 0x0000004002137812 */ /* 0x000fe200078e3cff */
[----:B--2---:R-:W-:-:S02]  /*9d60*/  IMAD.WIDE R20, R6, 0x4, R38 ;  /* 0x0000000406147825 */ /* 0x004fc400078e0226 */
[----:B------:R-:W-:Y:S02]  /*9d70*/  LDGSTS.E [R14+0x1c008], desc[UR8][R172.64], !P1 ;  /* 0x1c008000ac0e7fae */ /* 0x000fe4000c921848 */
[----:B-1----:R-:W-:Y:S01]  /*9d80*/  VIADD R16, R17, 0xffffff7c ;  /* 0xffffff7c11107836 */ /* 0x002fe20000000000 */
[----:B------:R-:W-:Y:S01]  /*9d90*/  LOP3.LUT R17, R2, 0x20, RZ, 0x3c, !PT ;  /* 0x0000002002117812 */ /* 0x000fe200078e3cff */
[----:B------:R-:W-:Y:S01]  /*9da0*/  IMAD.WIDE R4, R6, 0x4, R170 ;  /* 0x0000000406047825 */ /* 0x000fe200078e02aa */
[----:B------:R1:W-:Y:S02]  /*9db0*/  LDGSTS.E [R14+0x1800c], desc[UR8][R20.64], !P0 ;  /* 0x1800c000140e7fae */ /* 0x0003e4000c121848 */
[----:B------:R-:W-:Y:S01]  /*9dc0*/  ISETP.GE.U32.AND P1, PT, R16, 0x7ffffefd, PT ;  /* 0x7ffffefd1000780c */ /* 0x000fe20003f26070 */
[----:B------:R-:W-:Y:S01]  /*9dd0*/  IMAD.U32 R6, RZ, RZ, UR10 ;  /* 0x0000000aff067e24 */ /* 0x000fe2000f8e00ff */
[----:B------:R2:W-:Y:S01]  /*9de0*/  LDGSTS.E [R14+0x1c00c], desc[UR8][R4.64], !P0 ;  /* 0x1c00c000040e7fae */ /* 0x0005e2000c121848 */
[----:B------:R-:W-:Y:S01]  /*9df0*/  ISETP.GE.U32.AND P0, PT, R15, 0x7ffffee0, PT ;  /* 0x7ffffee00f00780c */ /* 0x000fe20003f06070 */
[----:B----4-:R-:W-:Y:S01]  /*9e00*/  VIADD R22, R22, 0xffffff5e ;  /* 0xffffff5e16167836 */ /* 0x010fe20000000000 */
[----:B------:R-:W-:Y:S01]  /*9e10*/  LOP3.LUT R16, R2, 0x10, RZ, 0x3c, !PT ;  /* 0x0000001002107812 */ /* 0x000fe200078e3cff */
[----:B------:R4:W-:Y:S01]  /*9e20*/  STL.64 [R1+0x7e8], R230 ;  /* 0x0007e8e601007387 */ /* 0x0009e20000100a00 */
[----:B------:R-:W-:-:S02]  /*9e30*/  IADD3 R15, R6, 0x100000, R2 ;  /* 0x00100000060f7810 */ /* 0x000fc40007ffe002 */
[C---:B------:R-:W-:Y:S01]  /*9e40*/  IADD3 R16, R6.reuse, 0x100000, R16 ;  /* 0x0010000006107810 */ /* 0x040fe20007ffe010 */
[----:B------:R-:W-:Y:S01]  /*9e50*/  STL.64 [R1+0x800], R172 ;  /* 0x000800ac01007387 */ /* 0x000fe20000100a00 */
[C---:B------:R-:W-:Y:S02]  /*9e60*/  IADD3 R17, R6.reuse, 0x100000, R17 ;  /* 0x0010000006117810 */ /* 0x040fe40007ffe011 */
[C---:B------:R-:W-:Y:S01]  /*9e70*/  IADD3 R18, R6.reuse, 0x100000, R18 ;  /* 0x0010000006127810 */ /* 0x040fe20007ffe012 */
[----:B------:R1:W-:Y:S01]  /*9e80*/  STL.64 [R1+0x810], R20 ;  /* 0x0008101401007387 */ /* 0x0003e20000100a00 */
[----:B------:R-:W-:Y:S01]  /*9e90*/  IADD3 R19, R6, 0x100000, R19 ;  /* 0x0010000006137810 */ /* 0x000fe20007ffe013 */
[----:B----4-:R-:W-:Y:S02]  /*9ea0*/  IMAD.MOV.U32 R230, RZ, RZ, R234 ;  /* 0x000000ffffe67224 */ /* 0x010fe400078e00ea */
[----:B------:R-:W0:Y:S01]  /*9eb0*/  LDGDEPBAR ;  /* 0x00000000000079af */ /* 0x000e220000000000 */
[----:B------:R-:W-:Y:S01]  /*9ec0*/  IMAD.MOV.U32 R231, RZ, RZ, R235 ;  /* 0x000000ffffe77224 */ /* 0x000fe200078e00eb */
[----:B------:R-:W-:Y:S01]  /*9ed0*/  MOV R235, R157 ;  /* 0x0000009d00eb7202 */ /* 0x000fe20000000f00 */
[----:B------:R-:W-:Y:S01]  /*9ee0*/  IMAD.MOV.U32 R234, RZ, RZ, R156 ;  /* 0x000000ffffea7224 */ /* 0x000fe200078e009c */
[----:B------:R2:W-:Y:S01]  /*9ef0*/  STL.64 [R1+0x820], R4 ;  /* 0x0008200401007387 */ /* 0x0005e20000100a00 */
[----:B------:R-:W4:Y:S01]  /*9f00*/  LDC R157, c[0x0][0x230] ;  /* 0x00008c00ff9d7b82 */ /* 0x000f220000000800 */
[----:B-1----:R-:W-:-:S02]  /*9f10*/  LOP3.LUT R20, R2, 0x50, RZ, 0x3c, !PT ;  /* 0x0000005002147812 */ /* 0x002fc400078e3cff */
[----:B------:R1:W-:Y:S01]  /*9f20*/  LDGSTS.E [R15], desc[UR8][R230.64], P6 ;  /* 0x00000000e60f7fae */ /* 0x0003e2000b121848 */
[----:B------:R-:W-:Y:S01]  /*9f30*/  MOV R172, R234 ;  /* 0x000000ea00ac7202 */ /* 0x000fe20000000f00 */
[----:B------:R-:W-:Y:S01]  /*9f40*/  IMAD.MOV.U32 R173, RZ, RZ, R235 ;  /* 0x000000ffffad7224 */ /* 0x000fe200078e00eb */
[----:B------:R-:W-:Y:S01]  /*9f50*/  IADD3 R20, R6, 0x100000, R20 ;  /* 0x0010000006147810 */ /* 0x000fe20007ffe014 */
[----:B------:R3:W-:Y:S01]  /*9f60*/  LDGSTS.E [R15+0x400], desc[UR8][R232.64], P6 ;  /* 0x00400000e80f7fae */ /* 0x0007e2000b121848 */
[----:B------:R-:W-:Y:S01]  /*9f70*/  IMAD.MOV.U32 R234, RZ, RZ, R8 ;  /* 0x000000ffffea7224 */ /* 0x000fe200078e0008 */
[----:B------:R-:W4:Y:S01]  /*9f80*/  LDC R156, c[0x0][0x230] ;  /* 0x00008c00ff9c7b82 */ /* 0x000f220000000800 */
[----:B------:R-:W-:Y:S01]  /*9f90*/  IMAD.MOV.U32 R235, RZ, RZ, R9 ;  /* 0x000000ffffeb7224 */ /* 0x000fe200078e0009 */
[C---:B--2---:R-:W-:Y:S01]  /*9fa0*/  LOP3.LUT R5, R2.reuse, 0x60, RZ, 0x3c, !PT ;  /* 0x0000006002057812 */ /* 0x044fe200078e3cff */
[----:B------:R2:W-:Y:S01]  /*9fb0*/  STL.64 [R1+0xb40], R2 ;  /* 0x000b400201007387 */ /* 0x0005e20000100a00 */
[----:B------:R-:W-:-:S02]  /*9fc0*/  LOP3.LUT R4, R2, 0x70, RZ, 0x3c, !PT ;  /* 0x0000007002047812 */ /* 0x000fc400078e3cff */
[----:B-1----:R-:W-:Y:S01]  /*9fd0*/  MOV R230, R240 ;  /* 0x000000f000e67202 */ /* 0x002fe20000000f00 */
[----:B------:R-:W-:Y:S01]  /*9fe0*/  IMAD.MOV.U32 R231, RZ, RZ, R241 ;  /* 0x000000ffffe77224 */ /* 0x000fe200078e00f1 */
[----:B------:R-:W-:Y:S01]  /*9ff0*/  LDGSTS.E [R15+0x800], desc[UR8][R246.64], P6 ;  /* 0x00800000f60f7fae */ /* 0x000fe2000b121848 */
[----:B------:R-:W-:Y:S01]  /*a000*/  IMAD.MOV.U32 R240, RZ, RZ, R188 ;  /* 0x000000fffff07224 */ /* 0x000fe200078e00bc */
[----:B---3--:R-:W-:Y:S01]  /*a010*/  MOV R233, R159 ;  /* 0x0000009f00e97202 */ /* 0x008fe20000000f00 */
[----:B------:R-:W-:Y:S01]  /*a020*/  IMAD.MOV.U32 R232, RZ, RZ, R158 ;  /* 0x000000ffffe87224 */ /* 0x000fe200078e009e */
[C---:B------:R-:W-:Y:S01]  /*a030*/  IADD3 R21, R6.reuse, 0x100000, R5 ;  /* 0x0010000006157810 */ /* 0x040fe20007ffe005 */
[----:B------:R-:W3:Y:S01]  /*a040*/  LDL.64 R158, [R1+0x368] ;  /* 0x00036800019e7983 */ /* 0x000ee20000100a00 */
[----:B------:R-:W-:Y:S01]  /*a050*/  IMAD.MOV.U32 R241, RZ, RZ, R189 ;  /* 0x000000fffff17224 */ /* 0x000fe200078e00bd */
[----:B------:R-:W-:Y:S01]  /*a060*/  IADD3 R6, R6, 0x100000, R4 ;  /* 0x0010000006067810 */ /* 0x000fe20007ffe004 */
[----:B--2---:R-:W-:Y:S01]  /*a070*/  IMAD.MOV.U32 R2, RZ, RZ, R236 ;  /* 0x000000ffff027224 */ /* 0x004fe200078e00ec */
[----:B------:R-:W2:Y:S01]  /*a080*/  LDL.64 R188, [R1+0x420] ;  /* 0x0004200001bc7983 */ /* 0x000ea20000100a00 */
[----:B------:R-:W-:Y:S01]  /*a090*/  MOV R3, R237 ;  /* 0x000000ed00037202 */ /* 0x000fe20000000f00 */
[----:B------:R-:W-:Y:S01]  /*a0a0*/  IMAD.MOV.U32 R4, RZ, RZ, R238 ;  /* 0x000000ffff047224 */ /* 0x000fe200078e00ee */
[----:B------:R-:W-:Y:S01]  /*a0b0*/  MOV R236, R168 ;  /* 0x000000a800ec7202 */ /* 0x000fe20000000f00 */
[----:B------:R-:W4:Y:S01]  /*a0c0*/  LDL.64 R246, [R1+0x3c8] ;  /* 0x0003c80001f67983 */ /* 0x000f220000100a00 */
[----:B------:R-:W-:Y:S01]  /*a0d0*/  IMAD.MOV.U32 R5, RZ, RZ, R239 ;  /* 0x000000ffff057224 */ /* 0x000fe200078e00ef */
[----:B------:R-:W-:Y:S01]  /*a0e0*/  MOV R239, R155 ;  /* 0x0000009b00ef7202 */ /* 0x000fe20000000f00 */
[----:B------:R-:W-:Y:S01]  /*a0f0*/  IMAD.MOV.U32 R237, RZ, RZ, R169 ;  /* 0x000000ffffed7224 */ /* 0x000fe200078e00a9 */
[----:B------:R-:W-:Y:S01]  /*a100*/  LDGSTS.E [R15+0xc00], desc[UR8][R248.64], P6 ;  /* 0x00c00000f80f7fae */ /* 0x000fe2000b121848 */
[----:B------:R-:W-:-:S03]  /*a110*/  IMAD.MOV.U32 R238, RZ, RZ, R154 ;  /* 0x000000ffffee7224 */ /* 0x000fc600078e009a */
[----:B------:R-:W-:Y:S04]  /*a120*/  LDGSTS.E [R15+0x1000], desc[UR8][R160.64], P6 ;  /* 0x01000000a00f7fae */ /* 0x000fe8000b121848 */
[----:B------:R-:W2:Y:S04]  /*a130*/  LDL.64 R8, [R1+0x210] ;  /* 0x0002100001087983 */ /* 0x000ea80000100a00 */
[----:B------:R-:W2:Y:S04]  /*a140*/  LDL.64 R248, [R1+0x478] ;  /* 0x0004780001f87983 */ /* 0x000ea80000100a00 */
[----:B------:R-:W-:Y:S04]  /*a150*/  LDGSTS.E [R15+0x1400], desc[UR8][R166.64], P6 ;  /* 0x01400000a60f7fae */ /* 0x000fe8000b121848 */
        /* <DEDUP_REMOVED lines=17> */
[----:B------:R-:W2:Y:S04]  /*a270*/  LDL.64 R160, [R1+0x3d0] ;  /* 0x0003d00001a07983 */ /* 0x000ea80000100a00 */
[----:B------:R-:W-:Y:S04]  /*a280*/  LDGSTS.E [R17+0xd00], desc[UR8][R240.64], P6 ;  /* 0x00d00000f0117fae */ /* 0x000fe8000b121848 */
[----:B------:R-:W2:Y:S04]  /*a290*/  LDL.64 R166, [R1+0x430] ;  /* 0x0004300001a67983 */ /* 0x000ea80000100a00 */
[----:B------:R-:W2:Y:S04]  /*a2a0*/  LDL.64 R152, [R1+0x488] ;  /* 0x0004880001987983 */ /* 0x000ea80000100a00 */
[----:B------:R-:W2:Y:S04]  /*a2b0*/  LDL.64 R164, [R1+0x218] ;  /* 0x0002180001a47983 */ /* 0x000ea80000100a00 */
[----:B------:R-:W2:Y:S04]  /*a2c0*/  LDL.LU.64 R172, [R1+0xdf8] ;  /* 0x000df80001ac7983 */ /* 0x000ea80000300a00 */
[----:B------:R-:W2:Y:S04]  /*a2d0*/  LDL.64 R244, [R1+0x278] ;  /* 0x0002780001f47983 */ /* 0x000ea80000100a00 */
[----:B---3--:R-:W-:Y:S04]  /*a2e0*/  LDGSTS.E [R17+0x1100], desc[UR8][R158.64], P6 ;  /* 0x011000009e117fae */ /* 0x008fe8000b121848 */
[----:B----4-:R-:W-:Y:S04]  /*a2f0*/  LDGSTS.E [R17+0x1500], desc[UR8][R246.64], P6 ;  /* 0x01500000f6117fae */ /* 0x010fe8000b121848 */
[----:B--2---:R-:W-:Y:S04]  /*a300*/  LDGSTS.E [R17+0x1900], desc[UR8][R188.64], P6 ;  /* 0x01900000bc117fae */ /* 0x004fe8000b121848 */
[----:B------:R-:W2:Y:S04]  /*a310*/  LDL.64 R246, [R1+0x328] ;  /* 0x0003280001f67983 */ /* 0x000ea80000100a00 */
[----:B------:R-:W-:Y:S04]  /*a320*/  LDGSTS.E [R17+0x1d00], desc[UR8][R248.64], P6 ;  /* 0x01d00000f8117fae */ /* 0x000fe8000b121848 */
[----:B------:R-:W3:Y:S04]  /*a330*/  LDL.64 R188, [R1+0x2d0] ;  /* 0x0002d00001bc7983 */ /* 0x000ee80000100a00 */
[----:B------:R-:W-:Y:S04]  /*a340*/  LDGSTS.E [R18+0x180], desc[UR8][R8.64], P6 ;  /* 0x0018000008127fae */ /* 0x000fe8000b121848 */
[----:B------:R-:W4:Y:S04]  /*a350*/  LDL.64 R248, [R1+0x380] ;  /* 0x0003800001f87983 */ /* 0x000f280000100a00 */
[----:B------:R-:W-:Y:S04]  /*a360*/  LDGSTS.E [R18+0x580], desc[UR8][R168.64], P6 ;  /* 0x00580000a8127fae */ /* 0x000fe8000b121848 */
[----:B------:R1:W-:Y:S04]  /*a370*/  STL.64 [R1+0xd08], R16 ;  /* 0x000d081001007387 */ /* 0x0003e80000100a00 */
[----:B------:R-:W-:Y:S04]  /*a380*/  LDGSTS.E [R18+0x980], desc[UR8][R154.64], P6 ;  /* 0x009800009a127fae */ /* 0x000fe8000b121848 */
[----:B------:R-:W-:Y:S04]  /*a390*/  LDGSTS.E [R18+0xd80], desc[UR8][R242.64], P6 ;  /* 0x00d80000f2127fae */ /* 0x000fe8000b121848 */
[----:B-1----:R-:W4:Y:S04]  /*a3a0*/  LDL.LU.64 R16, [R1+0x3d8] ;  /* 0x0003d80001107983 */ /* 0x002f280000300a00 */
[----:B------:R-:W-:Y:S04]  /*a3b0*/  LDGSTS.E [R18+0x1180], desc[UR8][R250.64], P6 ;  /* 0x01180000fa127fae */ /* 0x000fe8000b121848 */
[----:B------:R-:W4:Y:S04]  /*a3c0*/  LDL.64 R242, [R1+0x438] ;  /* 0x0004380001f27983 */ /* 0x000f280000100a00 */
        /* <DEDUP_REMOVED lines=8> */
[----:B------:R-:W-:Y:S04]  /*a450*/  LDGSTS.E [R18+0x1580], desc[UR8][R160.64], P6 ;  /* 0x01580000a0127fae */ /* 0x000fe8000b121848 */
[----:B------:R-:W4:Y:S04]  /*a460*/  LDL.64 R158, [R1+0x4a0] ;  /* 0x0004a000019e7983 */ /* 0x000f280000100a00 */
[----:B------:R-:W-:Y:S04]  /*a470*/  LDGSTS.E [R18+0x1980], desc[UR8][R166.64], P6 ;  /* 0x01980000a6127fae */ /* 0x000fe8000b121848 */
[----:B------:R-:W-:Y:S04]  /*a480*/  LDGSTS.E [R18+0x1d80], desc[UR8][R152.64], P6 ;  /* 0x01d8000098127fae */ /* 0x000fe8000b121848 */
[----:B------:R-:W-:Y:S04]  /*a490*/  LDGSTS.E [R19+0x200], desc[UR8][R164.64], P6 ;  /* 0x00200000a4137fae */ /* 0x000fe8000b121848 */
[----:B------:R-:W4:Y:S04]  /*a4a0*/  LDL.64 R4, [R1+0x230] ;  /* 0x0002300001047983 */ /* 0x000f280000100a00 */
        /* <DEDUP_REMOVED lines=9> */
[----:B---3--:R-:W-:Y:S04]  /*a540*/  LDGSTS.E [R19+0xa00], desc[UR8][R188.64], P6 ;  /* 0x00a00000bc137fae */ /* 0x008fe8000b121848 */
[----:B--2---:R-:W-:Y:S04]  /*a550*/  LDGSTS.E [R19+0xe00], desc[UR8][R246.64], P6 ;  /* 0x00e00000f6137fae */ /* 0x004fe8000b121848 */
[----:B----4-:R-:W-:Y:S04]  /*a560*/  LDGSTS.E [R19+0x1200], desc[UR8][R248.64], P6 ;  /* 0x01200000f8137fae */ /* 0x010fe8000b121848 */
[----:B------:R-:W2:Y:S04]  /*a570*/  LDL.64 R188, [R1+0x4a8] ;  /* 0x0004a80001bc7983 */ /* 0x000ea80000100a00 */
[----:B------:R-:W3:Y:S04]  /*a580*/  LDL.64 R246, [R1+0x350] ;  /* 0x0003500001f67983 */ /* 0x000ee80000100a00 */
[----:B------:R-:W4:Y:S04]  /*a590*/  LDL.64 R248, [R1+0x3a8] ;  /* 0x0003a80001f87983 */ /* 0x000f280000100a00 */
[----:B------:R-:W-:Y:S04]  /*a5a0*/  LDGSTS.E [R19+0x1600], desc[UR8][R16.64], P6 ;  /* 0x0160000010137fae */ /* 0x000fe8000b121848 */
[----:B------:R-:W-:Y:S04]  /*a5b0*/  LDGSTS.E [R19+0x1a00], desc[UR8][R242.64], P6 ;  /* 0x01a00000f2137fae */ /* 0x000fe8000b121848 */
[----:B------:R-:W-:Y:S04]  /*a5c0*/  LDGSTS.E [R19+0x1e00], desc[UR8][R250.64], P6 ;  /* 0x01e00000fa137fae */ /* 0x000fe8000b121848 */
[----:B------:R-:W4:Y:S04]  /*a5d0*/  LDL.64 R242, [R1+0x4b0] ;  /* 0x0004b00001f27983 */ /* 0x000f280000100a00 */
[----:B------:R-:W-:Y:S04]  /*a5e0*/  LDGSTS.E [R20+0x280], desc[UR8][R230.64], P6 ;  /* 0x00280000e6147fae */ /* 0x000fe8000b121848 */
[----:B------:R-:W4:Y:S04]  /*a5f0*/  LDL.64 R250, [R1+0x458] ;  /* 0x0004580001fa7983 */ /* 0x000f280000100a00 */
[----:B------:R1:W-:Y:S04]  /*a600*/  STL.64 [R1+0xc88], R18 ;  /* 0x000c881201007387 */ /* 0x0003e80000100a00 */
[----:B------:R-:W-:Y:S04]  /*a610*/  LDGSTS.E [R20+0x680], desc[UR8][R232.64], P6 ;  /* 0x00680000e8147fae */ /* 0x000fe8000b121848 */
[----:B------:R-:W-:Y:S04]  /*a620*/  LDGSTS.E [R20+0xa80], desc[UR8][R234.64], P6 ;  /* 0x00a80000ea147fae */ /* 0x000fe8000b121848 */
[----:B-1----:R-:W2:Y:S04]  /*a630*/  LDL.LU.64 R18, [R1+0x3f0] ;  /* 0x0003f00001127983 */ /* 0x002ea80000300a00 */
[----:B------:R-:W4:Y:S04]  /*a640*/  LDL.LU.64 R230, [R1+0xdf0] ;  /* 0x000df00001e67983 */ /* 0x000f280000300a00 */
[----:B------:R-:W4:Y:S04]  /*a650*/  LDL.LU.64 R232, [R1+0xde8] ;  /* 0x000de80001e87983 */ /* 0x000f280000300a00 */
[----:B------:R-:W-:Y:S04]  /*a660*/  LDGSTS.E [R20+0xe80], desc[UR8][R236.64], P6 ;  /* 0x00e80000ec147fae */ /* 0x000fe8000b121848 */
        /* <DEDUP_REMOVED lines=19> */
[----:B------:R-:W4:Y:S04]  /*a7a0*/  LDL.LU.64 R166, [R1+0xd98] ;  /* 0x000d980001a67983 */ /* 0x000f280000300a00 */
[----:B--2---:R-:W-:Y:S04]  /*a7b0*/  LDGSTS.E [R21+0x1700], desc[UR8][R18.64], P6 ;  /* 0x0170000012157fae */ /* 0x004fe8000b121848 */
[----:B------:R-:W-:Y:S04]  /*a7c0*/  LDGSTS.E [R21+0x1b00], desc[UR8][R152.64], P6 ;  /* 0x01b0000098157fae */ /* 0x000fe8000b121848 */
[----:B------:R-:W-:Y:S04]  /*a7d0*/  LDGSTS.E [R21+0x1f00], desc[UR8][R188.64], P6 ;  /* 0x01f00000bc157fae */ /* 0x000fe8000b121848 */
[----:B------:R-:W-:Y:S04]  /*a7e0*/  LDGSTS.E [R6+0x380], desc[UR8][R2.64], P6 ;  /* 0x0038000002067fae */ /* 0x000fe8000b121848 */
[----:B------:R-:W2:Y:S04]  /*a7f0*/  LDL.LU.64 R152, [R1+0xd90] ;  /* 0x000d900001987983 */ /* 0x000ea80000300a00 */
[----:B------:R-:W2:Y:S04]  /*a800*/  LDL.LU.64 R188, [R1+0xd88] ;  /* 0x000d880001bc7983 */ /* 0x000ea80000300a00 */
[----:B------:R1:W-:Y:S04]  /*a810*/  STL.64 [R1+0xc10], R20 ;  /* 0x000c101401007387 */ /* 0x0003e80000100a00 */
[----:B------:R-:W-:Y:S04]  /*a820*/  LDGSTS.E [R6+0x780], desc[UR8][R164.64], P6 ;  /* 0x00780000a4067fae */ /* 0x000fe8000b121848 */
[----:B------:R-:W-:Y:S04]  /*a830*/  LDGSTS.E [R6+0xb80], desc[UR8][R244.64], P6 ;  /* 0x00b80000f4067fae */ /* 0x000fe8000b121848 */
[----:B-1----:R-:W2:Y:S04]  /*a840*/  LDL.LU.64 R20, [R1+0x400] ;  /* 0x0004000001147983 */ /* 0x002ea80000300a00 */
[----:B---3--:R-:W-:Y:S04]  /*a850*/  LDGSTS.E [R6+0xf80], desc[UR8][R246.64], P6 ;  /* 0x00f80000f6067fae */ /* 0x008fe8000b121848 */
[----:B------:R-:W3:Y:S04]  /*a860*/  LDL.LU.64 R244, [R1+0x70] ;  /* 0x0000700001f47983 */ /* 0x000ee80000300a00 */
[----:B----4-:R-:W-:Y:S04]  /*a870*/  LDGSTS.E [R6+0x1380], desc[UR8][R248.64], P6 ;  /* 0x01380000f8067fae */ /* 0x010fe8000b121848 */
[----:B------:R-:W4:Y:S04]  /*a880*/  LDL.LU.64 R246, [R1+0x68] ;  /* 0x0000680001f67983 */ /* 0x000f280000300a00 */
[----:B------:R-:W3:Y:S04]  /*a890*/  LDL.LU.64 R248, [R1+0x60] ;  /* 0x0000600001f87983 */ /* 0x000ee80000300a00 */
[----:B--2---:R-:W-:Y:S04]  /*a8a0*/  LDGSTS.E [R6+0x1780], desc[UR8][R20.64], P6 ;  /* 0x0178000014067fae */ /* 0x004fe8000b121848 */
[----:B------:R-:W-:Y:S04]  /*a8b0*/  LDGSTS.E [R6+0x1b80], desc[UR8][R250.64], P6 ;  /* 0x01b80000fa067fae */ /* 0x000fe8000b121848 */
[----:B------:R1:W-:Y:S04]  /*a8c0*/  LDGSTS.E [R6+0x1f80], desc[UR8][R242.64], P6 ;  /* 0x01f80000f2067fae */ /* 0x0003e8000b121848 */
[----:B------:R-:W0:Y:S04]  /*a8d0*/  LDGDEPBAR ;  /* 0x00000000000079af */ /* 0x000e280000000000 */
[----:B------:R-:W2:Y:S01]  /*a8e0*/  LDL.LU.64 R250, [R1+0x58] ;  /* 0x0000580001fa7983 */ /* 0x000ea20000300a00 */
[----:B------:R-:W-:Y:S01]  /*a8f0*/  BAR.SYNC.DEFER_BLOCKING 0x0 ;  /* 0x0000000000007b1d */ /* 0x000fe20000010000 */
[----:B------:R-:W-:-:S02]  /*a900*/  ISETP.GE.U32.AND P6, PT, R22, 0x7ffffedf, PT ;  /* 0x7ffffedf1600780c */ /* 0x000fc40003fc6070 */
[----:B------:R-:W-:-:S05]  /*a910*/  MOV R22, UR6 ;  /* 0x0000000600167c02 */ /* 0x000fca0008000f00 */
[----:B-1----:R-:W1:Y:S01]  /*a920*/  LDC R242, c[0x0][0x230] ;  /* 0x00008c00fff27b82 */ /* 0x002e620000000800 */
[----:B------:R-:W-:-:S04]  /*a930*/  IMAD.WIDE R164, R22, 0x4, R38 ;  /* 0x0000000416a47825 */ /* 0x000fc800078e0226 */
[C---:B------:R-:W-:Y:S01]  /*a940*/  IMAD.WIDE R2, R22.reuse, 0x4, R170 ;  /* 0x0000000416027825 */ /* 0x040fe200078e02aa */
[----:B------:R-:W-:Y:S02]  /*a950*/  MOV R170, R164 ;  /* 0x000000a400aa7202 */ /* 0x000fe40000000f00 */
[----:B------:R-:W1:Y:S01]  /*a960*/  LDC R39, c[0x0][0x230] ;  /* 0x00008c00ff277b82 */ /* 0x000e620000000800 */
[----:B------:R-:W-:Y:S02]  /*a970*/  IMAD.MOV.U32 R171, RZ, RZ, R165 ;  /* 0x000000ffffab7224 */ /* 0x000fe400078e00a5 */
[C---:B------:R-:W-:Y:S01]  /*a980*/  IMAD.WIDE R4, R22.reuse, 0x4, R4 ;  /* 0x0000000416047825 */ /* 0x040fe200078e0204 */
[----:B------:R4:W-:Y:S03]  /*a990*/  STL.64 [R1+0xa70], R164 ;  /* 0x000a70a401007387 */ /* 0x0009e60000100a00 */
[----:B------:R-:W-:Y:S01]  /*a9a0*/  IMAD.WIDE R188, R22, 0x4, R188 ;  /* 0x0000000416bc7825 */ /* 0x000fe200078e02bc */
[----:B------:R-:W-:Y:S01]  /*a9b0*/  @!PT LDS RZ, [RZ] ;  /* 0x00000000fffff984 */ /* 0x000fe20000000800 */
[----:B------:R-:W-:Y:S01]  /*a9c0*/  @!PT LDS RZ, [RZ] ;  /* 0x00000000fffff984 */ /* 0x000fe20000000800 */
[----:B------:R-:W-:Y:S01]  /*a9d0*/  @!PT LDS RZ, [RZ] ;  /* 0x00000000fffff984 */ /* 0x000fe20000000800 */
[----:B------:R3:W-:Y:S03]  /*a9e0*/  LDGSTS.E [R7+0x20000], desc[UR8][R170.64], !P5 ;  /* 0x20000000aa077fae */ /* 0x0007e6000e921848 */
[----:B------:R-:W-:Y:S01]  /*a9f0*/  VIADD R252, R252, 0xffffff5d ;  /* 0xffffff5dfcfc7836 */ /* 0x000fe20000000000 */
[----:B------:R-:W-:Y:S04]  /*aa00*/  LDGSTS.E [R7+0x24000], desc[UR8][R2.64], !P5 ;  /* 0x2400000002077fae */ /* 0x000fe8000e921848 */
[----:B----4-:R-:W4:Y:S01]  /*aa10*/  LDL.LU.64 R164, [R1+0xd80] ;  /* 0x000d800001a47983 */ /* 0x010f220000300a00 */
[----:B------:R-:W-:Y:S01]  /*aa20*/  ISETP.GE.U32.AND P5, PT, R252, 0x7ffffede, PT ;  /* 0x7ffffedefc00780c */ /* 0x000fe20003fa6070 */
[----:B------:R-:W-:Y:S01]  /*aa30*/  VIADD R38, R162, 0xffffff3f ;  /* 0xffffff3fa2267836 */ /* 0x000fe20000000000 */
[----:B------:R-:W1:Y:S01]  /*aa40*/  LDC R252, c[0x0][0x230] ;  /* 0x00008c00fffc7b82 */ /* 0x000e620000000800 */
[----:B------:R-:W-:Y:S01]  /*aa50*/  STL.64 [R1+0xb48], R2 ;  /* 0x000b480201007387 */ /* 0x000fe20000100a00 */
[----:B------:R-:W-:-:S03]  /*aa60*/  IMAD.WIDE R162, R22, 0x4, R246 ;  /* 0x0000000416a27825 */ /* 0x000fc600078e02f6 */
[----:B------:R3:W-:Y:S01]  /*aa70*/  LDGSTS.E [R7+0x20004], desc[UR8][R4.64], !P4 ;  /* 0x2000400004077fae */ /* 0x0007e2000e121848 */
[----:B------:R-:W-:Y:S02]  /*aa80*/  VIADD R23, R23, 0xffffff5c ;  /* 0xffffff5c17177836 */ /* 0x000fe40000000000 */
[----:B---3--:R-:W3:Y:S01]  /*aa90*/  LDC R170, c[0x0][0x230] ;  /* 0x00008c00ffaa7b82 */ /* 0x008ee20000000800 */
[----:B------:R1:W-:Y:S04]  /*aaa0*/  STL.64 [R1+0xb50], R4 ;  /* 0x000b500401007387 */ /* 0x0003e80000100a00 */
[----:B------:R1:W-:Y:S03]  /*aab0*/  LDGSTS.E [R7+0x24004], desc[UR8][R188.64], !P4 ;  /* 0x24004000bc077fae */ /* 0x0003e6000e121848 */
[----:B------:R-:W2:Y:S01]  /*aac0*/  LDC R171, c[0x0][0x230] ;  /* 0x00008c00ffab7b82 */ /* 0x000ea20000000800 */
[----:B------:R1:W-:Y:S01]  /*aad0*/  STL.64 [R1+0xb58], R188 ;  /* 0x000b58bc01007387 */ /* 0x0003e20000100a00 */
[----:B------:R-:W-:Y:S01]  /*aae0*/  ISETP.GE.U32.AND P4, PT, R23, 0x7ffffedd, PT ;  /* 0x7ffffedd1700780c */ /* 0x000fe20003f86070 */
[----:B-1----:R-:W-:-:S04]  /*aaf0*/  IMAD.WIDE R4, R22, 0x4, R248 ;  /* 0x0000000416047825 */ /* 0x002fc800078e02f8 */
[----:B------:R-:W-:Y:S01]  /*ab00*/  IMAD.WIDE R188, R22, 0x4, R244 ;  /* 0x0000000416bc7825 */ /* 0x000fe200078e02f4 */
[----:B------:R-:W-:-:S04]  /*ab10*/  IADD3 R23, R157, -0xc2, RZ ;  /* 0xffffff3e9d177810 */ /* 0x000fc80007ffe0ff */
[----:B------:R-:W-:Y:S04]  /*ab20*/  LDGSTS.E [R7+0x20008], desc[UR8][R188.64], !P2 ;  /* 0x20008000bc077fae */ /* 0x000fe8000d121848 */
[----:B------:R-:W-:Y:S04]  /*ab30*/  STL.64 [R1+0xa50], R188 ;  /* 0x000a50bc01007387 */ /* 0x000fe80000100a00 */
[----:B------:R1:W-:Y:S01]  /*ab40*/  LDGSTS.E [R7+0x24008], desc[UR8][R162.64], !P2 ;  /* 0x24008000a2077fae */ /* 0x0003e2000d121848 */
[----:B------:R-:W-:Y:S01]  /*ab50*/  ISETP.GE.U32.AND P2, PT, R38, 0x7ffffec0, PT ;  /* 0x7ffffec02600780c */ /* 0x000fe20003f46070 */
[----:B------:R-:W-:-:S02]  /*ab60*/  VIADD R38, R156, 0xffffff3d ;  /* 0xffffff3d9c267836 */ /* 0x000fc40000000000 */
[----:B------:R1:W-:Y:S01]  /*ab70*/  STL.64 [R1+0xa48], R162 ;  /* 0x000a48a201007387 */ /* 0x0003e20000100a00 */
[----:B------:R-:W-:-:S03]  /*ab80*/  IMAD.WIDE R156, R22, 0x4, R24 ;  /* 0x00000004169c7825 */ /* 0x000fc600078e0218 */
[----:B------:R3:W-:Y:S04]  /*ab90*/  STL.64 [R1+0xa40], R4 ;  /* 0x000a400401007387 */ /* 0x0007e80000100a00 */
[----:B------:R3:W-:Y:S01]  /*aba0*/  LDGSTS.E [R7+0x2000c], desc[UR8][R4.64], !P1 ;  /* 0x2000c00004077fae */ /* 0x0007e2000c921848 */
[C---:B------:R-:W-:Y:S01]  /*abb0*/  IMAD.WIDE R244, R22.reuse, 0x4, R62 ;  /* 0x0000000416f47825 */ /* 0x040fe200078e023e */
[----:B------:R-:W4:Y:S03]  /*abc0*/  LDC R25, c[0x0][0x230] ;  /* 0x00008c00ff197b82 */ /* 0x000f260000000800 */
[----:B-1----:R-:W-:Y:S01]  /*abd0*/  IMAD.WIDE R162, R22, 0x4, R28 ;  /* 0x0000000416a27825 */ /* 0x002fe200078e021c */
[----:B---3--:R-:W-:-:S04]  /*abe0*/  IADD3 R24, R170, -0xe1, RZ ;  /* 0xffffff1faa187810 */ /* 0x008fc80007ffe0ff */
[----:B------:R-:W1:Y:S01]  /*abf0*/  LDC R28, c[0x0][0x230] ;  /* 0x00008c00ff1c7b82 */ /* 0x000e620000000800 */
[----:B------:R-:W-:-:S07]  /*ac00*/  IMAD.WIDE R4, R22, 0x4, R52 ;  /* 0x0000000416047825 */ /* 0x000fce00078e0234 */
[----:B------:R-:W3:Y:S01]  /*ac10*/  LDC R29, c[0x0][0x230] ;  /* 0x00008c00ff1d7b82 */ /* 0x000ee20000000800 */
[----:B--2---:R-:W-:-:S05]  /*ac20*/  IMAD.WIDE R2, R22, 0x4, R250 ;  /* 0x0000000416027825 */ /* 0x004fca00078e02fa */
[----:B------:R2:W-:Y:S04]  /*ac30*/  STL.64 [R1+0xa38], R2 ;  /* 0x000a380201007387 */ /* 0x0005e80000100a00 */
[----:B------:R2:W-:Y:S01]  /*ac40*/  LDGSTS.E [R7+0x2400c], desc[UR8][R2.64], !P1 ;  /* 0x2400c00002077fae */ /* 0x0005e2000c921848 */
[----:B------:R-:W-:-:S03]  /*ac50*/  ISETP.GE.U32.AND P1, PT, R23, 0x7ffffebf, PT ;  /* 0x7ffffebf1700780c */ /* 0x000fc60003f26070 */
[----:B------:R1:W-:Y:S01]  /*ac60*/  STL.64 [R1+0xa28], R162 ;  /* 0x000a28a201007387 */ /* 0x0003e20000100a00 */
[----:B------:R-:W-:-:S03]  /*ac70*/  VIADD R23, R242, 0xffffff3c ;  /* 0xffffff3cf2177836 */ /* 0x000fc60000000000 */
[----:B------:R1:W-:Y:S01]  /*ac80*/  LDGSTS.E [R7+0x28000], desc[UR8][R162.64], !P0 ;  /* 0x28000000a2077fae */ /* 0x0003e2000c121848 */
[----:B--2---:R-:W-:-:S03]  /*ac90*/  IMAD.WIDE R2, R22, 0x4, R26 ;  /* 0x0000000416027825 */ /* 0x004fc600078e021a */
[----:B------:R2:W-:Y:S01]  /*aca0*/  STL.64 [R1+0xa20], R156 ;  /* 0x000a209c01007387 */ /* 0x0005e20000100a00 */
[----:B------:R-:W3:Y:S03]  /*acb0*/  LDC R27, c[0x0][0x230] ;  /* 0x00008c00ff1b7b82 */ /* 0x000ee60000000800 */
[----:B------:R2:W-:Y:S01]  /*acc0*/  LDGSTS.E [R7+0x2c000], desc[UR8][R156.64], !P0 ;  /* 0x2c0000009c077fae */ /* 0x0005e2000c121848 */
[----:B-1----:R-:W-:-:S03]  /*acd0*/  IMAD.WIDE R162, R22, 0x4, R34 ;  /* 0x0000000416a27825 */ /* 0x002fc600078e0222 */
[----:B------:R1:W-:Y:S01]  /*ace0*/  STL.64 [R1+0xa18], R4 ;  /* 0x000a180401007387 */ /* 0x0003e20000100a00 */
[----:B------:R-:W-:Y:S01]  /*acf0*/  ISETP.GE.U32.AND P0, PT, R38, 0x7ffffebe, PT ;  /* 0x7ffffebe2600780c */ /* 0x000fe20003f06070 */
[----:B------:R-:W4:Y:S02]  /*ad00*/  LDC R26, c[0x0][0x230] ;  /* 0x00008c00ff1a7b82 */ /* 0x000f240000000800 */
[----:B------:R1:W-:Y:S01]  /*ad10*/  LDGSTS.E [R7+0x28004], desc[UR8][R4.64], !P6 ;  /* 0x2800400004077fae */ /* 0x0003e2000f121848 */
[----:B--2---:R-:W-:-:S03]  /*ad20*/  IMAD.WIDE R156, R22, 0x4, R30 ;  /* 0x00000004169c7825 */ /* 0x004fc600078e021e */
[----:B------:R2:W-:Y:S02]  /*ad30*/  STL.64 [R1+0xa10], R2 ;  /* 0x000a100201007387 */ /* 0x0005e40000100a00 */
[----:B------:R-:W4:Y:S02]  /*ad40*/  LDC R30, c[0x0][0x230] ;  /* 0x00008c00ff1e7b82 */ /* 0x000f240000000800 */
        /* <DEDUP_REMOVED lines=11> */
[----:B------:R1:W-:Y:S04]  /*ae00*/  STL.64 [R1+0x9f8], R4 ;  /* 0x0009f80401007387 */ /* 0x0003e80000100a00 */
[----:B------:R1:W-:Y:S01]  /*ae10*/  LDGSTS.E [R7+0x2800c], desc[UR8][R4.64], !P4 ;  /* 0x2800c00004077fae */ /* 0x0003e2000e121848 */
[----:B--2---:R-:W-:-:S03]  /*ae20*/  IMAD.WIDE R156, R22, 0x4, R36 ;  /* 0x00000004169c7825 */ /* 0x004fc600078e0224 */
[----:B------:R2:W-:Y:S01]  /*ae30*/  STL.64 [R1+0x9f0], R2 ;  /* 0x0009f00201007387 */ /* 0x0005e20000100a00 */
[----:B------:R-:W-:-:S03]  /*ae40*/  VIADD R23, R252, 0xffffff1e ;  /* 0xffffff1efc177836 */ /* 0x000fc60000000000 */
[----:B------:R2:W-:Y:S01]  /*ae50*/  LDGSTS.E [R7+0x2c00c], desc[UR8][R2.64], !P4 ;  /* 0x2c00c00002077fae */ /* 0x0005e2000e121848 */
[----:B------:R-:W-:Y:S01]  /*ae60*/  ISETP.GE.U32.AND P5, PT, R24, 0x7ffffea0, PT ;  /* 0x7ffffea01800780c */ /* 0x000fe20003fa6070 */
[C---:B------:R-:W-:Y:S01]  /*ae70*/  IMAD.WIDE R242, R22.reuse, 0x4, R80 ;  /* 0x0000000416f27825 */ /* 0x040fe200078e0250 */
[----:B------:R-:W4:Y:S01]  /*ae80*/  LDC R252, c[0x0][0x230] ;  /* 0x00008c00fffc7b82 */ /* 0x000f220000000800 */
[----:B------:R3:W-:Y:S02]  /*ae90*/  STL.64 [R1+0x9e8], R162 ;  /* 0x0009e8a201007387 */ /* 0x0007e40000100a00 */
[C---:B-1----:R-:W-:Y:S02]  /*aea0*/  IMAD.WIDE R4, R22.reuse, 0x4, R66 ;  /* 0x0000000416047825 */ /* 0x042fe400078e0242 */
[----:B------:R3:W-:Y:S02]  /*aeb0*/  LDGSTS.E [R7+0x30000], desc[UR8][R162.64], !P2 ;  /* 0x30000000a2077fae */ /* 0x0007e4000d121848 */
[----:B--2---:R-:W-:-:S02]  /*aec0*/  IMAD.WIDE R2, R22, 0x4, R40 ;  /* 0x0000000416027825 */ /* 0x004fc400078e0228 */
[----:B------:R1:W-:Y:S01]  /*aed0*/  STL.64 [R1+0x9e0], R156 ;  /* 0x0009e09c01007387 */ /* 0x0003e20000100a00 */
[----:B------:R-:W-:Y:S01]  /*aee0*/  ISETP.GE.U32.AND P4, PT, R23, 0x7ffffe9f, PT ;  /* 0x7ffffe9f1700780c */ /* 0x000fe20003f86070 */
[----:B------:R-:W2:Y:S02]  /*aef0*/  LDC R80, c[0x0][0x230] ;  /* 0x00008c00ff507b82 */ /* 0x000ea40000000800 */
[----:B------:R1:W-:Y:S01]  /*af00*/  LDGSTS.E [R7+0x34000], desc[UR8][R156.64], !P2 ;  /* 0x340000009c077fae */ /* 0x0003e2000d121848 */
[----:B---3--:R-:W-:-:S03]  /*af10*/  IMAD.WIDE R162, R22, 0x4, R48 ;  /* 0x0000000416a27825 */ /* 0x008fc600078e0230 */
[----:B------:R3:W-:Y:S04]  /*af20*/  STL.64 [R1+0x9d8], R4 ;  /* 0x0009d80401007387 */ /* 0x0007e80000100a00 */
[----:B------:R3:W-:Y:S01]  /*af30*/  LDGSTS.E [R7+0x30004], desc[UR8][R4.64], !P1 ;  /* 0x3000400004077fae */ /* 0x0007e2000c921848 */
[----:B-1----:R-:W-:-:S03]  /*af40*/  IMAD.WIDE R156, R22, 0x4, R44 ;  /* 0x00000004169c7825 */ /* 0x002fc600078e022c */
[----:B------:R1:W-:Y:S01]  /*af50*/  STL.64 [R1+0x9d0], R2 ;  /* 0x0009d00201007387 */ /* 0x0003e20000100a00 */
[----:B------:R-:W-:-:S03]  /*af60*/  VIADD R24, R39, 0xffffff1d ;  /* 0xffffff1d27187836 */ /* 0x000fc60000000000 */
[----:B------:R1:W-:Y:S01]  /*af70*/  LDGSTS.E [R7+0x34004], desc[UR8][R2.64], !P1 ;  /* 0x3400400002077fae */ /* 0x0003e2000c921848 */
[----:B---3--:R-:W-:-:S03]  /*af80*/  IMAD.WIDE R4, R22, 0x4, R68 ;  /* 0x0000000416047825 */ /* 0x008fc600078e0244 */
[----:B------:R3:W-:Y:S04]  /*af90*/  STL.64 [R1+0x9c8], R162 ;  /* 0x0009c8a201007387 */ /* 0x0007e80000100a00 */
[----:B------:R3:W-:Y:S01]  /*afa0*/  LDGSTS.E [R7+0x30008], desc[UR8][R162.64], !P0 ;  /* 0x30008000a2077fae */ /* 0x0007e2000c121848 */
[----:B-1----:R-:W-:-:S03]  /*afb0*/  IMAD.WIDE R2, R22, 0x4, R46 ;  /* 0x0000000416027825 */ /* 0x002fc600078e022e */
[----:B------:R1:W-:Y:S04]  /*afc0*/  STL.64 [R1+0x9c0], R156 ;  /* 0x0009c09c01007387 */ /* 0x0003e80000100a00 */
[----:B------:R1:W-:Y:S01]  /*afd0*/  LDGSTS.E [R7+0x34008], desc[UR8][R156.64], !P0 ;  /* 0x340080009c077fae */ /* 0x0003e2000c121848 */
[----:B---3--:R-:W-:-:S03]  /*afe0*/  IMAD.WIDE R162, R22, 0x4, R56 ;  /* 0x0000000416a27825 */ /* 0x008fc600078e0238 */
[----:B------:R3:W-:Y:S01]  /*aff0*/  STL.64 [R1+0x9b8], R4 ;  /* 0x0009b80401007387 */ /* 0x0007e20000100a00 */
[----:B------:R-:W-:-:S03]  /*b000*/  IADD3 R23, R171, -0xe4, RZ ;  /* 0xffffff1cab177810 */ /* 0x000fc60007ffe0ff */
[----:B------:R3:W-:Y:S01]  /*b010*/  LDGSTS.E [R7+0x3000c], desc[UR8][R4.64], !P6 ;  /* 0x3000c00004077fae */ /* 0x0007e2000f121848 */
[----:B------:R-:W-:Y:S01]  /*b020*/  ISETP.GE.U32.AND P2, PT, R24, 0x7ffffe9e, PT ;  /* 0x7ffffe9e1800780c */ /* 0x000fe20003f46070 */
[C---:B-1----:R-:W-:Y:S02]  /*b030*/  IMAD.WIDE R156, R22.reuse, 0x4, R50 ;  /* 0x00000004169c7825 */ /* 0x042fe400078e0232 */
[----:B------:R1:W-:Y:S04]  /*b040*/  STL.64 [R1+0x9b0], R2 ;  /* 0x0009b00201007387 */ /* 0x0003e80000100a00 */
[----:B------:R1:W-:Y:S01]  /*b050*/  LDGSTS.E [R7+0x3400c], desc[UR8][R2.64], !P6 ;  /* 0x3400c00002077fae */ /* 0x0003e2000f121848 */
[----:B---3--:R-:W-:-:S03]  /*b060*/  IMAD.WIDE R4, R22, 0x4, R72 ;  /* 0x0000000416047825 */ /* 0x008fc600078e0248 */
[----:B------:R3:W-:Y:S01]  /*b070*/  STL.64 [R1+0x9a8], R162 ;  /* 0x0009a8a201007387 */ /* 0x0007e20000100a00 */
[----:B------:R-:W-:Y:S01]  /*b080*/  ISETP.GE.U32.AND P1, PT, R23, 0x7ffffe9d, PT ;  /* 0x7ffffe9d1700780c */ /* 0x000fe20003f26070 */
[----:B------:R-:W2:Y:S02]  /*b090*/  LDC R72, c[0x0][0x230] ;  /* 0x00008c00ff487b82 */ /* 0x000ea40000000800 */
[----:B------:R4:W-:Y:S01]  /*b0a0*/  STL.64 [R1+0x9a0], R156 ;  /* 0x0009a09c01007387 */ /* 0x0009e20000100a00 */
[----:B-1----:R-:W-:-:S03]  /*b0b0*/  IMAD.WIDE R2, R22, 0x4, R54 ;  /* 0x0000000416027825 */ /* 0x002fc600078e0236 */
[----:B------:R-:W2:Y:S02]  /*b0c0*/  LDL.LU.64 R246, [R1+0x50] ;  /* 0x0000500001f67983 */ /* 0x000ea40000300a00 */
[----:B------:R-:W1:Y:S02]  /*b0d0*/  LDC R73, c[0x0][0x230] ;  /* 0x00008c00ff497b82 */ /* 0x000e640000000800 */
[----:B------:R4:W-:Y:S04]  /*b0e0*/  STL.64 [R1+0x998], R4 ;  /* 0x0009980401007387 */ /* 0x0009e80000100a00 */
[----:B------:R3:W-:Y:S04]  /*b0f0*/  LDGSTS.E [R7+0x38000], desc[UR8][R162.64], !P5 ;  /* 0x38000000a2077fae */ /* 0x0007e8000e921848 */
[----:B------:R-:W2:Y:S04]  /*b100*/  LDL.LU.64 R188, [R1+0x48] ;  /* 0x0000480001bc7983 */ /* 0x000ea80000300a00 */
[----:B------:R4:W-:Y:S04]  /*b110*/  STL.64 [R1+0x990], R2 ;  /* 0x0009900201007387 */ /* 0x0009e80000100a00 */
[----:B------:R4:W-:Y:S01]  /*b120*/  LDGSTS.E [R7+0x3c000], desc[UR8][R156.64], !P5 ;  /* 0x3c0000009c077fae */ /* 0x0009e2000e921848 */
[----:B---3--:R-:W-:-:S03]  /*b130*/  IMAD.WIDE R162, R22, 0x4, R64 ;  /* 0x0000000416a27825 */ /* 0x008fc600078e0240 */
[----:B------:R-:W3:Y:S04]  /*b140*/  LDL.LU.64 R170, [R1+0x40] ;  /* 0x0000400001aa7983 */ /* 0x000ee80000300a00 */
[----:B------:R-:W-:Y:S04]  /*b150*/  LDGSTS.E [R7+0x38004], desc[UR8][R4.64], !P4 ;  /* 0x3800400004077fae */ /* 0x000fe8000e121848 */
[----:B------:R-:W-:Y:S01]  /*b160*/  LDGSTS.E [R7+0x3c004], desc[UR8][R2.64], !P4 ;  /* 0x3c00400002077fae */ /* 0x000fe2000e121848 */
[----:B----4-:R-:W-:-:S03]  /*b170*/  IMAD.WIDE R156, R22, 0x4, R58 ;  /* 0x00000004169c7825 */ /* 0x010fc600078e023a */
[----:B------:R-:W-:Y:S04]  /*b180*/  LDGSTS.E [R7+0x38008], desc[UR8][R162.64], !P2 ;  /* 0x38008000a2077fae */ /* 0x000fe8000d121848 */
[----:B------:R-:W4:Y:S04]  /*b190*/  LDL.LU.64 R4, [R1+0x30] ;  /* 0x0000300001047983 */ /* 0x000f280000300a00 */
[----:B------:R-:W4:Y:S04]  /*b1a0*/  LDL.LU.64 R2, [R1+0x28] ;  /* 0x0000280001027983 */ /* 0x000f280000300a00 */
[----:B------:R-:W4:Y:S04]  /*b1b0*/  LDL.LU.64 R248, [R1+0x20] ;  /* 0x0000200001f87983 */ /* 0x000f280000300a00 */
[----:B------:R-:W4:Y:S04]  /*b1c0*/  LDL.LU.64 R250, [R1+0x18] ;  /* 0x0000180001fa7983 */ /* 0x000f280000300a00 */
[----:B------:R1:W-:Y:S04]  /*b1d0*/  STL.64 [R1+0x988], R162 ;  /* 0x000988a201007387 */ /* 0x0003e80000100a00 */
[----:B------:R1:W-:Y:S04]  /*b1e0*/  STL.64 [R1+0x980], R156 ;  /* 0x0009809c01007387 */ /* 0x0003e80000100a00 */
[----:B------:R-:W-:Y:S04]  /*b1f0*/  LDGSTS.E [R7+0x3c008], desc[UR8][R156.64], !P2 ;  /* 0x3c0080009c077fae */ /* 0x000fe8000d121848 */
[----:B-1----:R-:W4:Y:S04]  /*b200*/  LDL.LU.64 R162, [R1+0xd78] ;  /* 0x000d780001a27983 */ /* 0x002f280000300a00 */
[----:B------:R-:W-:Y:S04]  /*b210*/  LDGSTS.E [R7+0x3800c], desc[UR8][R242.64], !P1 ;  /* 0x3800c000f2077fae */ /* 0x000fe8000c921848 */
[----:B------:R-:W4:Y:S04]  /*b220*/  LDL.LU.64 R156, [R1+0xd70] ;  /* 0x000d7000019c7983 */ /* 0x000f280000300a00 */
[----:B------:R1:W-:Y:S04]  /*b230*/  STL.64 [R1+0x978], R242 ;  /* 0x000978f201007387 */ /* 0x0003e80000100a00 */
[----:B------:R1:W-:Y:S04]  /*b240*/  STL.64 [R1+0x970], R244 ;  /* 0x000970f401007387 */ /* 0x0003e80000100a00 */
[----:B------:R-:W-:Y:S04]  /*b250*/  LDGSTS.E [R7+0x3c00c], desc[UR8][R244.64], !P1 ;  /* 0x3c00c000f4077fae */ /* 0x000fe8000c921848 */
[----:B-1----:R-:W4:Y:S04]  /*b260*/  LDL.LU.64 R242, [R1+0xd68] ;  /* 0x000d680001f27983 */ /* 0x002f280000300a00 */
[----:B------:R-:W4:Y:S04]  /*b270*/  LDL.LU.64 R244, [R1+0xd60] ;  /* 0x000d600001f47983 */ /* 0x000f280000300a00 */
[----:B------:R1:W-:Y:S04]  /*b280*/  STL.64 [R1+0xb90], R6 ;  /* 0x000b900601007387 */ /* 0x0003e80000100a00 */
[----:B-1----:R-:W4:Y:S01]  /*b290*/  LDL.LU.64 R6, [R1+0x38] ;  /* 0x0000380001067983 */ /* 0x002f220000300a00 */
[----:B------:R-:W-:-:S02]  /*b2a0*/  VIADD R23, R28, 0xffffff7a ;  /* 0xffffff7a1c177836 */ /* 0x000fc40000000000 */
[----:B------:R-:W1:Y:S01]  /*b2b0*/  LDC R28, c[0x0][0x230] ;  /* 0x00008c00ff1c7b82 */ /* 0x000e620000000800 */
[----:B------:R-:W-:-:S07]  /*b2c0*/  VIADD R24, R27, 0xffffff7b ;  /* 0xffffff7b1b187836 */ /* 0x000fce0000000000 */
[----:B------:R-:W3:Y:S01]  /*b2d0*/  LDC R27, c[0x0][0x230] ;  /* 0x00008c00ff1b7b82 */ /* 0x000ee20000000800 */
[----:B------:R-:W-:Y:S02]  /*b2e0*/  ISETP.GE.U32.AND P0, PT, R24, 0x7ffffefc, PT ;  /* 0x7ffffefc1800780c */ /* 0x000fe40003f06070 */
[----:B------:R-:W-:Y:S02]  /*b2f0*/  IADD3 R24, R26, -0x87, RZ ;  /* 0xffffff791a187810 */ /* 0x000fe40007ffe0ff */
[----:B------:R-:W-:Y:S01]  /*b300*/  ISETP.GE.U32.AND P6, PT, R23, 0x7ffffefb, PT ;  /* 0x7ffffefb1700780c */ /* 0x000fe20003fc6070 */
[----:B------:R-:W-:Y:S01]  /*b310*/  VIADD R23, R30, 0xffffff78 ;  /* 0xffffff781e177836 */ /* 0x000fe20000000000 */
[----:B------:R-:W-:Y:S01]  /*b320*/  ISETP.GE.U32.AND P5, PT, R24, 0x7ffffefa, PT ;  /* 0x7ffffefa1800780c */ /* 0x000fe20003fa6070 */
[----:B------:R-:W4:Y:S01]  /*b330*/  LDC R26, c[0x0][0x230] ;  /* 0x00008c00ff1a7b82 */ /* 0x000f220000000800 */
[----:B------:R-:W-:Y:S02]  /*b340*/  VIADD R24, R25, 0xffffff5b ;  /* 0xffffff5b19187836 */ /* 0x000fe40000000000 */
[----:B------:R-:W-:-:S05]  /*b350*/  ISETP.GE.U32.AND P4, PT, R23, 0x7ffffef9, PT ;  /* 0x7ffffef91700780c */ /* 0x000fca0003f86070 */
[----:B------:R-:W4:Y:S01]  /*b360*/  LDC R30, c[0x0][0x230] ;  /* 0x00008c00ff1e7b82 */ /* 0x000f220000000800 */
[----:B------:R-:W-:Y:S01]  /*b370*/  ISETP.GE.U32.AND P2, PT, R24, 0x7ffffedc, PT ;  /* 0x7ffffedc1800780c */ /* 0x000fe20003f46070 */
[----:B-1----:R-:W-:Y:S01]  /*b380*/  VIADD R24, R28, 0xffffff59 ;  /* 0xffffff591c187836 */ /* 0x002fe20000000000 */
[----:B------:R-:W-:-:S05]  /*b390*/  IADD3 R23, R29, -0xa6, RZ ;  /* 0xffffff5a1d177810 */ /* 0x000fca0007ffe0ff */
[----:B------:R-:W1:Y:S01]  /*b3a0*/  LDC R25, c[0x0][0x230] ;  /* 0x00008c00ff197b82 */ /* 0x000e620000000800 */
[----:B------:R-:W-:Y:S01]  /*b3b0*/  ISETP.GE.U32.AND P1, PT, R23, 0x7ffffedb, PT ;  /* 0x7ffffedb1700780c */ /* 0x000fe20003f26070 */
[----:B------:R-:W-:-:S06]  /*b3c0*/  VIADD R23, R32, 0xffffff58 ;  /* 0xffffff5820177836 */ /* 0x000fcc0000000000 */
[----:B------:R-:W1:Y:S08]  /*b3d0*/  LDC R29, c[0x0][0x230] ;  /* 0x00008c00ff1d7b82 */ /* 0x000e700000000800 */
[----:B------:R-:W1:Y:S08]  /*b3e0*/  LDC R28, c[0x0][0x230] ;  /* 0x00008c00ff1c7b82 */ /* 0x000e700000000800 */
[----:B------:R-:W1:Y:S01]  /*b3f0*/  LDC R32, c[0x0][0x230] ;  /* 0x00008c00ff207b82 */ /* 0x000e620000000800 */
[----:B--2---:R-:W-:-:S05]  /*b400*/  IMAD.WIDE R246, R22, 0x4, R246 ;  /* 0x0000000416f67825 */ /* 0x004fca00078e02f6 */
[----:B------:R2:W-:Y:S04]  /*b410*/  STL.64 [R1+0xa30], R246 ;  /* 0x000a30f601007387 */ /* 0x0005e80000100a00 */
[----:B------:R-:W-:Y:S01]  /*b420*/  LDGSTS.E [R8+0x20000], desc[UR8][R246.64], !P0 ;  /* 0x20000000f6087fae */ /* 0x000fe2000c121848 */
[----:B------:R-:W-:-:S05]  /*b430*/  IMAD.WIDE R188, R22, 0x4, R188 ;  /* 0x0000000416bc7825 */ /* 0x000fca00078e02bc */
[----:B------:R-:W-:Y:S04]  /*b440*/  STL.64 [R1+0x968], R188 ;  /* 0x000968bc01007387 */ /* 0x000fe80000100a00 */
[----:B--2---:R-:W2:Y:S01]  /*b450*/  LDL.LU.64 R246, [R1+0xd58] ;  /* 0x000d580001f67983 */ /* 0x004ea20000300a00 */
[----:B---3--:R-:W-:-:S03]  /*b460*/  IMAD.WIDE R170, R22, 0x4, R170 ;  /* 0x0000000416aa7825 */ /* 0x008fc600078e02aa */
[----:B------:R-:W-:Y:S01]  /*b470*/  LDGSTS.E [R8+0x24000], desc[UR8][R188.64], !P0 ;  /* 0x24000000bc087fae */ /* 0x000fe2000c121848 */
[----:B------:R-:W-:-:S03]  /*b480*/  ISETP.GE.U32.AND P0, PT, R24, 0x7ffffeda, PT ;  /* 0x7ffffeda1800780c */ /* 0x000fc60003f06070 */
[----:B------:R4:W-:Y:S01]  /*b490*/  STL.64 [R1+0x960], R170 ;  /* 0x000960aa01007387 */ /* 0x0009e20000100a00 */
[----:B------:R-:W-:Y:S02]  /*b4a0*/  IADD3 R24, R27, -0xc5, RZ ;  /* 0xffffff3b1b187810 */ /* 0x000fe40007ffe0ff */
[----:B------:R-:W3:Y:S01]  /*b4b0*/  LDC R27, c[0x0][0x230] ;  /* 0x00008c00ff1b7b82 */ /* 0x000ee20000000800 */
[----:B------:R4:W-:Y:S02]  /*b4c0*/  LDGSTS.E [R8+0x20004], desc[UR8][R170.64], !P6 ;  /* 0x20004000aa087fae */ /* 0x0009e4000f121848 */
[----:B----4-:R-:W-:-:S04]  /*b4d0*/  IMAD.WIDE R170, R22, 0x4, R4 ;  /* 0x0000000416aa7825 */ /* 0x010fc800078e0204 */
[----:B------:R-:W-:-:S04]  /*b4e0*/  IMAD.WIDE R4, R22, 0x4, R248 ;  /* 0x0000000416047825 */ /* 0x000fc800078e02f8 */
[----:B------:R-:W-:-:S04]  /*b4f0*/  IMAD.WIDE R248, R22, 0x4, R98 ;  /* 0x0000000416f87825 */ /* 0x000fc800078e0262 */
[----:B------:R-:W-:-:S05]  /*b500*/  IMAD.WIDE R6, R22, 0x4, R6 ;  /* 0x0000000416067825 */ /* 0x000fca00078e0206 */
[----:B------:R4:W-:Y:S04]  /*b510*/  STL.64 [R1+0x958], R6 ;  /* 0x0009580601007387 */ /* 0x0009e80000100a00 */
[----:B------:R4:W-:Y:S01]  /*b520*/  LDGSTS.E [R8+0x24004], desc[UR8][R6.64], !P6 ;  /* 0x2400400006087fae */ /* 0x0009e2000f121848 */
[----:B------:R-:W-:Y:S01]  /*b530*/  ISETP.GE.U32.AND P6, PT, R23, 0x7ffffed9, PT ;  /* 0x7ffffed91700780c */ /* 0x000fe20003fc6070 */
[----:B------:R-:W-:Y:S02]  /*b540*/  VIADD R23, R31, 0xffffff3a ;  /* 0xffffff3a1f177836 */ /* 0x000fe40000000000 */
[----:B------:R1:W-:Y:S01]  /*b550*/  STL.64 [R1+0x950], R170 ;  /* 0x000950aa01007387 */ /* 0x0003e20000100a00 */
[----:B------:R-:W3:Y:S03]  /*b560*/  LDC R31, c[0x0][0x230] ;  /* 0x00008c00ff1f7b82 */ /* 0x000ee60000000800 */
[----:B------:R1:W-:Y:S01]  /*b570*/  LDGSTS.E [R8+0x20008], desc[UR8][R170.64], !P5 ;  /* 0x20008000aa087fae */ /* 0x0003e2000e921848 */
[----:B----4-:R-:W-:-:S04]  /*b580*/  IMAD.WIDE R6, R22, 0x4, R2 ;  /* 0x0000000416067825 */ /* 0x010fc800078e0202 */
[C---:B------:R-:W-:Y:S01]  /*b590*/  IMAD.WIDE R2, R22.reuse, 0x4, R250 ;  /* 0x0000000416027825 */ /* 0x040fe200078e02fa */
[----:B------:R4:W-:Y:S03]  /*b5a0*/  STL.64 [R1+0x948], R6 ;  /* 0x0009480601007387 */ /* 0x0009e60000100a00 */
[----:B-1----:R-:W-:Y:S01]  /*b5b0*/  IMAD.WIDE R170, R22, 0x4, R76 ;  /* 0x0000000416aa7825 */ /* 0x002fe200078e024c */
[----:B------:R4:W-:Y:S01]  /*b5c0*/  LDGSTS.E [R8+0x24008], desc[UR8][R6.64], !P5 ;  /* 0x2400800006087fae */ /* 0x0009e2000e921848 */
[----:B------:R-:W-:Y:S01]  /*b5d0*/  ISETP.GE.U32.AND P5, PT, R24, 0x7ffffebc, PT ;  /* 0x7ffffebc1800780c */ /* 0x000fe20003fa6070 */
[----:B------:R-:W1:Y:S02]  /*b5e0*/  LDC R76, c[0x0][0x230] ;  /* 0x00008c00ff4c7b82 */ /* 0x000e640000000800 */
[----:B------:R4:W-:Y:S04]  /*b5f0*/  STL.64 [R1+0x940], R4 ;  /* 0x0009400401007387 */ /* 0x0009e80000100a00 */
[----:B------:R4:W-:Y:S02]  /*b600*/  LDGSTS.E [R8+0x2000c], desc[UR8][R4.64], !P4 ;  /* 0x2000c00004087fae */ /* 0x0009e4000e121848 */
[----:B----4-:R-:W-:-:S02]  /*b610*/  IMAD.WIDE R6, R22, 0x4, R70 ;  /* 0x0000000416067825 */ /* 0x010fc400078e0246 */
[----:B------:R4:W-:Y:S04]  /*b620*/  STL.64 [R1+0x938], R2 ;  /* 0x0009380201007387 */ /* 0x0009e80000100a00 */
[----:B------:R4:W-:Y:S01]  /*b630*/  LDGSTS.E [R8+0x2400c], desc[UR8][R2.64], !P4 ;  /* 0x2400c00002087fae */ /* 0x0009e2000e121848 */
[----:B------:R-:W-:-:S03]  /*b640*/  IMAD.WIDE R4, R22, 0x4, R100 ;  /* 0x0000000416047825 */ /* 0x000fc600078e0264 */
[----:B------:R3:W-:Y:S01]  /*b650*/  STL.64 [R1+0x930], R170 ;  /* 0x000930aa01007387 */ /* 0x0007e20000100a00 */
[----:B------:R-:W-:Y:S01]  /*b660*/  ISETP.GE.U32.AND P4, PT, R23, 0x7ffffebb, PT ;  /* 0x7ffffebb1700780c */ /* 0x000fe20003f86070 */
[----:B------:R-:W1:Y:S01]  /*b670*/  LDC R100, c[0x0][0x230] ;  /* 0x00008c00ff647b82 */ /* 0x000e620000000800 */
[----:B------:R-:W-:Y:S01]  /*b680*/  VIADD R24, R26, 0xffffff39 ;  /* 0xffffff391a187836 */ /* 0x000fe20000000000 */
[----:B------:R3:W-:Y:S01]  /*b690*/  LDGSTS.E [R8+0x28000], desc[UR8][R170.64], !P2 ;  /* 0x28000000aa087fae */ /* 0x0007e2000d121848 */
[----:B----4-:R-:W-:-:S03]  /*b6a0*/  IMAD.WIDE R2, R22, 0x4, R74 ;  /* 0x0000000416027825 */ /* 0x010fc600078e024a */
[----:B------:R4:W-:Y:S01]  /*b6b0*/  STL.64 [R1+0x928], R6 ;  /* 0x0009280601007387 */ /* 0x0009e20000100a00 */
[----:B------:R-:W-:Y:S01]  /*b6c0*/  IADD3 R23, R30, -0xc8, RZ ;  /* 0xffffff381e177810 */ /* 0x000fe20007ffe0ff */
[----:B------:R-:W2:Y:S02]  /*b6d0*/  LDC R26, c[0x0][0x230] ;  /* 0x00008c00ff1a7b82 */ /* 0x000ea40000000800 */
[----:B------:R4:W-:Y:S01]  /*b6e0*/  LDGSTS.E [R8+0x2c000], desc[UR8][R6.64], !P2 ;  /* 0x2c00000006087fae */ /* 0x0009e2000d121848 */
[----:B---3--:R-:W-:-:S03]  /*b6f0*/  IMAD.WIDE R170, R22, 0x4, R84 ;  /* 0x0000000416aa7825 */ /* 0x008fc600078e0254 */
[----:B------:R3:W-:Y:S01]  /*b700*/  STL.64 [R1+0x920], R4 ;  /* 0x0009200401007387 */ /* 0x0007e20000100a00 */
[----:B------:R-:W-:Y:S01]  /*b710*/  ISETP.GE.U32.AND P2, PT, R24, 0x7ffffeba, PT ;  /* 0x7ffffeba1800780c */ /* 0x000fe20003f46070 */
[----:B------:R-:W2:Y:S02]  /*b720*/  LDC R30, c[0x0][0x230] ;  /* 0x00008c00ff1e7b82 */ /* 0x000ea40000000800 */
[----:B------:R3:W-:Y:S01]  /*b730*/  LDGSTS.E [R8+0x28004], desc[UR8][R4.64], !P1 ;  /* 0x2800400004087fae */ /* 0x0007e2000c921848 */
[----:B----4-:R-:W-:-:S03]  /*b740*/  IMAD.WIDE R6, R22, 0x4, R78 ;  /* 0x0000000416067825 */ /* 0x010fc600078e024e */
[----:B------:R4:W-:Y:S01]  /*b750*/  STL.64 [R1+0x918], R2 ;  /* 0x0009180201007387 */ /* 0x0009e20000100a00 */
[----:B------:R-:W-:-:S03]  /*b760*/  IMAD.WIDE R152, R22, 0x4, R152 ;  /* 0x0000000416987825 */ /* 0x000fc600078e0298 */
[----:B------:R4:W-:Y:S01]  /*b770*/  LDGSTS.E [R8+0x2c004], desc[UR8][R2.64], !P1 ;  /* 0x2c00400002087fae */ /* 0x0009e2000c921848 */
[----:B------:R-:W-:Y:S01]  /*b780*/  IADD3 R72, R72, -0xb5, RZ ;  /* 0xffffff4b48487810 */ /* 0x000fe20007ffe0ff */
[----:B------:R-:W2:Y:S01]  /*b790*/  LDC R84, c[0x0][0x230] ;  /* 0x00008c00ff547b82 */ /* 0x000ea20000000800 */
[C---:B---3--:R-:W-:Y:S01]  /*b7a0*/  IMAD.WIDE R4, R22.reuse, 0x4, R108 ;  /* 0x0000000416047825 */ /* 0x048fe200078e026c */
[----:B------:R3:W-:Y:S01]  /*b7b0*/  STL.64 [R1+0x910], R170 ;  /* 0x000910aa01007387 */ /* 0x0007e20000100a00 */
[----:B------:R-:W-:Y:S02]  /*b7c0*/  ISETP.GE.U32.AND P1, PT, R23, 0x7ffffeb9, PT ;  /* 0x7ffffeb91700780c */ /* 0x000fe40003f26070 */
[----:B------:R-:W-:Y:S01]  /*b7d0*/  VIADD R24, R25, 0xffffff1b ;  /* 0xffffff1b19187836 */ /* 0x000fe20000000000 */
[----:B------:R3:W-:Y:S01]  /*b7e0*/  LDGSTS.E [R8+0x28008], desc[UR8][R170.64], !P0 ;  /* 0x28008000aa087fae */ /* 0x0007e2000c121848 */
[C---:B------:R-:W-:Y:S01]  /*b7f0*/  IMAD.WIDE R250, R22.reuse, 0x4, R104 ;  /* 0x0000000416fa7825 */ /* 0x040fe200078e0268 */
[----:B------:R-:W2:Y:S03]  /*b800*/  LDC R25, c[0x0][0x230] ;  /* 0x00008c00ff197b82 */ /* 0x000ea60000000800 */
[C---:B----4-:R-:W-:Y:S01]  /*b810*/  IMAD.WIDE R2, R22.reuse, 0x4, R82 ;  /* 0x0000000416027825 */ /* 0x050fe200078e0252 */
[----:B------:R4:W-:Y:S04]  /*b820*/  STL.64 [R1+0x908], R6 ;  /* 0x0009080601007387 */ /* 0x0009e80000100a00 */
[----:B------:R4:W-:Y:S01]  /*b830*/  LDGSTS.E [R8+0x2c008], desc[UR8][R6.64], !P0 ;  /* 0x2c00800006087fae */ /* 0x0009e2000c121848 */
[----:B------:R-:W-:Y:S01]  /*b840*/  VIADD R23, R29, 0xffffff1a ;  /* 0xffffff1a1d177836 */ /* 0x000fe20000000000 */
[----:B------:R-:W2:Y:S01]  /*b850*/  LDC R104, c[0x0][0x230] ;  /* 0x00008c00ff687b82 */ /* 0x000ea20000000800 */
[----:B---3--:R-:W-:Y:S01]  /*b860*/  IMAD.WIDE R170, R22, 0x4, R90 ;  /* 0x0000000416aa7825 */ /* 0x008fe200078e025a */
[----:B------:R3:W-:Y:S04]  /*b870*/  STL.64 [R1+0x900], R4 ;  /* 0x0009000401007387 */ /* 0x0007e80000100a00 */
[----:B------:R3:W-:Y:S01]  /*b880*/  LDGSTS.E [R8+0x2800c], desc[UR8][R4.64], !P6 ;  /* 0x2800c00004087fae */ /* 0x0007e2000f121848 */
[----:B-1----:R-:W-:Y:S01]  /*b890*/  VIADD R76, R76, 0xffffff49 ;  /* 0xffffff494c4c7836 */ /* 0x002fe20000000000 */
[----:B------:R-:W1:Y:S01]  /*b8a0*/  LDC R108, c[0x0][0x230] ;  /* 0x00008c00ff6c7b82 */ /* 0x000e620000000800 */
[----:B----4-:R-:W-:Y:S01]  /*b8b0*/  IMAD.WIDE R6, R22, 0x4, R86 ;  /* 0x0000000416067825 */ /* 0x010fe200078e0256 */
[----:B------:R4:W-:Y:S01]  /*b8c0*/  STL.64 [R1+0x8f8], R2 ;  /* 0x0008f80201007387 */ /* 0x0009e20000100a00 */
[----:B------:R-:W-:-:S03]  /*b8d0*/  ISETP.GE.U32.AND P0, PT, R24, 0x7ffffe9c, PT ;  /* 0x7ffffe9c1800780c */ /* 0x000fc60003f06070 */
[----:B------:R4:W-:Y:S02]  /*b8e0*/  LDGSTS.E [R8+0x2c00c], desc[UR8][R2.64], !P6 ;  /* 0x2c00c00002087fae */ /* 0x0009e4000f121848 */
[----:B------:R-:W1:Y:S01]  /*b8f0*/  LDC R29, c[0x0][0x230] ;  /* 0x00008c00ff1d7b82 */ /* 0x000e620000000800 */
[C---:B---3--:R-:W-:Y:S01]  /*b900*/  IMAD.WIDE R4, R22.reuse, 0x4, R114 ;  /* 0x0000000416047825 */ /* 0x048fe200078e0272 */
[----:B------:R3:W-:Y:S04]  /*b910*/  STL.64 [R1+0x8f0], R170 ;  /* 0x0008f0aa01007387 */ /* 0x0007e80000100a00 */
[----:B------:R3:W-:Y:S01]  /*b920*/  LDGSTS.E [R8+0x30000], desc[UR8][R170.64], !P5 ;  /* 0x30000000aa087fae */ /* 0x0007e2000e921848 */
[----:B----4-:R-:W-:-:S03]  /*b930*/  IMAD.WIDE R2, R22, 0x4, R88 ;  /* 0x0000000416027825 */ /* 0x010fc600078e0258 */
[----:B------:R4:W-:Y:S01]  /*b940*/  STL.64 [R1+0x8e8], R6 ;  /* 0x0008e80601007387 */ /* 0x0009e20000100a00 */
[----:B------:R-:W-:Y:S01]  /*b950*/  IADD3 R24, R27, -0xe7, RZ ;  /* 0xffffff191b187810 */ /* 0x000fe20007ffe0ff */
[----:B------:R-:W1:Y:S02]  /*b960*/  LDC R88, c[0x0][0x230] ;  /* 0x00008c00ff587b82 */ /* 0x000e640000000800 */
[----:B------:R4:W-:Y:S01]  /*b970*/  LDGSTS.E [R8+0x34000], desc[UR8][R6.64], !P5 ;  /* 0x3400000006087fae */ /* 0x0009e2000e921848 */
[----:B---3--:R-:W-:-:S03]  /*b980*/  IMAD.WIDE R170, R22, 0x4, R96 ;  /* 0x0000000416aa7825 */ /* 0x008fc600078e0260 */
[----:B------:R3:W-:Y:S01]  /*b990*/  STL.64 [R1+0x8e0], R4 ;  /* 0x0008e00401007387 */ /* 0x0007e20000100a00 */
[----:B------:R-:W-:Y:S01]  /*b9a0*/  ISETP.GE.U32.AND P6, PT, R23, 0x7ffffe9b, PT ;  /* 0x7ffffe9b1700780c */ /* 0x000fe20003fc6070 */
[----:B------:R-:W1:Y:S02]  /*b9b0*/  LDC R27, c[0x0][0x230] ;  /* 0x00008c00ff1b7b82 */ /* 0x000e640000000800 */
[----:B------:R3:W-:Y:S01]  /*b9c0*/  LDGSTS.E [R8+0x30004], desc[UR8][R4.64], !P4 ;  /* 0x3000400004087fae */ /* 0x0007e2000e121848 */
[----:B----4-:R-:W-:-:S03]  /*b9d0*/  IMAD.WIDE R6, R22, 0x4, R92 ;  /* 0x0000000416067825 */ /* 0x010fc600078e025c */
[----:B------:R4:W-:Y:S01]  /*b9e0*/  STL.64 [R1+0x8d8], R2 ;  /* 0x0008d80201007387 */ /* 0x0009e20000100a00 */
[----:B------:R-:W-:Y:S01]  /*b9f0*/  ISETP.GE.U32.AND P5, PT, R24, 0x7ffffe9a, PT ;  /* 0x7ffffe9a1800780c */ /* 0x000fe20003fa6070 */
[----:B------:R-:W1:Y:S02]  /*ba00*/  LDC R92, c[0x0][0x230] ;  /* 0x00008c00ff5c7b82 */ /* 0x000e640000000800 */
[----:B------:R4:W-:Y:S01]  /*ba10*/  LDGSTS.E [R8+0x34004], desc[UR8][R2.64], !P4 ;  /* 0x3400400002087fae */ /* 0x0009e2000e121848 */
[----:B---3--:R-:W-:-:S03]  /*ba20*/  IMAD.WIDE R4, R22, 0x4, R116 ;  /* 0x0000000416047825 */ /* 0x008fc600078e0274 */
[----:B------:R3:W-:Y:S02]  /*ba30*/  STL.64 [R1+0x8d0], R170 ;  /* 0x0008d0aa01007387 */ /* 0x0007e40000100a00 */
[----:B------:R-:W1:Y:S02]  /*ba40*/  LDC R96, c[0x0][0x230] ;  /* 0x00008c00ff607b82 */ /* 0x000e640000000800 */
[----:B------:R3:W-:Y:S01]  /*ba50*/  STL.64 [R1+0x8c8], R6 ;  /* 0x0008c80601007387 */ /* 0x0007e20000100a00 */
[----:B----4-:R-:W-:-:S03]  /*ba60*/  IMAD.WIDE R2, R22, 0x4, R94 ;  /* 0x0000000416027825 */ /* 0x010fc600078e025e */
[----:B------:R3:W-:Y:S02]  /*ba70*/  LDGSTS.E [R8+0x30008], desc[UR8][R170.64], !P2 ;  /* 0x30008000aa087fae */ /* 0x0007e4000d121848 */
[----:B------:R-:W4:Y:S02]  /*ba80*/  LDC R116, c[0x0][0x230] ;  /* 0x00008c00ff747b82 */ /* 0x000f240000000800 */
[----:B------:R2:W-:Y:S04]  /*ba90*/  STL.64 [R1+0x8c0], R4 ;  /* 0x0008c00401007387 */ /* 0x0005e80000100a00 */
[----:B------:R2:W-:Y:S04]  /*baa0*/  LDGSTS.E [R8+0x34008], desc[UR8][R6.64], !P2 ;  /* 0x3400800006087fae */ /* 0x0005e8000d121848 */
[----:B------:R1:W-:Y:S01]  /*bab0*/  STL.64 [R1+0x8b8], R2 ;  /* 0x0008b80201007387 */ /* 0x0003e20000100a00 */
[----:B---3--:R-:W-:-:S04]  /*bac0*/  IMAD.WIDE R170, R22, 0x4, R120 ;  /* 0x0000000416aa7825 */ /* 0x008fc800078e0278 */
[----:B------:R-:W-:Y:S01]  /*bad0*/  VIADD R23, R31, 0xffffff18 ;  /* 0xffffff181f177836 */ /* 0x000fe20000000000 */
[----:B------:R-:W-:Y:S01]  /*bae0*/  LDGSTS.E [R8+0x3000c], desc[UR8][R4.64], !P1 ;  /* 0x3000c00004087fae */ /* 0x000fe2000c921848 */
[----:B------:R-:W-:Y:S01]  /*baf0*/  VIADD R24, R28, 0xffffff77 ;  /* 0xffffff771c187836 */ /* 0x000fe20000000000 */
[----:B------:R-:W3:Y:S02]  /*bb00*/  LDC R31, c[0x0][0x230] ;  /* 0x00008c00ff1f7b82 */ /* 0x000ee40000000800 */
[----:B------:R-:W3:Y:S01]  /*bb10*/  LDL.LU.64 R188, [R1+0x10] ;  /* 0x0000100001bc7983 */ /* 0x000ee20000300a00 */
[----:B--2---:R-:W-:-:S03]  /*bb20*/  IMAD.WIDE R6, R22, 0x4, R102 ;  /* 0x0000000416067825 */ /* 0x004fc600078e0266 */
[----:B------:R-:W-:Y:S01]  /*bb30*/  LDGSTS.E [R8+0x3400c], desc[UR8][R2.64], !P1 ;  /* 0x3400c00002087fae */ /* 0x000fe2000c921848 */
[----:B------:R-:W-:Y:S01]  /*bb40*/  ISETP.GE.U32.AND P4, PT, R23, 0x7ffffe99, PT ;  /* 0x7ffffe991700780c */ /* 0x000fe20003f86070 */
[----:B------:R-:W2:Y:S02]  /*bb50*/  LDC R28, c[0x0][0x230] ;  /* 0x00008c00ff1c7b82 */ /* 0x000ea40000000800 */
[----:B------:R-:W3:Y:S04]  /*bb60*/  LDL.LU.64 R4, [R1+0x8] ;  /* 0x0000080001047983 */ /* 0x000ee80000300a00 */
[----:B------:R4:W-:Y:S01]  /*bb70*/  LDGSTS.E [R8+0x38000], desc[UR8][R250.64], !P0 ;  /* 0x38000000fa087fae */ /* 0x0009e2000c121848 */
[----:B------:R-:W-:Y:S01]  /*bb80*/  VIADD R84, R84, 0xffffff2b ;  /* 0xffffff2b54547836 */ /* 0x000fe20000000000 */
[----:B-1----:R-:W-:Y:S01]  /*bb90*/  IADD3 R92, R92, -0xd7, RZ ;  /* 0xffffff295c5c7810 */ /* 0x002fe20007ffe0ff */
[----:B------:R-:W-:Y:S01]  /*bba0*/  VIADD R100, R100, 0xffffff0b ;  /* 0xffffff0b64647836 */ /* 0x000fe20000000000 */
[----:B------:R-:W3:Y:S01]  /*bbb0*/  LDL.LU.64 R2, [R1] ;  /* 0x0000000001027983 */ /* 0x000ee20000300a00 */
[----:B------:R-:W-:Y:S01]  /*bbc0*/  VIADD R108, R108, 0xffffff09 ;  /* 0xffffff096c6c7836 */ /* 0x000fe20000000000 */
[----:B------:R-:W1:Y:S02]  /*bbd0*/  LDC R120, c[0x0][0x230] ;  /* 0x00008c00ff787b82 */ /* 0x000e640000000800 */
[----:B------:R4:W-:Y:S04]  /*bbe0*/  STL.64 [R1+0x8b0], R250 ;  /* 0x0008b0fa01007387 */ /* 0x0009e80000100a00 */
[----:B------:R4:W-:Y:S04]  /*bbf0*/  STL.64 [R1+0x8a8], R248 ;  /* 0x0008a8f801007387 */ /* 0x0009e80000100a00 */
[----:B------:R4:W-:Y:S02]  /*bc00*/  LDGSTS.E [R8+0x3c000], desc[UR8][R248.64], !P0 ;  /* 0x3c000000f8087fae */ /* 0x0009e4000c121848 */
[----:B----4-:R-:W-:-:S02]  /*bc10*/  IMAD.WIDE R250, R22, 0x4, R106 ;  /* 0x0000000416fa7825 */ /* 0x010fc400078e026a */
[----:B------:R-:W-:Y:S02]  /*bc20*/  STL.64 [R1+0x8a0], R170 ;  /* 0x0008a0aa01007387 */ /* 0x000fe40000100a00 */
[----:B------:R-:W-:Y:S02]  /*bc30*/  IMAD.WIDE R248, R22, 0x4, R112 ;  /* 0x0000000416f87825 */ /* 0x000fe400078e0270 */
[----:B------:R-:W-:Y:S01]  /*bc40*/  STL.64 [R1+0x898], R6 ;  /* 0x0008980601007387 */ /* 0x000fe20000100a00 */
[----:B------:R-:W-:Y:S01]  /*bc50*/  IADD3 R23, R32, -0x8a, RZ ;  /* 0xffffff7620177810 */ /* 0x000fe20007ffe0ff */
[----:B------:R-:W4:Y:S02]  /*bc60*/  LDC R112, c[0x0][0x230] ;  /* 0x00008c00ff707b82 */ /* 0x000f240000000800 */
[----:B------:R2:W-:Y:S04]  /*bc70*/  LDGSTS.E [R8+0x38004], desc[UR8][R170.64], !P6 ;  /* 0x38004000aa087fae */ /* 0x0005e8000f121848 */
[----:B------:R1:W-:Y:S02]  /*bc80*/  LDGSTS.E [R8+0x3c004], desc[UR8][R6.64], !P6 ;  /* 0x3c00400006087fae */ /* 0x0003e4000f121848 */
[----:B------:R-:W4:Y:S02]  /*bc90*/  LDC R32, c[0x0][0x230] ;  /* 0x00008c00ff207b82 */ /* 0x000f240000000800 */
[----:B------:R2:W-:Y:S04]  /*bca0*/  STL.64 [R1+0x890], R248 ;  /* 0x000890f801007387 */ /* 0x0005e80000100a00 */
[----:B------:R1:W-:Y:S04]  /*bcb0*/  STL.64 [R1+0x888], R250 ;  /* 0x000888fa01007387 */ /* 0x0003e80000100a00 */
[----:B------:R-:W-:Y:S04]  /*bcc0*/  LDGSTS.E [R8+0x38008], desc[UR8][R248.64], !P5 ;  /* 0x38008000f8087fae */ /* 0x000fe8000e921848 */
[----:B------:R-:W-:Y:S04]  /*bcd0*/  LDGSTS.E [R8+0x3c008], desc[UR8][R250.64], !P5 ;  /* 0x3c008000fa087fae */ /* 0x000fe8000e921848 */
[----:B--2---:R-:W2:Y:S04]  /*bce0*/  LDL.LU.64 R248, [R1+0xd50] ;  /* 0x000d500001f87983 */ /* 0x004ea80000300a00 */
[----:B-1----:R-:W2:Y:S01]  /*bcf0*/  LDL.LU.64 R250, [R1+0xd48] ;  /* 0x000d480001fa7983 */ /* 0x002ea20000300a00 */
[----:B------:R-:W-:Y:S01]  /*bd00*/  ISETP.GE.U32.AND P2, PT, R24, 0x7ffffef8, PT ;  /* 0x7ffffef81800780c */ /* 0x000fe20003f46070 */
[----:B------:R-:W-:Y:S01]  /*bd10*/  VIADD R24, R26, 0xffffff75 ;  /* 0xffffff751a187836 */ /* 0x000fe20000000000 */
[----:B------:R-:W-:Y:S01]  /*bd20*/  ISETP.GE.U32.AND P1, PT, R23, 0x7ffffef7, PT ;  /* 0x7ffffef71700780c */ /* 0x000fe20003f26070 */
[----:B------:R-:W-:Y:S01]  /*bd30*/  VIADD R23, R30, 0xffffff74 ;  /* 0xffffff741e177836 */ /* 0x000fe20000000000 */
[----:B------:R-:W1:Y:S01]  /*bd40*/  LDC R26, c[0x0][0x230] ;  /* 0x00008c00ff1a7b82 */ /* 0x000e620000000800 */
[----:B------:R-:W-:Y:S01]  /*bd50*/  IMAD.WIDE R170, R22, 0x4, R128 ;  /* 0x0000000416aa7825 */ /* 0x000fe200078e0280 */
[----:B------:R-:W-:-:S03]  /*bd60*/  ISETP.GE.U32.AND P0, PT, R24, 0x7ffffef6, PT ;  /* 0x7ffffef61800780c */ /* 0x000fc60003f06070 */
[----:B------:R-:W-:Y:S01]  /*bd70*/  IMAD.WIDE R6, R22, 0x4, R110 ;  /* 0x0000000416067825 */ /* 0x000fe200078e026e */
[----:B------:R-:W-:Y:S01]  /*bd80*/  IADD3 R24, R25, -0xa9, RZ ;  /* 0xffffff5719187810 */ /* 0x000fe20007ffe0ff */
[----:B------:R3:W-:Y:S01]  /*bd90*/  STL.64 [R1+0x880], R170 ;  /* 0x000880aa01007387 */ /* 0x0007e20000100a00 */
[----:B------:R-:W-:Y:S01]  /*bda0*/  ISETP.GE.U32.AND P6, PT, R23, 0x7ffffef5, PT ;  /* 0x7ffffef51700780c */ /* 0x000fe20003fc6070 */
[----:B------:R-:W-:Y:S01]  /*bdb0*/  VIADD R23, R29, 0xffffff56 ;  /* 0xffffff561d177836 */ /* 0x000fe20000000000 */
[----:B------:R-:W1:Y:S01]  /*bdc0*/  LDC R30, c[0x0][0x230] ;  /* 0x00008c00ff1e7b82 */ /* 0x000e620000000800 */
[----:B------:R3:W-:Y:S01]  /*bdd0*/  LDGSTS.E [R8+0x3800c], desc[UR8][R170.64], !P4 ;  /* 0x3800c000aa087fae */ /* 0x0007e2000e121848 */
[----:B------:R-:W-:Y:S01]  /*bde0*/  ISETP.GE.U32.AND P5, PT, R24, 0x7ffffed8, PT ;  /* 0x7ffffed81800780c */ /* 0x000fe20003fa6070 */
[----:B------:R-:W-:Y:S02]  /*bdf0*/  VIADD R24, R28, 0xffffff55 ;  /* 0xffffff551c187836 */ /* 0x000fe40000000000 */
[----:B------:R3:W-:Y:S03]  /*be00*/  STL.64 [R1+0x878], R6 ;  /* 0x0008780601007387 */ /* 0x0007e60000100a00 */
[----:B------:R-:W1:Y:S01]  /*be10*/  LDC R25, c[0x0][0x230] ;  /* 0x00008c00ff197b82 */ /* 0x000e620000000800 */
[----:B------:R3:W-:Y:S01]  /*be20*/  LDGSTS.E [R8+0x3c00c], desc[UR8][R6.64], !P4 ;  /* 0x3c00c00006087fae */ /* 0x0007e2000e121848 */
[----:B------:R-:W-:-:S02]  /*be30*/  ISETP.GE.U32.AND P4, PT, R23, 0x7ffffed7, PT ;  /* 0x7ffffed71700780c */ /* 0x000fc40003f86070 */
[----:B----4-:R-:W-:-:S04]  /*be40*/  IADD3 R23, R32, -0xac, RZ ;  /* 0xffffff5420177810 */ /* 0x010fc80007ffe0ff */
[----:B------:R-:W4:Y:S08]  /*be50*/  LDC R29, c[0x0][0x230] ;  /* 0x00008c00ff1d7b82 */ /* 0x000f300000000800 */
[----:B------:R-:W4:Y:S08]  /*be60*/  LDC R28, c[0x0][0x230] ;  /* 0x00008c00ff1c7b82 */ /* 0x000f300000000800 */
[----:B------:R-:W4:Y:S01]  /*be70*/  LDC R32, c[0x0][0x230] ;  /* 0x00008c00ff207b82 */ /* 0x000f220000000800 */
[----:B------:R-:W-:-:S07]  /*be80*/  IADD3 R116, R116, -0x99, RZ ;  /* 0xffffff6774747810 */ /* 0x000fce0007ffe0ff */
[----:B------:R-:W4:Y:S01]  /*be90*/  LDC R128, c[0x0][0x230] ;  /* 0x00008c00ff807b82 */ /* 0x000f220000000800 */
[----:B---3--:R-:W-:-:S05]  /*bea0*/  IMAD.WIDE R170, R22, 0x4, R188 ;  /* 0x0000000416aa7825 */ /* 0x008fca00078e02bc */
[----:B------:R-:W-:Y:S01]  /*beb0*/  LDGSTS.E [R9+0x20000], desc[UR8][R170.64], !P2 ;  /* 0x20000000aa097fae */ /* 0x000fe2000d121848 */
[----:B------:R-:W-:-:S05]  /*bec0*/  IMAD.WIDE R6, R22, 0x4, R4 ;  /* 0x0000000416067825 */ /* 0x000fca00078e0204 */
[----:B------:R3:W-:Y:S01]  /*bed0*/  LDGSTS.E [R9+0x24000], desc[UR8][R6.64], !P2 ;  /* 0x2400000006097fae */ /* 0x0007e2000d121848 */
[----:B------:R-:W-:Y:S01]  /*bee0*/  IMAD.WIDE R4, R22, 0x4, R2 ;  /* 0x0000000416047825 */ /* 0x000fe200078e0202 */
[----:B------:R-:W-:-:S03]  /*bef0*/  ISETP.GE.U32.AND P2, PT, R24, 0x7ffffed6, PT ;  /* 0x7ffffed61800780c */ /* 0x000fc60003f46070 */
[----:B------:R-:W-:Y:S01]  /*bf00*/  VIADD R24, R27, 0xffffff37 ;  /* 0xffffff371b187836 */ /* 0x000fe20000000000 */
[----:B------:R1:W-:Y:S01]  /*bf10*/  LDGSTS.E [R9+0x20004], desc[UR8][R4.64], !P1 ;  /* 0x2000400004097fae */ /* 0x0003e2000c921848 */
[----:B------:R-:W4:Y:S03]  /*bf20*/  LDC R27, c[0x0][0x230] ;  /* 0x00008c00ff1b7b82 */ /* 0x000f260000000800 */
[----:B------:R-:W-:Y:S04]  /*bf30*/  STL.64 [R1+0x870], R170 ;  /* 0x000870aa01007387 */ /* 0x000fe80000100a00 */
[----:B------:R3:W-:Y:S04]  /*bf40*/  STL.64 [R1+0x868], R6 ;  /* 0x0008680601007387 */ /* 0x0007e80000100a00 */
[----:B------:R1:W-:Y:S01]  /*bf50*/  STL.64 [R1+0x860], R4 ;  /* 0x0008600401007387 */ /* 0x0003e20000100a00 */
[----:B---3--:R-:W-:-:S04]  /*bf60*/  IMAD.WIDE R6, R22, 0x4, R246 ;  /* 0x0000000416067825 */ /* 0x008fc800078e02f6 */
[----:B-1----:R-:W-:-:S04]  /*bf70*/  IMAD.WIDE R4, R22, 0x4, R244 ;  /* 0x0000000416047825 */ /* 0x002fc800078e02f4 */
[----:B--2---:R-:W-:-:S05]  /*bf80*/  IMAD.WIDE R2, R22, 0x4, R250 ;  /* 0x0000000416027825 */ /* 0x004fca00078e02fa */
[----:B------:R1:W-:Y:S01]  /*bf90*/  LDGSTS.E [R9+0x24004], desc[UR8][R2.64], !P1 ;  /* 0x2400400002097fae */ /* 0x0003e2000c921848 */
[----:B------:R-:W-:Y:S01]  /*bfa0*/  ISETP.GE.U32.AND P1, PT, R23, 0x7ffffed5, PT ;  /* 0x7ffffed51700780c */ /* 0x000fe20003f26070 */
[----:B------:R-:W-:Y:S02]  /*bfb0*/  VIADD R23, R31, 0xffffff36 ;  /* 0xffffff361f177836 */ /* 0x000fe40000000000 */
[----:B------:R-:W2:Y:S01]  /*bfc0*/  LDC R31, c[0x0][0x230] ;  /* 0x00008c00ff1f7b82 */ /* 0x000ea20000000800 */
[C---:B------:R-:W-:Y:S01]  /*bfd0*/  IMAD.WIDE R170, R22.reuse, 0x4, R248 ;  /* 0x0000000416aa7825 */ /* 0x040fe200078e02f8 */
[----:B------:R1:W-:Y:S04]  /*bfe0*/  STL.64 [R1+0x858], R2 ;  /* 0x0008580201007387 */ /* 0x0003e80000100a00 */
[----:B------:R3:W-:Y:S04]  /*bff0*/  STL.64 [R1+0x850], R170 ;  /* 0x000850aa01007387 */ /* 0x0007e80000100a00 */
[----:B------:R3:W-:Y:S01]  /*c000*/  LDGSTS.E [R9+0x20008], desc[UR8][R170.64], !P0 ;  /* 0x20008000aa097fae */ /* 0x0007e2000c121848 */
[----:B-1----:R-:W-:-:S03]  /*c010*/  IMAD.WIDE R2, R22, 0x4, R242 ;  /* 0x0000000416027825 */ /* 0x002fc600078e02f2 */
[----:B------:R1:W-:Y:S04]  /*c020*/  STL.64 [R1+0x848], R6 ;  /* 0x0008480601007387 */ /* 0x0003e80000100a00 */
[----:B------:R1:W-:Y:S01]  /*c030*/  LDGSTS.E [R9+0x24008], desc[UR8][R6.64], !P0 ;  /* 0x2400800006097fae */ /* 0x0003e2000c121848 */
[----:B------:R-:W-:Y:S01]  /*c040*/  ISETP.GE.U32.AND P0, PT, R24, 0x7ffffeb8, PT ;  /* 0x7ffffeb81800780c */ /* 0x000fe20003f06070 */
[----:B---3--:R-:W-:Y:S02]  /*c050*/  IMAD.WIDE R170, R22, 0x4, R124 ;  /* 0x0000000416aa7825 */ /* 0x008fe400078e027c */
[----:B------:R3:W-:Y:S01]  /*c060*/  STL.64 [R1+0x840], R4 ;  /* 0x0008400401007387 */ /* 0x0007e20000100a00 */
[----:B------:R-:W-:Y:S01]  /*c070*/  IADD3 R24, R26, -0xcb, RZ ;  /* 0xffffff351a187810 */ /* 0x000fe20007ffe0ff */
[----:B------:R-:W2:Y:S02]  /*c080*/  LDC R124, c[0x0][0x230] ;  /* 0x00008c00ff7c7b82 */ /* 0x000ea40000000800 */
[----:B------:R3:W-:Y:S01]  /*c090*/  LDGSTS.E [R9+0x2000c], desc[UR8][R4.64], !P6 ;  /* 0x2000c00004097fae */ /* 0x0007e2000f121848 */
[----:B-1----:R-:W-:-:S03]  /*c0a0*/  IMAD.WIDE R6, R22, 0x4, R118 ;  /* 0x0000000416067825 */ /* 0x002fc600078e0276 */
[----:B------:R1:W-:Y:S02]  /*c0b0*/  STL.64 [R1+0x838], R2 ;  /* 0x0008380201007387 */ /* 0x0003e40000100a00 */
[----:B------:R-:W2:Y:S02]  /*c0c0*/  LDC R26, c[0x0][0x230] ;  /* 0x00008c00ff1a7b82 */ /* 0x000ea40000000800 */
[----:B------:R1:W-:Y:S01]  /*c0d0*/  LDGSTS.E [R9+0x2400c], desc[UR8][R2.64], !P6 ;  /* 0x2400c00002097fae */ /* 0x0003e2000f121848 */
[----:B------:R-:W-:Y:S01]  /*c0e0*/  ISETP.GE.U32.AND P6, PT, R23, 0x7ffffeb7, PT ;  /* 0x7ffffeb71700780c */ /* 0x000fe20003fc6070 */
[----:B---3--:R-:W-:Y:S02]  /*c0f0*/  IMAD.WIDE R4, R22, 0x4, R148 ;  /* 0x0000000416047825 */ /* 0x008fe400078e0294 */
[----:B------:R3:W-:Y:S02]  /*c100*/  STL.64 [R1+0x830], R170 ;  /* 0x000830aa01007387 */ /* 0x0007e40000100a00 */
[----:B------:R-:W2:Y:S01]  /*c110*/  LDC R148, c[0x0][0x230] ;  /* 0x00008c00ff947b82 */ /* 0x000ea20000000800 */
[----:B------:R-:W-:Y:S01]  /*c120*/  VIADD R23, R30, 0xffffff34 ;  /* 0xffffff341e177836 */ /* 0x000fe20000000000 */
[----:B------:R3:W-:Y:S01]  /*c130*/  LDGSTS.E [R9+0x28000], desc[UR8][R170.64], !P5 ;  /* 0x28000000aa097fae */ /* 0x0007e2000e921848 */
[----:B-1----:R-:W-:-:S03]  /*c140*/  IMAD.WIDE R2, R22, 0x4, R122 ;  /* 0x0000000416027825 */ /* 0x002fc600078e027a */
[----:B------:R1:W-:Y:S02]  /*c150*/  STL.64 [R1+0x828], R6 ;  /* 0x0008280601007387 */ /* 0x0003e40000100a00 */
[----:B------:R-:W2:Y:S02]  /*c160*/  LDC R30, c[0x0][0x230] ;  /* 0x00008c00ff1e7b82 */ /* 0x000ea40000000800 */
[----:B------:R1:W-:Y:S01]  /*c170*/  LDGSTS.E [R9+0x2c000], desc[UR8][R6.64], !P5 ;  /* 0x2c00000006097fae */ /* 0x0003e2000e921848 */
[----:B------:R-:W-:Y:S01]  /*c180*/  ISETP.GE.U32.AND P5, PT, R24, 0x7ffffeb6, PT ;  /* 0x7ffffeb61800780c */ /* 0x000fe20003fa6070 */
[C---:B---3--:R-:W-:Y:S02]  /*c190*/  IMAD.WIDE R170, R22.reuse, 0x4, R132 ;  /* 0x0000000416aa7825 */ /* 0x048fe400078e0284 */
        /* <DEDUP_REMOVED lines=9> */
[C---:B---3--:R-:W-:Y:S01]  /*c230*/  IMAD.WIDE R4, R22.reuse, 0x4, R156 ;  /* 0x0000000416047825 */ /* 0x048fe200078e029c */
[----:B----4-:R-:W-:Y:S01]  /*c240*/  IADD3 R23, R29, -0xea, RZ ;  /* 0xffffff161d177810 */ /* 0x010fe20007ffe0ff */
[----:B------:R-:W-:Y:S02]  /*c250*/  STL.64 [R1+0x7f8], R170 ;  /* 0x0007f8aa01007387 */ /* 0x000fe40000100a00 */
[----:B------:R-:W3:Y:S01]  /*c260*/  LDC R29, c[0x0][0x230] ;  /* 0x00008c00ff1d7b82 */ /* 0x000ee20000000800 */
[C---:B------:R-:W-:Y:S01]  /*c270*/  IMAD.WIDE R156, R22.reuse, 0x4, R138 ;  /* 0x00000004169c7825 */ /* 0x040fe200078e028a */
[----:B------:R-:W-:Y:S03]  /*c280*/  LDGSTS.E [R9+0x28008], desc[UR8][R170.64], !P2 ;  /* 0x28008000aa097fae */ /* 0x000fe6000d121848 */
[----:B-1----:R-:W-:Y:S01]  /*c290*/  IMAD.WIDE R2, R22, 0x4, R130 ;  /* 0x0000000416027825 */ /* 0x002fe200078e0282 */
[----:B------:R1:W-:Y:S04]  /*c2a0*/  STL.64 [R1+0x7e0], R6 ;  /* 0x0007e00601007387 */ /* 0x0003e80000100a00 */
[----:B------:R1:W-:Y:S01]  /*c2b0*/  LDGSTS.E [R9+0x2c008], desc[UR8][R6.64], !P2 ;  /* 0x2c00800006097fae */ /* 0x0003e2000d121848 */
[----:B------:R-:W-:Y:S01]  /*c2c0*/  ISETP.GE.U32.AND P2, PT, R24, 0x7ffffe98, PT ;  /* 0x7ffffe981800780c */ /* 0x000fe20003f46070 */
[----:B------:R-:W-:-:S02]  /*c2d0*/  VIADD R24, R27, 0xffffff15 ;  /* 0xffffff151b187836 */ /* 0x000fc40000000000 */
[----:B------:R4:W-:Y:S01]  /*c2e0*/  STL.64 [R1+0x7d0], R4 ;  /* 0x0007d00401007387 */ /* 0x0009e20000100a00 */
[----:B------:R-:W3:Y:S03]  /*c2f0*/  LDC R27, c[0x0][0x230] ;  /* 0x00008c00ff1b7b82 */ /* 0x000ee60000000800 */
[----:B------:R4:W-:Y:S01]  /*c300*/  LDGSTS.E [R9+0x2800c], desc[UR8][R4.64], !P1 ;  /* 0x2800c00004097fae */ /* 0x0009e2000c921848 */
[----:B-1----:R-:W-:-:S03]  /*c310*/  IMAD.WIDE R6, R22, 0x4, R134 ;  /* 0x0000000416067825 */ /* 0x002fc600078e0286 */
[----:B------:R1:W-:Y:S04]  /*c320*/  STL.64 [R1+0x7c0], R2 ;  /* 0x0007c00201007387 */ /* 0x0003e80000100a00 */
[----:B------:R1:W-:Y:S01]  /*c330*/  LDGSTS.E [R9+0x2c00c], desc[UR8][R2.64], !P1 ;  /* 0x2c00c00002097fae */ /* 0x0003e2000c921848 */
[----:B------:R-:W-:Y:S01]  /*c340*/  ISETP.GE.U32.AND P1, PT, R23, 0x7ffffe97, PT ;  /* 0x7ffffe971700780c */ /* 0x000fe20003f26070 */
[----:B----4-:R-:W-:Y:S02]  /*c350*/  IMAD.WIDE R4, R22, 0x4, R162 ;  /* 0x0000000416047825 */ /* 0x010fe400078e02a2 */
[----:B------:R4:W-:Y:S02]  /*c360*/  LDGSTS.E [R9+0x30000], desc[UR8][R156.64], !P0 ;  /* 0x300000009c097fae */ /* 0x0009e4000c121848 */
[----:B--2---:R-:W-:-:S02]  /*c370*/  VIADD R23, R31, 0xffffff14 ;  /* 0xffffff141f177836 */ /* 0x004fc40000000000 */
[----:B------:R2:W-:Y:S01]  /*c380*/  LDGSTS.E [R9+0x34000], desc[UR8][R6.64], !P0 ;  /* 0x3400000006097fae */ /* 0x0005e2000c121848 */
[----:B-1----:R-:W-:Y:S01]  /*c390*/  IMAD.WIDE R2, R22, 0x4, R136 ;  /* 0x0000000416027825 */ /* 0x002fe200078e0288 */
[----:B------:R-:W-:Y:S02]  /*c3a0*/  ISETP.GE.U32.AND P0, PT, R24, 0x7ffffe96, PT ;  /* 0x7ffffe961800780c */ /* 0x000fe40003f06070 */
[----:B------:R1:W-:Y:S01]  /*c3b0*/  LDGSTS.E [R9+0x30004], desc[UR8][R4.64], !P6 ;  /* 0x3000400004097fae */ /* 0x0003e2000f121848 */
[----:B------:R-:W-:Y:S01]  /*c3c0*/  IADD3 R24, R28, -0x8d, RZ ;  /* 0xffffff731c187810 */ /* 0x000fe20007ffe0ff */
[----:B------:R-:W3:Y:S02]  /*c3d0*/  LDC R31, c[0x0][0x230] ;  /* 0x00008c00ff1f7b82 */ /* 0x000ee40000000800 */
[----:B------:R4:W-:Y:S04]  /*c3e0*/  STL.64 [R1+0x7b0], R156 ;  /* 0x0007b09c01007387 */ /* 0x0009e80000100a00 */
[----:B------:R1:W-:Y:S01]  /*c3f0*/  LDGSTS.E [R9+0x34004], desc[UR8][R2.64], !P6 ;  /* 0x3400400002097fae */ /* 0x0003e2000f121848 */
[----:B------:R-:W-:Y:S01]  /*c400*/  ISETP.GE.U32.AND P6, PT, R23, 0x7ffffe95, PT ;  /* 0x7ffffe951700780c */ /* 0x000fe20003fc6070 */
[----:B------:R-:W3:Y:S01]  /*c410*/  LDC R28, c[0x0][0x230] ;  /* 0x00008c00ff1c7b82 */ /* 0x000ee20000000800 */
[----:B------:R-:W-:Y:S01]  /*c420*/  VIADD R23, R32, 0xffffff72 ;  /* 0xffffff7220177836 */ /* 0x000fe20000000000 */
[----:B------:R2:W-:Y:S01]  /*c430*/  STL.64 [R1+0x7a0], R6 ;  /* 0x0007a00601007387 */ /* 0x0005e20000100a00 */
[----:B----4-:R-:W-:-:S03]  /*c440*/  IMAD.WIDE R156, R22, 0x4, R144 ;  /* 0x00000004169c7825 */ /* 0x010fc600078e0290 */
[----:B------:R1:W-:Y:S02]  /*c450*/  STL.64 [R1+0x790], R4 ;  /* 0x0007900401007387 */ /* 0x0003e40000100a00 */
[----:B------:R-:W4:Y:S02]  /*c460*/  LDC R32, c[0x0][0x230] ;  /* 0x00008c00ff207b82 */ /* 0x000f240000000800 */
[----:B------:R1:W-:Y:S01]  /*c470*/  STL.64 [R1+0x780], R2 ;  /* 0x0007800201007387 */ /* 0x0003e20000100a00 */
[----:B--2---:R-:W-:-:S03]  /*c480*/  IMAD.WIDE R6, R22, 0x4, R140 ;  /* 0x0000000416067825 */ /* 0x004fc600078e028c */
[----:B------:R-:W-:Y:S02]  /*c490*/  STL.64 [R1+0x770], R156 ;  /* 0x0007709c01007387 */ /* 0x000fe40000100a00 */
[----:B------:R-:W2:Y:S01]  /*c4a0*/  LDC R136, c[0x0][0x230] ;  /* 0x00008c00ff887b82 */ /* 0x000ea20000000800 */
[C---:B-1----:R-:W-:Y:S01]  /*c4b0*/  IMAD.WIDE R4, R22.reuse, 0x4, R164 ;  /* 0x0000000416047825 */ /* 0x042fe200078e02a4 */
[----:B------:R-:W-:Y:S03]  /*c4c0*/  LDGSTS.E [R9+0x30008], desc[UR8][R156.64], !P5 ;  /* 0x300080009c097fae */ /* 0x000fe6000e921848 */
[----:B------:R-:W-:Y:S01]  /*c4d0*/  IMAD.WIDE R2, R22, 0x4, R142 ;  /* 0x0000000416027825 */ /* 0x000fe200078e028e */
[----:B------:R1:W-:Y:S02]  /*c4e0*/  STL.64 [R1+0x760], R6 ;  /* 0x0007600601007387 */ /* 0x0003e40000100a00 */
[----:B------:R-:W4:Y:S02]  /*c4f0*/  LDC R140, c[0x0][0x230] ;  /* 0x00008c00ff8c7b82 */ /* 0x000f240000000800 */
[----:B------:R1:W-:Y:S01]  /*c500*/  LDGSTS.E [R9+0x34008], desc[UR8][R6.64], !P5 ;  /* 0x3400800006097fae */ /* 0x0003e2000e921848 */
[----:B------:R-:W-:Y:S01]  /*c510*/  ISETP.GE.U32.AND P5, PT, R24, 0x7ffffef4, PT ;  /* 0x7ffffef41800780c */ /* 0x000fe20003fa6070 */
[----:B------:R-:W-:-:S02]  /*c520*/  VIADD R24, R26, 0xffffff71 ;  /* 0xffffff711a187836 */ /* 0x000fc40000000000 */
[----:B------:R3:W-:Y:S02]  /*c530*/  STL.64 [R1+0x750], R4 ;  /* 0x0007500401007387 */ /* 0x0007e40000100a00 */
[----:B------:R-:W2:Y:S02]  /*c540*/  LDC R26, c[0x0][0x230] ;  /* 0x00008c00ff1a7b82 */ /* 0x000ea40000000800 */
[----:B------:R3:W-:Y:S01]  /*c550*/  LDGSTS.E [R9+0x3000c], desc[UR8][R4.64], !P4 ;  /* 0x3000c00004097fae */ /* 0x0007e2000e121848 */
[----:B-1----:R-:W-:-:S03]  /*c560*/  IMAD.WIDE R6, R22, 0x4, R146 ;  /* 0x0000000416067825 */ /* 0x002fc600078e0292 */
[----:B------:R1:W-:Y:S02]  /*c570*/  STL.64 [R1+0x740], R2 ;  /* 0x0007400201007387 */ /* 0x0003e40000100a00 */
[----:B------:R-:W2:Y:S02]  /*c580*/  LDC R144, c[0x0][0x230] ;  /* 0x00008c00ff907b82 */ /* 0x000ea40000000800 */
[----:B------:R1:W-:Y:S01]  /*c590*/  LDGSTS.E [R9+0x3400c], desc[UR8][R2.64], !P4 ;  /* 0x3400c00002097fae */ /* 0x0003e2000e121848 */
[----:B---3--:R-:W-:-:S03]  /*c5a0*/  IMAD.WIDE R4, R22, 0x4, R166 ;  /* 0x0000000416047825 */ /* 0x008fc600078e02a6 */
[----:B------:R3:W-:Y:S01]  /*c5b0*/  STL.64 [R1+0x730], R152 ;  /* 0x0007309801007387 */ /* 0x0007e20000100a00 */
[----:B------:R-:W-:Y:S01]  /*c5c0*/  ISETP.GE.U32.AND P4, PT, R23, 0x7ffffef3, PT ;  /* 0x7ffffef31700780c */ /* 0x000fe20003f86070 */
[----:B------:R-:W2:Y:S02]  /*c5d0*/  LDC R164, c[0x0][0x230] ;  /* 0x00008c00ffa47b82 */ /* 0x000ea40000000800 */
[----:B------:R3:W-:Y:S01]  /*c5e0*/  LDGSTS.E [R9+0x38000], desc[UR8][R152.64], !P2 ;  /* 0x3800000098097fae */ /* 0x0007e2000d121848 */
[----:B------:R-:W-:Y:S01]  /*c5f0*/  IADD3 R23, R30, -0x90, RZ ;  /* 0xffffff701e177810 */ /* 0x000fe20007ffe0ff */
[C---:B-1----:R-:W-:Y:S02]  /*c600*/  IMAD.WIDE R2, R22.reuse, 0x4, R150 ;  /* 0x0000000416027825 */ /* 0x042fe400078e0296 */
        /* <DEDUP_REMOVED lines=8> */
[----:B-1----:R-:W-:-:S03]  /*c690*/  IMAD.WIDE R6, R22, 0x4, R154 ;  /* 0x0000000416067825 */ /* 0x002fc600078e029a */
[----:B------:R1:W-:Y:S04]  /*c6a0*/  STL.64 [R1+0x700], R2 ;  /* 0x0007000201007387 */ /* 0x0003e80000100a00 */
[----:B------:R1:W-:Y:S01]  /*c6b0*/  LDGSTS.E [R9+0x3c004], desc[UR8][R2.64], !P1 ;  /* 0x3c00400002097fae */ /* 0x0003e2000c921848 */
[----:B------:R-:W-:Y:S02]  /*c6c0*/  VIADD R24, R25, 0xffffff53 ;  /* 0xffffff5319187836 */ /* 0x000fe40000000000 */
[C---:B---3--:R-:W-:Y:S01]  /*c6d0*/  IMAD.WIDE R4, R22.reuse, 0x4, R168 ;  /* 0x0000000416047825 */ /* 0x048fe200078e02a8 */
[----:B------:R3:W-:Y:S01]  /*c6e0*/  STL.64 [R1+0x6f0], R152 ;  /* 0x0006f09801007387 */ /* 0x0007e20000100a00 */
[----:B------:R-:W-:Y:S01]  /*c6f0*/  ISETP.GE.U32.AND P1, PT, R23, 0x7ffffef1, PT ;  /* 0x7ffffef11700780c */ /* 0x000fe20003f26070 */
[----:B------:R-:W2:Y:S02]  /*c700*/  LDC R25, c[0x0][0x230] ;  /* 0x00008c00ff197b82 */ /* 0x000ea40000000800 */
[----:B------:R3:W-:Y:S01]  /*c710*/  LDGSTS.E [R9+0x38008], desc[UR8][R152.64], !P0 ;  /* 0x3800800098097fae */ /* 0x0007e2000c121848 */
[----:B-1----:R-:W-:-:S03]  /*c720*/  IMAD.WIDE R2, R22, 0x4, R158 ;  /* 0x0000000416027825 */ /* 0x002fc600078e029e */
[----:B------:R1:W-:Y:S01]  /*c730*/  STL.64 [R1+0x6e0], R6 ;  /* 0x0006e00601007387 */ /* 0x0003e20000100a00 */
[----:B------:R-:W-:-:S03]  /*c740*/  IMAD.WIDE R250, R22, 0x4, R226 ;  /* 0x0000000416fa7825 */ /* 0x000fc600078e02e2 */
[----:B------:R1:W-:Y:S01]  /*c750*/  LDGSTS.E [R9+0x3c008], desc[UR8][R6.64], !P0 ;  /* 0x3c00800006097fae */ /* 0x0003e2000c121848 */
[----:B------:R-:W-:-:S03]  /*c760*/  IMAD.WIDE R244, R22, 0x4, R228 ;  /* 0x0000000416f47825 */ /* 0x000fc600078e02e4 */
[----:B------:R4:W-:Y:S01]  /*c770*/  STL.64 [R1+0x6d0], R4 ;  /* 0x0006d00401007387 */ /* 0x0009e20000100a00 */
[----:B------:R-:W-:-:S03]  /*c780*/  VIADD R124, R124, 0xffffff65 ;  /* 0xffffff657c7c7836 */ /* 0x000fc60000000000 */
[----:B------:R4:W-:Y:S01]  /*c790*/  LDGSTS.E [R9+0x3800c], desc[UR8][R4.64], !P6 ;  /* 0x3800c00004097fae */ /* 0x0009e2000f121848 */
[----:B---3--:R-:W-:Y:S01]  /*c7a0*/  IMAD.WIDE R152, R22, 0x4, R240 ;  /* 0x0000000416987825 */ /* 0x008fe200078e02f0 */
[----:B------:R-:W-:Y:S01]  /*c7b0*/  ISETP.GE.U32.AND P0, PT, R24, 0x7ffffed4, PT ;  /* 0x7ffffed41800780c */ /* 0x000fe20003f06070 */
[----:B------:R-:W3:Y:S02]  /*c7c0*/  LDC R168, c[0x0][0x230] ;  /* 0x00008c00ffa87b82 */ /* 0x000ee40000000800 */
[----:B-1----:R-:W-:Y:S01]  /*c7d0*/  IMAD.WIDE R6, R22, 0x4, R238 ;  /* 0x0000000416067825 */ /* 0x002fe200078e02ee */
[----:B------:R1:W-:Y:S03]  /*c7e0*/  STL.64 [R1+0x6c0], R2 ;  /* 0x0006c00201007387 */ /* 0x0003e60000100a00 */
[----:B------:R-:W-:Y:S01]  /*c7f0*/  VIADD R23, R29, 0xffffff52 ;  /* 0xffffff521d177836 */ /* 0x000fe20000000000 */
[----:B------:R1:W-:Y:S01]  /*c800*/  LDGSTS.E [R9+0x3c00c], desc[UR8][R2.64], !P6 ;  /* 0x3c00c00002097fae */ /* 0x0003e2000f121848 */
[----:B------:R-:W-:Y:S01]  /*c810*/  VIADD R132, R132, 0xffffff47 ;  /* 0xffffff4784847836 */ /* 0x000fe20000000000 */
[----:B----4-:R-:W-:Y:S01]  /*c820*/  IADD3 R140, R140, -0xbb, RZ ;  /* 0xffffff458c8c7810 */ /* 0x010fe20007ffe0ff */
[----:B------:R-:W-:Y:S01]  /*c830*/  IMAD.WIDE R4, R22, 0x4, R236 ;  /* 0x0000000416047825 */ /* 0x000fe200078e02ec */
[----:B------:R4:W-:Y:S01]  /*c840*/  STL.64 [R1+0xb60], R8 ;  /* 0x000b600801007387 */ /* 0x0009e20000100a00 */
[----:B------:R-:W-:Y:S01]  /*c850*/  IADD3 R24, R28, -0xaf, RZ ;  /* 0xffffff511c187810 */ /* 0x000fe20007ffe0ff */
[----:B------:R-:W3:Y:S02]  /*c860*/  LDC R29, c[0x0][0x230] ;  /* 0x00008c00ff1d7b82 */ /* 0x000ee40000000800 */
[----:B------:R-:W-:Y:S01]  /*c870*/  STL.64 [R1+0x6b0], R152 ;  /* 0x0006b09801007387 */ /* 0x000fe20000100a00 */
[----:B------:R-:W-:Y:S01]  /*c880*/  ISETP.GE.U32.AND P6, PT, R23, 0x7ffffed3, PT ;  /* 0x7ffffed31700780c */ /* 0x000fe20003fc6070 */
[----:B-1----:R-:W-:-:S02]  /*c890*/  IMAD.WIDE R2, R22, 0x4, R234 ;  /* 0x0000000416027825 */ /* 0x002fc400078e02ea */
[----:B------:R-:W-:Y:S02]  /*c8a0*/  LDGSTS.E [R10+0x20000], desc[UR8][R152.64], !P5 ;  /* 0x20000000980a7fae */ /* 0x000fe4000e921848 */
[----:B------:R-:W1:Y:S01]  /*c8b0*/  LDC R28, c[0x0][0x230] ;  /* 0x00008c00ff1c7b82 */ /* 0x000e620000000800 */
[----:B----4-:R-:W-:Y:S01]  /*c8c0*/  IMAD.WIDE R8, R22, 0x4, R232 ;  /* 0x0000000416087825 */ /* 0x010fe200078e02e8 */
[----:B------:R4:W-:Y:S04]  /*c8d0*/  STL.64 [R1+0x6a0], R6 ;  /* 0x0006a00601007387 */ /* 0x0009e80000100a00 */
[----:B------:R4:W-:Y:S01]  /*c8e0*/  LDGSTS.E [R10+0x24000], desc[UR8][R6.64], !P5 ;  /* 0x24000000060a7fae */ /* 0x0009e2000e921848 */
[----:B------:R-:W-:Y:S01]  /*c8f0*/  VIADD R23, R32, 0xffffff50 ;  /* 0xffffff5020177836 */ /* 0x000fe20000000000 */
[----:B------:R-:W-:Y:S01]  /*c900*/  ISETP.GE.U32.AND P5, PT, R24, 0x7ffffed2, PT ;  /* 0x7ffffed21800780c */ /* 0x000fe20003fa6070 */
[----:B------:R-:W-:Y:S01]  /*c910*/  VIADD R148, R148, 0xffffff27 ;  /* 0xffffff2794947836 */ /* 0x000fe20000000000 */
[----:B------:R2:W-:Y:S01]  /*c920*/  STL.64 [R1+0x690], R4 ;  /* 0x0006900401007387 */ /* 0x0005e20000100a00 */
[----:B------:R-:W-:Y:S01]  /*c930*/  VIADD R24, R27, 0xffffff33 ;  /* 0xffffff331b187836 */ /* 0x000fe20000000000 */
[----:B------:R-:W1:Y:S02]  /*c940*/  LDC R32, c[0x0][0x230] ;  /* 0x00008c00ff207b82 */ /* 0x000e640000000800 */
[----:B------:R2:W-:Y:S01]  /*c950*/  LDGSTS.E [R10+0x20004], desc[UR8][R4.64], !P4 ;  /* 0x20004000040a7fae */ /* 0x0005e2000e121848 */
[----:B----4-:R-:W-:-:S03]  /*c960*/  IMAD.WIDE R6, R22, 0x4, R230 ;  /* 0x0000000416067825 */ /* 0x010fc600078e02e6 */
[----:B------:R4:W-:Y:S02]  /*c970*/  STL.64 [R1+0x680], R2 ;  /* 0x0006800201007387 */ /* 0x0009e40000100a00 */
[----:B------:R-:W1:Y:S02]  /*c980*/  LDC R27, c[0x0][0x230] ;  /* 0x00008c00ff1b7b82 */ /* 0x000e640000000800 */
[----:B------:R4:W-:Y:S01]  /*c990*/  LDGSTS.E [R10+0x24004], desc[UR8][R2.64], !P4 ;  /* 0x24004000020a7fae */ /* 0x0009e2000e121848 */
[----:B--2---:R-:W-:-:S03]  /*c9a0*/  IMAD.WIDE R4, R22, 0x4, R172 ;  /* 0x0000000416047825 */ /* 0x004fc600078e02ac */
[----:B------:R2:W-:Y:S01]  /*c9b0*/  STL.64 [R1+0x670], R8 ;  /* 0x0006700801007387 */ /* 0x0005e20000100a00 */
[----:B------:R-:W-:Y:S01]  /*c9c0*/  ISETP.GE.U32.AND P4, PT, R23, 0x7ffffed1, PT ;  /* 0x7ffffed11700780c */ /* 0x000fe20003f86070 */
[----:B------:R-:W1:Y:S02]  /*c9d0*/  LDC R152, c[0x0][0x230] ;  /* 0x00008c00ff987b82 */ /* 0x000e640000000800 */
[----:B------:R2:W-:Y:S01]  /*c9e0*/  LDGSTS.E [R10+0x20008], desc[UR8][R8.64], !P2 ;  /* 0x20008000080a7fae */ /* 0x0005e2000d121848 */
[----:B----4-:R-:W-:-:S03]  /*c9f0*/  IMAD.WIDE R2, R22, 0x4, R174 ;  /* 0x0000000416027825 */ /* 0x010fc600078e02ae */
[----:B------:R4:W-:Y:S01]  /*ca00*/  STL.64 [R1+0x660], R6 ;  /* 0x0006600601007387 */ /* 0x0009e20000100a00 */
[----:B------:R-:W-:Y:S01]  /*ca10*/  IADD3 R23, R31, -0xce, RZ ;  /* 0xffffff321f177810 */ /* 0x000fe20007ffe0ff */
        /* <DEDUP_REMOVED lines=10> */
[----:B------:R-:W1:Y:S01]  /*cac0*/  LDC R176, c[0x0][0x230] ;  /* 0x00008c00ffb07b82 */ /* 0x000e620000000800 */
[----:B------:R-:W-:Y:S01]  /*cad0*/  VIADD R24, R26, 0xffffff31 ;  /* 0xffffff311a187836 */ /* 0x000fe20000000000 */
[----:B------:R4:W-:Y:S01]  /*cae0*/  LDGSTS.E [R10+0x2400c], desc[UR8][R2.64], !P1 ;  /* 0x2400c000020a7fae */ /* 0x0009e2000c921848 */
[----:B--2---:R-:W-:-:S03]  /*caf0*/  IMAD.WIDE R4, R22, 0x4, R180 ;  /* 0x0000000416047825 */ /* 0x004fc600078e02b4 */
[----:B------:R2:W-:Y:S01]  /*cb00*/  STL.64 [R1+0x630], R8 ;  /* 0x0006300801007387 */ /* 0x0005e20000100a00 */
[----:B------:R-:W-:Y:S01]  /*cb10*/  ISETP.GE.U32.AND P1, PT, R23, 0x7ffffeb3, PT ;  /* 0x7ffffeb31700780c */ /* 0x000fe20003f26070 */
[----:B------:R-:W1:Y:S02]  /*cb20*/  LDC R26, c[0x0][0x230] ;  /* 0x00008c00ff1a7b82 */ /* 0x000e640000000800 */
[----:B------:R2:W-:Y:S01]  /*cb30*/  LDGSTS.E [R10+0x28000], desc[UR8][R8.64], !P0 ;  /* 0x28000000080a7fae */ /* 0x0005e2000c121848 */
[----:B------:R-:W-:Y:S02]  /*cb40*/  VIADD R23, R30, 0xffffff30 ;  /* 0xffffff301e177836 */ /* 0x000fe40000000000 */
[C---:B----4-:R-:W-:Y:S01]  /*cb50*/  IMAD.WIDE R2, R22.reuse, 0x4, R182 ;  /* 0x0000000416027825 */ /* 0x050fe200078e02b6 */
        /* <DEDUP_REMOVED lines=23> */
[----:B------:R-:W-:Y:S01]  /*ccd0*/  IADD3 R24, R25, -0xed, RZ ;  /* 0xffffff1319187810 */ /* 0x000fe20007ffe0ff */
        /* <DEDUP_REMOVED lines=8> */
[----:B---3--:R-:W-:-:S03]  /*cd60*/  VIADD R23, R29, 0xffffff12 ;  /* 0xffffff121d177836 */ /* 0x008fc60000000000 */
[----:B------:R2:W-:Y:S01]  /*cd70*/  LDGSTS.E [R10+0x30000], desc[UR8][R8.64], !P2 ;  /* 0x30000000080a7fae */ /* 0x0005e2000d121848 */
[----:B------:R-:W-:Y:S01]  /*cd80*/  ISETP.GE.U32.AND P5, PT, R24, 0x7ffffe94, PT ;  /* 0x7ffffe941800780c */ /* 0x000fe20003fa6070 */
[----:B------:R-:W3:Y:S01]  /*cd90*/  LDC R29, c[0x0][0x230] ;  /* 0x00008c00ff1d7b82 */ /* 0x000ee20000000800 */
[----:B----4-:R-:W-:Y:S01]  /*cda0*/  IMAD.WIDE R2, R22, 0x4, R200 ;  /* 0x0000000416027825 */ /* 0x010fe200078e02c8 */
[----:B------:R4:W-:Y:S04]  /*cdb0*/  STL.64 [R1+0x5a0], R6 ;  /* 0x0005a00601007387 */ /* 0x0009e80000100a00 */
[----:B------:R4:W-:Y:S01]  /*cdc0*/  LDGSTS.E [R10+0x34000], desc[UR8][R6.64], !P2 ;  /* 0x34000000060a7fae */ /* 0x0009e2000d121848 */
[----:B-1----:R-:W-:Y:S02]  /*cdd0*/  VIADD R172, R172, 0xffffff05 ;  /* 0xffffff05acac7836 */ /* 0x002fe40000000000 */
[----:B------:R-:W-:Y:S01]  /*cde0*/  VIADD R180, R180, 0xffffff63 ;  /* 0xffffff63b4b47836 */ /* 0x000fe20000000000 */
[----:B------:R-:W-:Y:S01]  /*cdf0*/  IADD3 R190, R190, -0x9f, RZ ;  /* 0xffffff61bebe7810 */ /* 0x000fe20007ffe0ff */
[C---:B--2---:R-:W-:Y:S01]  /*ce00*/  IMAD.WIDE R8, R22.reuse, 0x4, R202 ;  /* 0x0000000416087825 */ /* 0x044fe200078e02ca */
[----:B------:R1:W-:Y:S01]  /*ce10*/  STL.64 [R1+0x590], R4 ;  /* 0x0005900401007387 */ /* 0x0003e20000100a00 */
[----:B------:R-:W-:Y:S01]  /*ce20*/  ISETP.GE.U32.AND P4, PT, R23, 0x7ffffe93, PT ;  /* 0x7ffffe931700780c */ /* 0x000fe20003f86070 */
[----:B------:R-:W2:Y:S02]  /*ce30*/  LDC R202, c[0x0][0x230] ;  /* 0x00008c00ffca7b82 */ /* 0x000ea40000000800 */
[----:B------:R1:W-:Y:S01]  /*ce40*/  LDGSTS.E [R10+0x30004], desc[UR8][R4.64], !P1 ;  /* 0x30004000040a7fae */ /* 0x0003e2000c921848 */
[----:B----4-:R-:W-:-:S03]  /*ce50*/  IMAD.WIDE R6, R22, 0x4, R204 ;  /* 0x0000000416067825 */ /* 0x010fc600078e02cc */
[----:B------:R4:W-:Y:S02]  /*ce60*/  STL.64 [R1+0x580], R2 ;  /* 0x0005800201007387 */ /* 0x0009e40000100a00 */
[----:B------:R-:W3:Y:S02]  /*ce70*/  LDC R198, c[0x0][0x230] ;  /* 0x00008c00ffc67b82 */ /* 0x000ee40000000800 */
[----:B------:R4:W-:Y:S01]  /*ce80*/  LDGSTS.E [R10+0x34004], desc[UR8][R2.64], !P1 ;  /* 0x34004000020a7fae */ /* 0x0009e2000c921848 */
[----:B-1----:R-:W-:-:S03]  /*ce90*/  IMAD.WIDE R4, R22, 0x4, R206 ;  /* 0x0000000416047825 */ /* 0x002fc600078e02ce */
[----:B------:R1:W-:Y:S01]  /*cea0*/  STL.64 [R1+0x570], R8 ;  /* 0x0005700801007387 */ /* 0x0003e20000100a00 */
[----:B------:R-:W-:-:S03]  /*ceb0*/  VIADD R24, R27, 0xffffff11 ;  /* 0xffffff111b187836 */ /* 0x000fc60000000000 */
[----:B------:R1:W-:Y:S01]  /*cec0*/  LDGSTS.E [R10+0x30008], desc[UR8][R8.64], !P0 ;  /* 0x30008000080a7fae */ /* 0x0003e2000c121848 */
[----:B------:R-:W-:Y:S01]  /*ced0*/  IADD3 R23, R31, -0xf0, RZ ;  /* 0xffffff101f177810 */ /* 0x000fe20007ffe0ff */
[----:B------:R-:W2:Y:S01]  /*cee0*/  LDC R27, c[0x0][0x230] ;  /* 0x00008c00ff1b7b82 */ /* 0x000ea20000000800 */
[----:B----4-:R-:W-:Y:S01]  /*cef0*/  IMAD.WIDE R2, R22, 0x4, R208 ;  /* 0x0000000416027825 */ /* 0x010fe200078e02d0 */
[----:B------:R4:W-:Y:S04]  /*cf00*/  STL.64 [R1+0x560], R6 ;  /* 0x0005600601007387 */ /* 0x0009e80000100a00 */
[----:B------:R4:W-:Y:S01]  /*cf10*/  LDGSTS.E [R10+0x34008], desc[UR8][R6.64], !P0 ;  /* 0x34008000060a7fae */ /* 0x0009e2000c121848 */
[----:B------:R-:W-:Y:S01]  /*cf20*/  ISETP.GE.U32.AND P2, PT, R24, 0x7ffffe92, PT ;  /* 0x7ffffe921800780c */ /* 0x000fe20003f46070 */
[----:B------:R-:W2:Y:S01]  /*cf30*/  LDC R31, c[0x0][0x230] ;  /* 0x00008c00ff1f7b82 */ /* 0x000ea20000000800 */
[C---:B-1----:R-:W-:Y:S01]  /*cf40*/  IMAD.WIDE R8, R22.reuse, 0x4, R210 ;  /* 0x0000000416087825 */ /* 0x042fe200078e02d2 */
[----:B------:R1:W-:Y:S04]  /*cf50*/  STL.64 [R1+0x550], R4 ;  /* 0x0005500401007387 */ /* 0x0003e80000100a00 */
[----:B------:R1:W-:Y:S02]  /*cf60*/  LDGSTS.E [R10+0x3000c], desc[UR8][R4.64], !P6 ;  /* 0x3000c000040a7fae */ /* 0x0003e4000f121848 */
[----:B------:R-:W2:Y:S01]  /*cf70*/  LDC R206, c[0x0][0x230] ;  /* 0x00008c00ffce7b82 */ /* 0x000ea20000000800 */
[----:B----4-:R-:W-:Y:S01]  /*cf80*/  IMAD.WIDE R6, R22, 0x4, R212 ;  /* 0x0000000416067825 */ /* 0x010fe200078e02d4 */
[----:B------:R4:W-:Y:S04]  /*cf90*/  STL.64 [R1+0x540], R2 ;  /* 0x0005400201007387 */ /* 0x0009e80000100a00 */
[----:B------:R4:W-:Y:S01]  /*cfa0*/  STL.64 [R1+0x530], R8 ;  /* 0x0005300801007387 */ /* 0x0009e20000100a00 */
[----:B------:R-:W-:Y:S01]  /*cfb0*/  ISETP.GE.U32.AND P1, PT, R23, 0x7ffffe91, PT ;  /* 0x7ffffe911700780c */ /* 0x000fe20003f26070 */
[----:B------:R-:W-:Y:S01]  /*cfc0*/  VIADD R24, R28, 0xffffff6f ;  /* 0xffffff6f1c187836 */ /* 0x000fe20000000000 */
[----:B------:R-:W4:Y:S01]  /*cfd0*/  LDC R210, c[0x0][0x230] ;  /* 0x00008c00ffd27b82 */ /* 0x000f220000000800 */
[----:B-1----:R-:W-:Y:S01]  /*cfe0*/  IMAD.WIDE R4, R22, 0x4, R214 ;  /* 0x0000000416047825 */ /* 0x002fe200078e02d6 */
[----:B------:R1:W-:Y:S04]  /*cff0*/  STL.64 [R1+0x520], R6 ;  /* 0x0005200601007387 */ /* 0x0003e80000100a00 */
[----:B------:R-:W4:Y:S02]  /*d000*/  LDL.LU.64 R170, [R1+0x88] ;  /* 0x0000880001aa7983 */ /* 0x000f240000300a00 */
[----:B------:R-:W1:Y:S02]  /*d010*/  LDC R28, c[0x0][0x230] ;  /* 0x00008c00ff1c7b82 */ /* 0x000e640000000800 */
[----:B------:R1:W-:Y:S04]  /*d020*/  STL.64 [R1+0x510], R4 ;  /* 0x0005100401007387 */ /* 0x0003e80000100a00 */
[----:B------:R-:W4:Y:S04]  /*d030*/  LDL.LU.64 R188, [R1+0x90] ;  /* 0x0000900001bc7983 */ /* 0x000f280000300a00 */
[----:B------:R4:W-:Y:S01]  /*d040*/  LDGSTS.E [R10+0x3400c], desc[UR8][R2.64], !P6 ;  /* 0x3400c000020a7fae */ /* 0x0009e2000f121848 */
[----:B------:R-:W-:Y:S01]  /*d050*/  VIADD R23, R32, 0xffffff6e ;  /* 0xffffff6e20177836 */ /* 0x000fe20000000000 */
[----:B------:R-:W-:Y:S01]  /*d060*/  ISETP.GE.U32.AND P0, PT, R24, 0x7ffffef0, PT ;  /* 0x7ffffef01800780c */ /* 0x000fe20003f06070 */
[----:B---3--:R-:W-:Y:S01]  /*d070*/  VIADD R198, R198, 0xffffff43 ;  /* 0xffffff43c6c67836 */ /* 0x008fe20000000000 */
[----:B------:R3:W-:Y:S01]  /*d080*/  LDGSTS.E [R10+0x38000], desc[UR8][R8.64], !P5 ;  /* 0x38000000080a7fae */ /* 0x0007e2000e921848 */
[----:B--2---:R-:W-:Y:S01]  /*d090*/  VIADD R206, R206, 0xffffff41 ;  /* 0xffffff41cece7836 */ /* 0x004fe20000000000 */
[----:B------:R-:W2:Y:S02]  /*d0a0*/  LDC R214, c[0x0][0x230] ;  /* 0x00008c00ffd67b82 */ /* 0x000ea40000000800 */
[----:B------:R1:W-:Y:S01]  /*d0b0*/  LDGSTS.E [R10+0x3c000], desc[UR8][R6.64], !P5 ;  /* 0x3c000000060a7fae */ /* 0x0003e2000e921848 */
[----:B----4-:R-:W-:-:S03]  /*d0c0*/  IMAD.WIDE R2, R22, 0x4, R216 ;  /* 0x0000000416027825 */ /* 0x010fc600078e02d8 */
[----:B------:R4:W-:Y:S01]  /*d0d0*/  LDGSTS.E [R10+0x38004], desc[UR8][R4.64], !P4 ;  /* 0x38004000040a7fae */ /* 0x0009e2000e121848 */
[----:B---3--:R-:W-:-:S03]  /*d0e0*/  IMAD.WIDE R8, R22, 0x4, R218 ;  /* 0x0000000416087825 */ /* 0x008fc600078e02da */
[----:B------:R3:W-:Y:S01]  /*d0f0*/  STL.64 [R1+0x500], R2 ;  /* 0x0005000201007387 */ /* 0x0007e20000100a00 */
[----:B------:R-:W-:-:S03]  /*d100*/  IMAD.WIDE R242, R22, 0x4, R170 ;  /* 0x0000000416f27825 */ /* 0x000fc600078e02aa */
[----:B------:R3:W-:Y:S01]  /*d110*/  LDGSTS.E [R10+0x3c004], desc[UR8][R2.64], !P4 ;  /* 0x3c004000020a7fae */ /* 0x0007e2000e121848 */
[----:B------:R-:W-:-:S04]  /*d120*/  IMAD.WIDE R240, R22, 0x4, R188 ;  /* 0x0000000416f07825 */ /* 0x000fc800078e02bc */
[C---:B-1----:R-:W-:Y:S01]  /*d130*/  IMAD.WIDE R6, R22.reuse, 0x4, R220 ;  /* 0x0000000416067825 */ /* 0x042fe200078e02dc */
[----:B------:R-:W-:Y:S01]  /*d140*/  STL.64 [R1+0x4f0], R8 ;  /* 0x0004f00801007387 */ /* 0x000fe20000100a00 */
[----:B------:R-:W-:Y:S01]  /*d150*/  ISETP.GE.U32.AND P6, PT, R23, 0x7ffffeef, PT ;  /* 0x7ffffeef1700780c */ /* 0x000fe20003fc6070 */
[----:B------:R-:W1:Y:S01]  /*d160*/  LDC R218, c[0x0][0x230] ;  /* 0x00008c00ffda7b82 */ /* 0x000e620000000800 */
[C---:B----4-:R-:W-:Y:S01]  /*d170*/  IMAD.WIDE R4, R22.reuse, 0x4, R222 ;  /* 0x0000000416047825 */ /* 0x050fe200078e02de */
[----:B------:R-:W-:Y:S03]  /*d180*/  STL.64 [R1+0x4e0], R6 ;  /* 0x0004e00601007387 */ /* 0x000fe60000100a00 */
[----:B---3--:R-:W-:Y:S01]  /*d190*/  IMAD.WIDE R2, R22, 0x4, R224 ;  /* 0x0000000416027825 */ /* 0x008fe200078e02e0 */
[----:B------:R3:W-:Y:S01]  /*d1a0*/  STL.64 [R1+0x4d0], R4 ;  /* 0x0004d00401007387 */ /* 0x0007e20000100a00 */
[----:B------:R-:W-:Y:S01]  /*d1b0*/  IADD3 R24, R26, -0x93, RZ ;  /* 0xffffff6d1a187810 */ /* 0x000fe20007ffe0ff */
[----:B------:R-:W4:Y:S02]  /*d1c0*/  LDC R222, c[0x0][0x230] ;  /* 0x00008c00ffde7b82 */ /* 0x000f240000000800 */
[----:B------:R-:W-:Y:S04]  /*d1d0*/  LDGSTS.E [R10+0x38008], desc[UR8][R8.64], !P2 ;  /* 0x38008000080a7fae */ /* 0x000fe8000d121848 */
[----:B------:R2:W-:Y:S01]  /*d1e0*/  STL.64 [R1+0x4c0], R2 ;  /* 0x0004c00201007387 */ /* 0x0005e20000100a00 */
[----:B------:R-:W-:Y:S01]  /*d1f0*/  VIADD R23, R30, 0xffffff6c ;  /* 0xffffff6c1e177836 */ /* 0x000fe20000000000 */
[----:B------:R-:W1:Y:S02]  /*d200*/  LDC R26, c[0x0][0x230] ;  /* 0x00008c00ff1a7b82 */ /* 0x000e640000000800 */
[----:B------:R-:W-:Y:S04]  /*d210*/  LDGSTS.E [R10+0x3c008], desc[UR8][R6.64], !P2 ;  /* 0x3c008000060a7fae */ /* 0x000fe8000d121848 */
[----:B------:R-:W4:Y:S02]  /*d220*/  LDL.LU.64 R156, [R1+0x98] ;  /* 0x00009800019c7983 */ /* 0x000f240000300a00 */
[----:B------:R-:W1:Y:S02]  /*d230*/  LDC R30, c[0x0][0x230] ;  /* 0x00008c00ff1e7b82 */ /* 0x000e640000000800 */
[----:B------:R-:W-:Y:S04]  /*d240*/  LDGSTS.E [R10+0x3800c], desc[UR8][R4.64], !P1 ;  /* 0x3800c000040a7fae */ /* 0x000fe8000c921848 */
[----:B------:R-:W4:Y:S04]  /*d250*/  LDL.LU.64 R246, [R1+0xa0] ;  /* 0x0000a00001f67983 */ /* 0x000f280000300a00 */
[----:B------:R-:W-:Y:S04]  /*d260*/  LDGSTS.E [R10+0x3c00c], desc[UR8][R2.64], !P1 ;  /* 0x3c00c000020a7fae */ /* 0x000fe8000c921848 */
[----:B---3--:R-:W3:Y:S01]  /*d270*/  LDL.LU.64 R4, [R1+0xa8] ;  /* 0x0000a80001047983 */ /* 0x008ee20000300a00 */
[----:B------:R-:W-:-:S02]  /*d280*/  ISETP.GE.U32.AND P5, PT, R24, 0x7ffffeee, PT ;  /* 0x7ffffeee1800780c */ /* 0x000fc40003fa6070 */
[----:B------:R-:W-:Y:S01]  /*d290*/  ISETP.GE.U32.AND P4, PT, R23, 0x7ffffeed, PT ;  /* 0x7ffffeed1700780c */ /* 0x000fe20003f86070 */
[----:B------:R-:W-:Y:S04]  /*d2a0*/  LDGSTS.E [R11+0x20000], desc[UR8][R250.64], !P0 ;  /* 0x20000000fa0b7fae */ /* 0x000fe8000c121848 */
[----:B--2---:R-:W2:Y:S04]  /*d2b0*/  LDL.LU.64 R2, [R1+0xb0] ;  /* 0x0000b00001027983 */ /* 0x004ea80000300a00 */
[----:B------:R-:W2:Y:S04]  /*d2c0*/  LDL.LU.64 R248, [R1+0xb8] ;  /* 0x0000b80001f87983 */ /* 0x000ea80000300a00 */
[----:B------:R-:W2:Y:S04]  /*d2d0*/  LDL.LU.64 R6, [R1+0xc0] ;  /* 0x0000c00001067983 */ /* 0x000ea80000300a00 */
[----:B------:R-:W2:Y:S04]  /*d2e0*/  LDL.LU.64 R170, [R1+0xc8] ;  /* 0x0000c80001aa7983 */ /* 0x000ea80000300a00 */
[----:B------:R-:W2:Y:S04]  /*d2f0*/  LDL.LU.64 R188, [R1+0xd0] ;  /* 0x0000d00001bc7983 */ /* 0x000ea80000300a00 */
[----:B------:R-:W-:Y:S04]  /*d300*/  STL.64 [R1+0xb68], R250 ;  /* 0x000b68fa01007387 */ /* 0x000fe80000100a00 */
[----:B------:R-:W-:Y:S04]  /*d310*/  STL.64 [R1+0xb70], R244 ;  /* 0x000b70f401007387 */ /* 0x000fe80000100a00 */
[----:B------:R-:W-:Y:S04]  /*d320*/  STL.64 [R1+0xb78], R242 ;  /* 0x000b78f201007387 */ /* 0x000fe80000100a00 */
[----:B------:R-:W-:Y:S01]  /*d330*/  STL.64 [R1+0xb80], R240 ;  /* 0x000b80f001007387 */ /* 0x000fe20000100a00 */
[----:B----4-:R-:W-:-:S04]  /*d340*/  IMAD.WIDE R238, R22, 0x4, R156 ;  /* 0x0000000416ee7825 */ /* 0x010fc800078e029c */
[C---:B------:R-:W-:Y:S01]  /*d350*/  IMAD.WIDE R236, R22.reuse, 0x4, R246 ;  /* 0x0000000416ec7825 */ /* 0x040fe200078e02f6 */
[----:B------:R-:W4:Y:S04]  /*d360*/  LDL.LU.64 R156, [R1+0xd8] ;  /* 0x0000d800019c7983 */ /* 0x000f280000300a00 */
[----:B------:R-:W4:Y:S01]  /*d370*/  LDL.LU.64 R246, [R1+0xe0] ;  /* 0x0000e00001f67983 */ /* 0x000f220000300a00 */
[----:B---3--:R-:W-:Y:S01]  /*d380*/  IMAD.WIDE R234, R22, 0x4, R4 ;  /* 0x0000000416ea7825 */ /* 0x008fe200078e0204 */
[----:B------:R-:W-:Y:S02]  /*d390*/  IADD3 R23, R29, -0xb2, RZ ;  /* 0xffffff4e1d177810 */ /* 0x000fe40007ffe0ff */
[----:B------:R-:W3:Y:S01]  /*d3a0*/  LDL.LU.64 R4, [R1+0xe8] ;  /* 0x0000e80001047983 */ /* 0x000ee20000300a00 */
[----:B------:R-:W1:Y:S01]  /*d3b0*/  LDC R29, c[0x0][0x230] ;  /* 0x00008c00ff1d7b82 */ /* 0x000e620000000800 */
[----:B------:R-:W-:-:S02]  /*d3c0*/  VIADD R24, R25, 0xffffff4f ;  /* 0xffffff4f19187836 */ /* 0x000fc40000000000 */
[----:B------:R-:W-:Y:S01]  /*d3d0*/  LDGSTS.E [R11+0x24000], desc[UR8][R244.64], !P0 ;  /* 0x24000000f40b7fae */ /* 0x000fe2000c121848 */
[----:B--2---:R-:W-:-:S03]  /*d3e0*/  IMAD.WIDE R232, R22, 0x4, R2 ;  /* 0x0000000416e87825 */ /* 0x004fc600078e0202 */
[----:B------:R-:W2:Y:S01]  /*d3f0*/  LDL.LU.64 R2, [R1+0xf0] ;  /* 0x0000f00001027983 */ /* 0x000ea20000300a00 */
[----:B------:R-:W1:Y:S03]  /*d400*/  LDC R25, c[0x0][0x230] ;  /* 0x00008c00ff197b82 */ /* 0x000e660000000800 */
[----:B------:R-:W-:Y:S01]  /*d410*/  STL.64 [R1+0xb88], R238 ;  /* 0x000b88ee01007387 */ /* 0x000fe20000100a00 */
[----:B------:R-:W-:-:S03]  /*d420*/  IMAD.WIDE R70, R22, 0x4, R248 ;  /* 0x0000000416467825 */ /* 0x000fc600078e02f8 */
[----:B------:R-:W-:Y:S01]  /*d430*/  STL.64 [R1+0xb98], R236 ;  /* 0x000b98ec01007387 */ /* 0x000fe20000100a00 */
[----:B------:R-:W-:-:S03]  /*d440*/  IMAD.WIDE R68, R22, 0x4, R6 ;  /* 0x0000000416447825 */ /* 0x000fc600078e0206 */
[----:B------:R-:W-:Y:S01]  /*d450*/  STL.64 [R1+0xba0], R234 ;  /* 0x000ba0ea01007387 */ /* 0x000fe20000100a00 */
[----:B------:R-:W-:-:S03]  /*d460*/  IMAD.WIDE R66, R22, 0x4, R170 ;  /* 0x0000000416427825 */ /* 0x000fc600078e02aa */
[----:B------:R-:W-:Y:S01]  /*d470*/  STL.64 [R1+0xba8], R232 ;  /* 0x000ba8e801007387 */ /* 0x000fe20000100a00 */
[----:B------:R-:W-:-:S03]  /*d480*/  IMAD.WIDE R64, R22, 0x4, R188 ;  /* 0x0000000416407825 */ /* 0x000fc600078e02bc */
[----:B------:R-:W2:Y:S04]  /*d490*/  LDL.LU.64 R248, [R1+0xf8] ;  /* 0x0000f80001f87983 */ /* 0x000ea80000300a00 */
[----:B------:R-:W2:Y:S04]  /*d4a0*/  LDL.LU.64 R6, [R1+0x100] ;  /* 0x0001000001067983 */ /* 0x000ea80000300a00 */
[----:B------:R-:W2:Y:S04]  /*d4b0*/  LDL.LU.64 R170, [R1+0x108] ;  /* 0x0001080001aa7983 */ /* 0x000ea80000300a00 */
[----:B------:R-:W2:Y:S01]  /*d4c0*/  LDL.LU.64 R188, [R1+0x110] ;  /* 0x0001100001bc7983 */ /* 0x000ea20000300a00 */
[----:B----4-:R-:W-:-:S04]  /*d4d0*/  IMAD.WIDE R62, R22, 0x4, R156 ;  /* 0x00000004163e7825 */ /* 0x010fc800078e029c */
[C---:B------:R-:W-:Y:S01]  /*d4e0*/  IMAD.WIDE R60, R22.reuse, 0x4, R246 ;  /* 0x00000004163c7825 */ /* 0x040fe200078e02f6 */
[----:B------:R-:W4:Y:S03]  /*d4f0*/  LDL.LU.64 R156, [R1+0x118] ;  /* 0x00011800019c7983 */ /* 0x000f260000300a00 */
[C---:B---3--:R-:W-:Y:S01]  /*d500*/  IMAD.WIDE R58, R22.reuse, 0x4, R4 ;  /* 0x00000004163a7825 */ /* 0x048fe200078e0204 */
[----:B------:R-:W3:Y:S04]  /*d510*/  LDL.LU.64 R246, [R1+0x120] ;  /* 0x0001200001f67983 */ /* 0x000ee80000300a00 */
[----:B------:R-:W3:Y:S01]  /*d520*/  LDL.LU.64 R4, [R1+0x128] ;  /* 0x0001280001047983 */ /* 0x000ee20000300a00 */
[----:B--2---:R-:W-:Y:S01]  /*d530*/  IMAD.WIDE R56, R22, 0x4, R2 ;  /* 0x0000000416387825 */ /* 0x004fe200078e0202 */
[----:B------:R-:W-:-:S02]  /*d540*/  ISETP.GE.U32.AND P2, PT, R24, 0x7ffffed0, PT ;  /* 0x7ffffed01800780c */ /* 0x000fc40003f46070 */
[----:B------:R-:W2:Y:S01]  /*d550*/  LDL.LU.64 R2, [R1+0x130] ;  /* 0x0001300001027983 */ /* 0x000ea20000300a00 */
[----:B------:R-:W-:-:S03]  /*d560*/  ISETP.GE.U32.AND P1, PT, R23, 0x7ffffecf, PT ;  /* 0x7ffffecf1700780c */ /* 0x000fc60003f26070 */
[----:B------:R-:W-:Y:S01]  /*d570*/  LDGSTS.E [R11+0x20004], desc[UR8][R242.64], !P6 ;  /* 0x20004000f20b7fae */ /* 0x000fe2000f121848 */
[----:B------:R-:W-:-:S03]  /*d580*/  IMAD.WIDE R54, R22, 0x4, R248 ;  /* 0x0000000416367825 */ /* 0x000fc600078e02f8 */
[----:B------:R-:W-:Y:S01]  /*d590*/  LDGSTS.E [R11+0x24004], desc[UR8][R240.64], !P6 ;  /* 0x24004000f00b7fae */ /* 0x000fe2000f121848 */
[----:B------:R-:W-:-:S03]  /*d5a0*/  IMAD.WIDE R52, R22, 0x4, R6 ;  /* 0x0000000416347825 */ /* 0x000fc600078e0206 */
[----:B------:R-:W2:Y:S01]  /*d5b0*/  LDL.LU.64 R248, [R1+0x138] ;  /* 0x0001380001f87983 */ /* 0x000ea20000300a00 */
[----:B------:R-:W-:-:S03]  /*d5c0*/  IMAD.WIDE R50, R22, 0x4, R170 ;  /* 0x0000000416327825 */ /* 0x000fc600078e02aa */
[----:B------:R-:W2:Y:S01]  /*d5d0*/  LDL.LU.64 R6, [R1+0x140] ;  /* 0x0001400001067983 */ /* 0x000ea20000300a00 */
[----:B------:R-:W-:-:S03]  /*d5e0*/  IMAD.WIDE R48, R22, 0x4, R188 ;  /* 0x0000000416307825 */ /* 0x000fc600078e02bc */
[----:B------:R-:W2:Y:S04]  /*d5f0*/  LDL.LU.64 R170, [R1+0x148] ;  /* 0x0001480001aa7983 */ /* 0x000ea80000300a00 */
[----:B------:R-:W2:Y:S01]  /*d600*/  LDL.LU.64 R188, [R1+0x150] ;  /* 0x0001500001bc7983 */ /* 0x000ea20000300a00 */
[----:B------:R-:W-:Y:S02]  /*d610*/  VIADD R24, R28, 0xffffff4d ;  /* 0xffffff4d1c187836 */ /* 0x000fe40000000000 */
[----:B------:R-:W1:Y:S01]  /*d620*/  LDC R28, c[0x0][0x230] ;  /* 0x00008c00ff1c7b82 */ /* 0x000e620000000800 */
[C---:B----4-:R-:W-:Y:S01]  /*d630*/  IMAD.WIDE R46, R22.reuse, 0x4, R156 ;  /* 0x00000004162e7825 */ /* 0x050fe200078e029c */
[----:B------:R-:W-:Y:S03]  /*d640*/  LDGSTS.E [R11+0x20008], desc[UR8][R238.64], !P5 ;  /* 0x20008000ee0b7fae */ /* 0x000fe6000e921848 */
[C---:B---3--:R-:W-:Y:S01]  /*d650*/  IMAD.WIDE R44, R22.reuse, 0x4, R246 ;  /* 0x00000004162c7825 */ /* 0x048fe200078e02f6 */
[----:B------:R-:W3:Y:S03]  /*d660*/  LDL.LU.64 R156, [R1+0x158] ;  /* 0x00015800019c7983 */ /* 0x000ee60000300a00 */
[----:B------:R-:W-:Y:S01]  /*d670*/  IMAD.WIDE R42, R22, 0x4, R4 ;  /* 0x00000004162a7825 */ /* 0x000fe200078e0204 */
[----:B------:R-:W4:Y:S04]  /*d680*/  LDL.LU.64 R246, [R1+0x160] ;  /* 0x0001600001f67983 */ /* 0x000f280000300a00 */
[----:B------:R-:W4:Y:S01]  /*d690*/  LDL.LU.64 R4, [R1+0x168] ;  /* 0x0001680001047983 */ /* 0x000f220000300a00 */
[----:B------:R-:W-:-:S02]  /*d6a0*/  ISETP.GE.U32.AND P0, PT, R24, 0x7ffffece, PT ;  /* 0x7ffffece1800780c */ /* 0x000fc40003f06070 */
[----:B------:R-:W-:Y:S01]  /*d6b0*/  IADD3 R24, R27, -0xd1, RZ ;  /* 0xffffff2f1b187810 */ /* 0x000fe20007ffe0ff */
[----:B------:R-:W-:Y:S01]  /*d6c0*/  VIADD R23, R31, 0xffffff4c ;  /* 0xffffff4c1f177836 */ /* 0x000fe20000000000 */
[----:B------:R-:W2:Y:S01]  /*d6d0*/  LDC R27, c[0x0][0x230] ;  /* 0x00008c00ff1b7b82 */ /* 0x000ea20000000800 */
[----:B------:R-:W-:Y:S03]  /*d6e0*/  LDGSTS.E [R11+0x24008], desc[UR8][R236.64], !P5 ;  /* 0x24008000ec0b7fae */ /* 0x000fe6000e921848 */
[----:B------:R-:W-:Y:S01]  /*d6f0*/  ISETP.GE.U32.AND P6, PT, R23, 0x7ffffecd, PT ;  /* 0x7ffffecd1700780c */ /* 0x000fe20003fc6070 */
[----:B-1----:R-:W-:Y:S01]  /*d700*/  VIADD R23, R30, 0xffffff2e ;  /* 0xffffff2e1e177836 */ /* 0x002fe20000000000 */
[----:B------:R-:W-:Y:S02]  /*d710*/  LDGSTS.E [R11+0x2000c], desc[UR8][R234.64], !P4 ;  /* 0x2000c000ea0b7fae */ /* 0x000fe4000e121848 */
[----:B------:R-:W1:Y:S01]  /*d720*/  LDC R30, c[0x0][0x230] ;  /* 0x00008c00ff1e7b82 */ /* 0x000e620000000800 */
[----:B------:R-:W-:Y:S01]  /*d730*/  ISETP.GE.U32.AND P5, PT, R24, 0x7ffffeb0, PT ;  /* 0x7ffffeb01800780c */ /* 0x000fe20003fa6070 */
[----:B------:R-:W-:Y:S01]  /*d740*/  LDGSTS.E [R11+0x2400c], desc[UR8][R232.64], !P4 ;  /* 0x2400c000e80b7fae */ /* 0x000fe2000e121848 */
[----:B------:R-:W-:Y:S01]  /*d750*/  ISETP.GE.U32.AND P4, PT, R23, 0x7ffffeaf, PT ;  /* 0x7ffffeaf1700780c */ /* 0x000fe20003f86070 */
[----:B------:R-:W-:Y:S01]  /*d760*/  VIADD R24, R26, 0xffffff2d ;  /* 0xffffff2d1a187836 */ /* 0x000fe20000000000 */
[----:B------:R-:W-:Y:S01]  /*d770*/  IADD3 R23, R29, -0xd4, RZ ;  /* 0xffffff2c1d177810 */ /* 0x000fe20007ffe0ff */
[----:B------:R-:W-:Y:S02]  /*d780*/  LDGSTS.E [R11+0x28000], desc[UR8][R70.64], !P2 ;  /* 0x28000000460b7fae */ /* 0x000fe4000d121848 */
[----:B------:R-:W1:Y:S02]  /*d790*/  LDC R29, c[0x0][0x230] ;  /* 0x00008c00ff1d7b82 */ /* 0x000e640000000800 */
[----:B------:R-:W-:Y:S01]  /*d7a0*/  LDGSTS.E [R11+0x2c000], desc[UR8][R68.64], !P2 ;  /* 0x2c000000440b7fae */ /* 0x000fe2000d121848 */
[----:B------:R-:W-:-:S03]  /*d7b0*/  ISETP.GE.U32.AND P2, PT, R24, 0x7ffffeae, PT ;  /* 0x7ffffeae1800780c */ /* 0x000fc60003f46070 */
[----:B------:R-:W-:Y:S01]  /*d7c0*/  LDGSTS.E [R11+0x28004], desc[UR8][R66.64], !P1 ;  /* 0x28004000420b7fae */ /* 0x000fe2000c921848 */
[----:B------:R-:W-:Y:S01]  /*d7d0*/  VIADD R24, R25, 0xffffff0f ;  /* 0xffffff0f19187836 */ /* 0x000fe20000000000 */
[----:B------:R-:W1:Y:S02]  /*d7e0*/  LDC R26, c[0x0][0x230] ;  /* 0x00008c00ff1a7b82 */ /* 0x000e640000000800 */
[----:B------:R-:W-:Y:S01]  /*d7f0*/  LDGSTS.E [R11+0x2c004], desc[UR8][R64.64], !P1 ;  /* 0x2c004000400b7fae */ /* 0x000fe2000c921848 */
[----:B------:R-:W-:Y:S01]  /*d800*/  ISETP.GE.U32.AND P1, PT, R23, 0x7ffffead, PT ;  /* 0x7ffffead1700780c */ /* 0x000fe20003f26070 */
[----:B------:R-:W-:Y:S02]  /*d810*/  VIADD R23, R28, 0xffffff0e ;  /* 0xffffff0e1c177836 */ /* 0x000fe40000000000 */
[C---:B--2---:R-:W-:Y:S01]  /*d820*/  IMAD.WIDE R40, R22.reuse, 0x4, R2 ;  /* 0x0000000416287825 */ /* 0x044fe200078e0202 */
[----:B------:R-:W-:Y:S01]  /*d830*/  LDGSTS.E [R11+0x28008], desc[UR8][R62.64], !P0 ;  /* 0x280080003e0b7fae */ /* 0x000fe2000c121848 */
[----:B------:R-:W2:Y:S03]  /*d840*/  LDC R28, c[0x0][0x230] ;  /* 0x00008c00ff1c7b82 */ /* 0x000ea60000000800 */
[----:B------:R-:W4:Y:S01]  /*d850*/  LDL.LU.64 R2, [R1+0x170] ;  /* 0x0001700001027983 */ /* 0x000f220000300a00 */
[----:B------:R-:W-:-:S03]  /*d860*/  IMAD.WIDE R38, R22, 0x4, R248 ;  /* 0x0000000416267825 */ /* 0x000fc600078e02f8 */
[----:B------:R-:W-:Y:S01]  /*d870*/  LDGSTS.E [R11+0x2c008], desc[UR8][R60.64], !P0 ;  /* 0x2c0080003c0b7fae */ /* 0x000fe2000c121848 */
[----:B------:R-:W-:Y:S01]  /*d880*/  ISETP.GE.U32.AND P0, PT, R24, 0x7ffffe90, PT ;  /* 0x7ffffe901800780c */ /* 0x000fe20003f06070 */
[C---:B------:R-:W-:Y:S01]  /*d890*/  IMAD.WIDE R36, R22.reuse, 0x4, R6 ;  /* 0x0000000416247825 */ /* 0x040fe200078e0206 */
[----:B------:R-:W-:Y:S01]  /*d8a0*/  IADD3 R24, R27, -0xf3, RZ ;  /* 0xffffff0d1b187810 */ /* 0x000fe20007ffe0ff */
[----:B------:R-:W4:Y:S01]  /*d8b0*/  LDL.LU.64 R248, [R1+0x178] ;  /* 0x0001780001f87983 */ /* 0x000f220000300a00 */
[----:B------:R-:W2:Y:S01]  /*d8c0*/  LDC R27, c[0x0][0x230] ;  /* 0x00008c00ff1b7b82 */ /* 0x000ea20000000800 */
[C---:B------:R-:W-:Y:S02]  /*d8d0*/  IMAD.WIDE R34, R22.reuse, 0x4, R170 ;  /* 0x0000000416227825 */ /* 0x040fe400078e02aa */
[----:B------:R-:W4:Y:S02]  /*d8e0*/  LDL.LU.64 R6, [R1+0x180] ;  /* 0x0001800001067983 */ /* 0x000f240000300a00 */
[----:B------:R-:W-:-:S02]  /*d8f0*/  IMAD.WIDE R32, R22, 0x4, R188 ;  /* 0x0000000416207825 */ /* 0x000fc400078e02bc */
[----:B------:R-:W-:Y:S01]  /*d900*/  LDGSTS.E [R11+0x2800c], desc[UR8][R58.64], !P6 ;  /* 0x2800c0003a0b7fae */ /* 0x000fe2000f121848 */
[----:B------:R-:W4:Y:S03]  /*d910*/  LDC R25, c[0x0][0x230] ;  /* 0x00008c00ff197b82 */ /* 0x000f260000000800 */
[----:B------:R-:W4:Y:S04]  /*d920*/  LDL.LU.64 R170, [R1+0x188] ;  /* 0x0001880001aa7983 */ /* 0x000f280000300a00 */
[----:B------:R-:W-:Y:S01]  /*d930*/  LDGSTS.E [R11+0x2c00c], desc[UR8][R56.64], !P6 ;  /* 0x2c00c000380b7fae */ /* 0x000fe2000f121848 */
[----:B------:R-:W-:Y:S01]  /*d940*/  ISETP.GE.U32.AND P6, PT, R23, 0x7ffffe8f, PT ;  /* 0x7ffffe8f1700780c */ /* 0x000fe20003fc6070 */
[----:B-1----:R-:W-:-:S02]  /*d950*/  VIADD R23, R30, 0xffffff0c ;  /* 0xffffff0c1e177836 */ /* 0x002fc40000000000 */
[----:B------:R-:W4:Y:S04]  /*d960*/  LDL.LU.64 R188, [R1+0x190] ;  /* 0x0001900001bc7983 */ /* 0x000f280000300a00 */
[----:B------:R-:W-:Y:S04]  /*d970*/  LDGSTS.E [R11+0x30000], desc[UR8][R54.64], !P5 ;  /* 0x30000000360b7fae */ /* 0x000fe8000e921848 */
[----:B------:R-:W-:Y:S04]  /*d980*/  LDGSTS.E [R11+0x34000], desc[UR8][R52.64], !P5 ;  /* 0x34000000340b7fae */ /* 0x000fe8000e921848 */
[----:B------:R-:W-:Y:S04]  /*d990*/  LDGSTS.E [R11+0x30004], desc[UR8][R50.64], !P4 ;  /* 0x30004000320b7fae */ /* 0x000fe8000e121848 */
[----:B------:R-:W-:Y:S01]  /*d9a0*/  LDGSTS.E [R11+0x34004], desc[UR8][R48.64], !P4 ;  /* 0x34004000300b7fae */ /* 0x000fe2000e121848 */
[----:B------:R-:W-:-:S02]  /*d9b0*/  ISETP.GE.U32.AND P4, PT, R23, 0x7ffffe8d, PT ;  /* 0x7ffffe8d1700780c */ /* 0x000fc40003f86070 */
[----:B------:R-:W-:Y:S01]  /*d9c0*/  IADD3 R23, R29, -0x96, RZ ;  /* 0xffffff6a1d177810 */ /* 0x000fe20007ffe0ff */
[----:B------:R-:W-:Y:S04]  /*d9d0*/  LDGSTS.E [R11+0x30008], desc[UR8][R46.64], !P2 ;  /* 0x300080002e0b7fae */ /* 0x000fe8000d121848 */
[----:B------:R-:W-:Y:S04]  /*d9e0*/  LDGSTS.E [R11+0x34008], desc[UR8][R44.64], !P2 ;  /* 0x340080002c0b7fae */ /* 0x000fe8000d121848 */
[----:B------:R-:W-:Y:S04]  /*d9f0*/  LDGSTS.E [R11+0x3000c], desc[UR8][R42.64], !P1 ;  /* 0x3000c0002a0b7fae */ /* 0x000fe8000c921848 */
[----:B------:R-:W-:Y:S01]  /*da00*/  LDGSTS.E [R11+0x3400c], desc[UR8][R40.64], !P1 ;  /* 0x3400c000280b7fae */ /* 0x000fe2000c921848 */
[----:B------:R-:W-:Y:S01]  /*da10*/  ISETP.GE.U32.AND P1, PT, R23, 0x7ffffeeb, PT ;  /* 0x7ffffeeb1700780c */ /* 0x000fe20003f26070 */
[----:B--2---:R-:W-:-:S02]  /*da20*/  VIADD R23, R28, 0xffffff68 ;  /* 0xffffff681c177836 */ /* 0x004fc40000000000 */
[----:B------:R-:W-:Y:S01]  /*da30*/  LDGSTS.E [R11+0x38000], desc[UR8][R38.64], !P0 ;  /* 0x38000000260b7fae */ /* 0x000fe2000c121848 */
[----:B------:R-:W-:-:S03]  /*da40*/  ISETP.GE.U32.AND P5, PT, R24, 0x7ffffe8e, PT ;  /* 0x7ffffe8e1800780c */ /* 0x000fc60003fa6070 */
[----:B------:R-:W-:Y:S01]  /*da50*/  LDGSTS.E [R11+0x3c000], desc[UR8][R36.64], !P0 ;  /* 0x3c000000240b7fae */ /* 0x000fe2000c121848 */
[----:B------:R-:W-:-:S03]  /*da60*/  VIADD R24, R26, 0xffffff6b ;  /* 0xffffff6b1a187836 */ /* 0x000fc60000000000 */
[----:B------:R-:W-:Y:S04]  /*da70*/  LDGSTS.E [R11+0x38004], desc[UR8][R34.64], !P6 ;  /* 0x38004000220b7fae */ /* 0x000fe8000f121848 */
[----:B------:R-:W-:Y:S01]  /*da80*/  LDGSTS.E [R11+0x3c004], desc[UR8][R32.64], !P6 ;  /* 0x3c004000200b7fae */ /* 0x000fe2000f121848 */
[----:B------:R-:W-:Y:S01]  /*da90*/  ISETP.GE.U32.AND P6, PT, R23, 0x7ffffee9, PT ;  /* 0x7ffffee91700780c */ /* 0x000fe20003fc6070 */
[----:B------:R-:W-:Y:S02]  /*daa0*/  VIADD R23, R27, 0xffffff4a ;  /* 0xffffff4a1b177836 */ /* 0x000fe40000000000 */
[C---:B---3--:R-:W-:Y:S02]  /*dab0*/  IMAD.WIDE R30, R22.reuse, 0x4, R156 ;  /* 0x00000004161e7825 */ /* 0x048fe400078e029c */
[----:B------:R-:W2:Y:S02]  /*dac0*/  LDL.LU.64 R156, [R1+0x198] ;  /* 0x00019800019c7983 */ /* 0x000ea40000300a00 */
[----:B----4-:R-:W-:-:S02]  /*dad0*/  IMAD.WIDE R28, R22, 0x4, R246 ;  /* 0x00000004161c7825 */ /* 0x010fc400078e02f6 */
[----:B------:R-:W3:Y:S02]  /*dae0*/  LDL.LU.64 R246, [R1+0x1a0] ;  /* 0x0001a00001f67983 */ /* 0x000ee40000300a00 */
[----:B------:R-:W-:Y:S02]  /*daf0*/  IMAD.WIDE R26, R22, 0x4, R4 ;  /* 0x00000004161a7825 */ /* 0x000fe400078e0204 */
[----:B------:R-:W4:Y:S01]  /*db00*/  LDL.LU.64 R4, [R1+0x1a8] ;  /* 0x0001a80001047983 */ /* 0x000f220000300a00 */
[----:B------:R-:W-:Y:S01]  /*db10*/  ISETP.GE.U32.AND P2, PT, R24, 0x7ffffeec, PT ;  /* 0x7ffffeec1800780c */ /* 0x000fe20003f46070 */
[----:B------:R-:W-:Y:S02]  /*db20*/  VIADD R24, R25, 0xffffff69 ;  /* 0xffffff6919187836 */ /* 0x000fe40000000000 */
[----:B------:R-:W-:Y:S03]  /*db30*/  LDGSTS.E [R11+0x38008], desc[UR8][R30.64], !P5 ;  /* 0x380080001e0b7fae */ /* 0x000fe6000e921848 */
[----:B------:R-:W-:Y:S01]  /*db40*/  ISETP.GE.U32.AND P0, PT, R24, 0x7ffffeea, PT ;  /* 0x7ffffeea1800780c */ /* 0x000fe20003f06070 */
[----:B------:R-:W-:Y:S01]  /*db50*/  LDGSTS.E [R11+0x3c008], desc[UR8][R28.64], !P5 ;  /* 0x3c0080001c0b7fae */ /* 0x000fe2000e921848 */
[----:B------:R-:W-:-:S03]  /*db60*/  ISETP.GE.U32.AND P5, PT, R72, 0x7ffffecc, PT ;  /* 0x7ffffecc4800780c */ /* 0x000fc60003fa6070 */
[----:B------:R-:W-:Y:S01]  /*db70*/  LDGSTS.E [R11+0x3800c], desc[UR8][R26.64], !P4 ;  /* 0x3800c0001a0b7fae */ /* 0x000fe2000e121848 */
[----:B------:R-:W-:-:S03]  /*db80*/  IMAD.WIDE R24, R22, 0x4, R2 ;  /* 0x0000000416187825 */ /* 0x000fc600078e0202 */
[----:B------:R-:W4:Y:S04]  /*db90*/  LDL.LU.64 R2, [R1+0x1b0] ;  /* 0x0001b00001027983 */ /* 0x000f280000300a00 */
[----:B------:R-:W-:Y:S01]  /*dba0*/  LDGSTS.E [R11+0x3c00c], desc[UR8][R24.64], !P4 ;  /* 0x3c00c000180b7fae */ /* 0x000fe2000e121848 */
[----:B------:R-:W-:Y:S01]  /*dbb0*/  ISETP.GE.U32.AND P4, PT, R23, 0x7ffffecb, PT ;  /* 0x7ffffecb1700780c */ /* 0x000fe20003f86070 */
[C---:B------:R-:W-:Y:S02]  /*dbc0*/  IMAD.WIDE R230, R22.reuse, 0x4, R248 ;  /* 0x0000000416e67825 */ /* 0x040fe400078e02f8 */
[----:B------:R-:W-:Y:S01]  /*dbd0*/  STL.64 [R1+0xbb0], R10 ;  /* 0x000bb00a01007387 */ /* 0x000fe20000100a00 */
[----:B------:R-:W-:Y:S01]  /*dbe0*/  IADD3 R23, R73, -0xb8, RZ ;  /* 0xffffff4849177810 */ /* 0x000fe20007ffe0ff */
[----:B------:R-:W-:-:S02]  /*dbf0*/  IMAD.WIDE R228, R22, 0x4, R6 ;  /* 0x0000000416e47825 */ /* 0x000fc400078e0206 */
[----:B------:R-:W4:Y:S04]  /*dc00*/  LDL.LU.64 R248, [R1+0x1b8] ;  /* 0x0001b80001f87983 */ /* 0x000f280000300a00 */
[----:B------:R-:W4:Y:S01]  /*dc10*/  LDL.LU.64 R6, [R1+0x1c0] ;  /* 0x0001c00001067983 */ /* 0x000f220000300a00 */
[----:B------:R-:W-:-:S03]  /*dc20*/  IMAD.WIDE R72, R22, 0x4, R170 ;  /* 0x0000000416487825 */ /* 0x000fc600078e02aa */
[----:B------:R-:W4:Y:S04]  /*dc30*/  LDL.LU.64 R170, [R1+0x1c8] ;  /* 0x0001c80001aa7983 */ /* 0x000f280000300a00 */
[----:B------:R-:W-:Y:S01]  /*dc40*/  LDGSTS.E [R12+0x20000], desc[UR8][R230.64], !P2 ;  /* 0x20000000e60c7fae */ /* 0x000fe2000d121848 */
[----:B------:R-:W-:-:S03]  /*dc50*/  IMAD.WIDE R74, R22, 0x4, R188 ;  /* 0x00000004164a7825 */ /* 0x000fc600078e02bc */
[----:B------:R-:W4:Y:S04]  /*dc60*/  LDL.LU.64 R188, [R1+0x1d0] ;  /* 0x0001d00001bc7983 */ /* 0x000f280000300a00 */
[----:B------:R-:W-:Y:S01]  /*dc70*/  LDGSTS.E [R12+0x24000], desc[UR8][R228.64], !P2 ;  /* 0x24000000e40c7fae */ /* 0x000fe2000d121848 */
[----:B------:R-:W-:-:S03]  /*dc80*/  ISETP.GE.U32.AND P2, PT, R76, 0x7ffffeca, PT ;  /* 0x7ffffeca4c00780c */ /* 0x000fc60003f46070 */
[----:B------:R-:W-:Y:S04]  /*dc90*/  LDGSTS.E [R12+0x20004], desc[UR8][R72.64], !P1 ;  /* 0x20004000480c7fae */ /* 0x000fe8000c921848 */
[----:B------:R-:W-:Y:S04]  /*dca0*/  STL.64 [R1+0xbb8], R230 ;  /* 0x000bb8e601007387 */ /* 0x000fe80000100a00 */
[----:B------:R-:W-:Y:S01]  /*dcb0*/  LDGSTS.E [R12+0x24004], desc[UR8][R74.64], !P1 ;  /* 0x240040004a0c7fae */ /* 0x000fe2000c921848 */
[----:B------:R-:W-:Y:S01]  /*dcc0*/  ISETP.GE.U32.AND P1, PT, R23, 0x7ffffec9, PT ;  /* 0x7ffffec91700780c */ /* 0x000fe20003f26070 */
[----:B------:R-:W-:-:S02]  /*dcd0*/  VIADD R23, R80, 0xffffff2a ;  /* 0xffffff2a50177836 */ /* 0x000fc40000000000 */
[----:B------:R-:W-:Y:S01]  /*dce0*/  STL.64 [R1+0xbc0], R228 ;  /* 0x000bc0e401007387 */ /* 0x000fe20000100a00 */
[----:B--2---:R-:W-:-:S03]  /*dcf0*/  IMAD.WIDE R76, R22, 0x4, R156 ;  /* 0x00000004164c7825 */ /* 0x004fc600078e029c */
[----:B------:R-:W2:Y:S01]  /*dd00*/  LDL.LU.64 R156, [R1+0x1d8] ;  /* 0x0001d800019c7983 */ /* 0x000ea20000300a00 */
[----:B---3--:R-:W-:-:S03]  /*dd10*/  IMAD.WIDE R78, R22, 0x4, R246 ;  /* 0x00000004164e7825 */ /* 0x008fc600078e02f6 */
[----:B------:R-:W3:Y:S01]  /*dd20*/  LDL.LU.64 R246, [R1+0x1e0] ;  /* 0x0001e00001f67983 */ /* 0x000ee20000300a00 */
[----:B----4-:R-:W-:-:S03]  /*dd30*/  IMAD.WIDE R80, R22, 0x4, R4 ;  /* 0x0000000416507825 */ /* 0x010fc600078e0204 */
[----:B------:R-:W4:Y:S04]  /*dd40*/  LDL.LU.64 R4, [R1+0x1e8] ;  /* 0x0001e80001047983 */ /* 0x000f280000300a00 */
[----:B------:R-:W-:Y:S04]  /*dd50*/  LDGSTS.E [R12+0x20008], desc[UR8][R76.64], !P0 ;  /* 0x200080004c0c7fae */ /* 0x000fe8000c121848 */
[----:B------:R-:W-:Y:S01]  /*dd60*/  LDGSTS.E [R12+0x24008], desc[UR8][R78.64], !P0 ;  /* 0x240080004e0c7fae */ /* 0x000fe2000c121848 */
[----:B------:R-:W-:-:S03]  /*dd70*/  ISETP.GE.U32.AND P0, PT, R84, 0x7ffffeac, PT ;  /* 0x7ffffeac5400780c */ /* 0x000fc60003f06070 */
[----:B------:R-:W-:Y:S01]  /*dd80*/  LDGSTS.E [R12+0x2000c], desc[UR8][R80.64], !P6 ;  /* 0x2000c000500c7fae */ /* 0x000fe2000f121848 */
[----:B------:R-:W-:-:S03]  /*dd90*/  IMAD.WIDE R82, R22, 0x4, R2 ;  /* 0x0000000416527825 */ /* 0x000fc600078e0202 */
[----:B------:R-:W4:Y:S04]  /*dda0*/  LDL.LU.64 R2, [R1+0x1f8] ;  /* 0x0001f80001027983 */ /* 0x000f280000300a00 */
[----:B------:R-:W-:Y:S01]  /*ddb0*/  LDGSTS.E [R12+0x2400c], desc[UR8][R82.64], !P6 ;  /* 0x2400c000520c7fae */ /* 0x000fe2000f121848 */
[----:B------:R-:W-:Y:S01]  /*ddc0*/  ISETP.GE.U32.AND P6, PT, R23, 0x7ffffeab, PT ;  /* 0x7ffffeab1700780c */ /* 0x000fe20003fc6070 */
[----:B------:R-:W-:Y:S02]  /*ddd0*/  VIADD R23, R88, 0xffffff28 ;  /* 0xffffff2858177836 */ /* 0x000fe40000000000 */
[C---:B------:R-:W-:Y:S02]  /*dde0*/  IMAD.WIDE R84, R22.reuse, 0x4, R248 ;  /* 0x0000000416547825 */ /* 0x040fe400078e02f8 */
[----:B------:R-:W4:Y:S02]  /*ddf0*/  LDL.LU.64 R248, [R1+0x220] ;  /* 0x0002200001f87983 */ /* 0x000f240000300a00 */
[----:B------:R-:W-:-:S02]  /*de00*/  IMAD.WIDE R86, R22, 0x4, R6 ;  /* 0x0000000416567825 */ /* 0x000fc400078e0206 */
[----:B------:R-:W4:Y:S02]  /*de10*/  LDL.LU.64 R6, [R1+0x238] ;  /* 0x0002380001067983 */ /* 0x000f240000300a00 */
[C---:B------:R-:W-:Y:S02]  /*de20*/  IMAD.WIDE R88, R22.reuse, 0x4, R170 ;  /* 0x0000000416587825 */ /* 0x040fe400078e02aa */
[----:B------:R-:W4:Y:S04]  /*de30*/  LDL.LU.64 R170, [R1+0x250] ;  /* 0x0002500001aa7983 */ /* 0x000f280000300a00 */
[----:B------:R-:W-:Y:S01]  /*de40*/  LDGSTS.E [R12+0x28000], desc[UR8][R84.64], !P5 ;  /* 0x28000000540c7fae */ /* 0x000fe2000e921848 */
[----:B------:R-:W-:-:S03]  /*de50*/  IMAD.WIDE R90, R22, 0x4, R188 ;  /* 0x00000004165a7825 */ /* 0x000fc600078e02bc */
[----:B------:R-:W4:Y:S04]  /*de60*/  LDL.LU.64 R188, [R1+0x268] ;  /* 0x0002680001bc7983 */ /* 0x000f280000300a00 */
[----:B------:R-:W-:Y:S01]  /*de70*/  LDGSTS.E [R12+0x2c000], desc[UR8][R86.64], !P5 ;  /* 0x2c000000560c7fae */ /* 0x000fe2000e921848 */
[----:B------:R-:W-:-:S03]  /*de80*/  ISETP.GE.U32.AND P5, PT, R92, 0x7ffffeaa, PT ;  /* 0x7ffffeaa5c00780c */ /* 0x000fc60003fa6070 */
[----:B------:R-:W-:Y:S04]  /*de90*/  LDGSTS.E [R12+0x28004], desc[UR8][R88.64], !P4 ;  /* 0x28004000580c7fae */ /* 0x000fe8000e121848 */
[----:B------:R-:W-:Y:S01]  /*dea0*/  LDGSTS.E [R12+0x2c004], desc[UR8][R90.64], !P4 ;  /* 0x2c0040005a0c7fae */ /* 0x000fe2000e121848 */
[----:B------:R-:W-:Y:S02]  /*deb0*/  ISETP.GE.U32.AND P4, PT, R23, 0x7ffffea9, PT ;  /* 0x7ffffea91700780c */ /* 0x000fe40003f86070 */
[----:B------:R-:W-:Y:S01]  /*dec0*/  IADD3 R23, R96, -0xf6, RZ ;  /* 0xffffff0a60177810 */ /* 0x000fe20007ffe0ff */
[C---:B--2---:R-:W-:Y:S02]  /*ded0*/  IMAD.WIDE R92, R22.reuse, 0x4, R156 ;  /* 0x00000004165c7825 */ /* 0x044fe400078e029c */
[----:B------:R-:W2:Y:S02]  /*dee0*/  LDL.LU.64 R156, [R1+0x290] ;  /* 0x00029000019c7983 */ /* 0x000ea40000300a00 */
[----:B---3--:R-:W-:-:S02]  /*def0*/  IMAD.WIDE R94, R22, 0x4, R246 ;  /* 0x00000004165e7825 */ /* 0x008fc400078e02f6 */
[----:B------:R-:W3:Y:S02]  /*df00*/  LDL.LU.64 R246, [R1+0x2a8] ;  /* 0x0002a80001f67983 */ /* 0x000ee40000300a00 */
[----:B----4-:R-:W-:Y:S02]  /*df10*/  IMAD.WIDE R96, R22, 0x4, R4 ;  /* 0x0000000416607825 */ /* 0x010fe400078e0204 */
        /* <DEDUP_REMOVED lines=23> */
[----:B------:R-:W-:Y:S01]  /*e090*/  ISETP.GE.U32.AND P6, PT, R23, 0x7ffffe89, PT ;  /* 0x7ffffe891700780c */ /* 0x000fe20003fc6070 */
[----:B------:R-:W-:Y:S02]  /*e0a0*/  VIADD R23, R112, 0xffffff66 ;  /* 0xffffff6670177836 */ /* 0x000fe40000000000 */
        /* <DEDUP_REMOVED lines=11> */
[----:B------:R-:W2:Y:S04]  /*e160*/  LDL.LU.64 R2, [R1+0x3b8] ;  /* 0x0003b80001027983 */ /* 0x000ea80000300a00 */
[----:B------:R-:W-:Y:S01]  /*e170*/  LDGSTS.E [R12+0x3400c], desc[UR8][R114.64], !P4 ;  /* 0x3400c000720c7fae */ /* 0x000fe2000e121848 */
[----:B------:R-:W-:Y:S02]  /*e180*/  ISETP.GE.U32.AND P4, PT, R23, 0x7ffffee7, PT ;  /* 0x7ffffee71700780c */ /* 0x000fe40003f86070 */
[----:B------:R-:W-:Y:S01]  /*e190*/  IADD3 R23, R120, -0x9c, RZ ;  /* 0xffffff6478177810 */ /* 0x000fe20007ffe0ff */
[C---:B------:R-:W-:Y:S02]  /*e1a0*/  IMAD.WIDE R116, R22.reuse, 0x4, R248 ;  /* 0x0000000416747825 */ /* 0x040fe400078e02f8 */
[----:B------:R-:W2:Y:S02]  /*e1b0*/  LDL.LU.64 R248, [R1+0x3e0] ;  /* 0x0003e00001f87983 */ /* 0x000ea40000300a00 */
[----:B------:R-:W-:-:S02]  /*e1c0*/  IMAD.WIDE R118, R22, 0x4, R6 ;  /* 0x0000000416767825 */ /* 0x000fc400078e0206 */
[----:B------:R-:W2:Y:S02]  /*e1d0*/  LDL.LU.64 R6, [R1+0x3f8] ;  /* 0x0003f80001067983 */ /* 0x000ea40000300a00 */
[C---:B------:R-:W-:Y:S02]  /*e1e0*/  IMAD.WIDE R120, R22.reuse, 0x4, R170 ;  /* 0x0000000416787825 */ /* 0x040fe400078e02aa */
[----:B------:R-:W2:Y:S04]  /*e1f0*/  LDL.LU.64 R170, [R1+0x410] ;  /* 0x0004100001aa7983 */ /* 0x000ea80000300a00 */
[----:B------:R-:W-:Y:S01]  /*e200*/  LDGSTS.E [R12+0x38000], desc[UR8][R116.64], !P2 ;  /* 0x38000000740c7fae */ /* 0x000fe2000d121848 */
[----:B------:R-:W-:-:S03]  /*e210*/  IMAD.WIDE R122, R22, 0x4, R188 ;  /* 0x00000004167a7825 */ /* 0x000fc600078e02bc */
[----:B------:R-:W2:Y:S04]  /*e220*/  LDL.LU.64 R188, [R1+0x428] ;  /* 0x0004280001bc7983 */ /* 0x000ea80000300a00 */
[----:B------:R-:W-:Y:S04]  /*e230*/  LDGSTS.E [R12+0x3c000], desc[UR8][R118.64], !P2 ;  /* 0x3c000000760c7fae */ /* 0x000fe8000d121848 */
[----:B------:R-:W-:Y:S04]  /*e240*/  LDGSTS.E [R12+0x38004], desc[UR8][R120.64], !P1 ;  /* 0x38004000780c7fae */ /* 0x000fe8000c921848 */
[----:B------:R-:W-:Y:S01]  /*e250*/  LDGSTS.E [R12+0x3c004], desc[UR8][R122.64], !P1 ;  /* 0x3c0040007a0c7fae */ /* 0x000fe2000c921848 */
[----:B------:R-:W-:Y:S01]  /*e260*/  ISETP.GE.U32.AND P1, PT, R23, 0x7ffffee5, PT ;  /* 0x7ffffee51700780c */ /* 0x000fe20003f26070 */
[----:B------:R-:W-:-:S02]  /*e270*/  VIADD R23, R128, 0xffffff46 ;  /* 0xffffff4680177836 */ /* 0x000fc40000000000 */
[----:B------:R-:W2:Y:S01]  /*e280*/  LDL.LU.64 R162, [R1+0x450] ;  /* 0x0004500001a27983 */ /* 0x000ea20000300a00 */
[----:B---3--:R-:W-:-:S03]  /*e290*/  IMAD.WIDE R126, R22, 0x4, R246 ;  /* 0x00000004167e7825 */ /* 0x008fc600078e02f6 */
[----:B------:R-:W3:Y:S01]  /*e2a0*/  LDL.LU.64 R246, [R1+0x468] ;  /* 0x0004680001f67983 */ /* 0x000ee20000300a00 */
[----:B----4-:R-:W-:-:S03]  /*e2b0*/  IMAD.WIDE R128, R22, 0x4, R4 ;  /* 0x0000000416807825 */ /* 0x010fc600078e0204 */
[----:B------:R-:W4:Y:S01]  /*e2c0*/  LDL.LU.64 R4, [R1+0x480] ;  /* 0x0004800001047983 */ /* 0x000f220000300a00 */
[----:B------:R-:W-:Y:S01]  /*e2d0*/  ISETP.GE.U32.AND P2, PT, R124, 0x7ffffee6, PT ;  /* 0x7ffffee67c00780c */ /* 0x000fe20003f46070 */
[----:B--2---:R-:W-:Y:S02]  /*e2e0*/  IMAD.WIDE R124, R22, 0x4, R156 ;  /* 0x00000004167c7825 */ /* 0x004fe400078e029c */
[----:B------:R-:W1:Y:S03]  /*e2f0*/  LDC R156, c[0x0][0x230] ;  /* 0x00008c00ff9c7b82 */ /* 0x000e660000000800 */
[----:B------:R-:W-:Y:S04]  /*e300*/  LDGSTS.E [R12+0x38008], desc[UR8][R124.64], !P0 ;  /* 0x380080007c0c7fae */ /* 0x000fe8000c121848 */
[----:B------:R-:W-:Y:S01]  /*e310*/  LDGSTS.E [R12+0x3c008], desc[UR8][R126.64], !P0 ;  /* 0x3c0080007e0c7fae */ /* 0x000fe2000c121848 */
[----:B------:R-:W-:-:S03]  /*e320*/  ISETP.GE.U32.AND P0, PT, R132, 0x7ffffec8, PT ;  /* 0x7ffffec88400780c */ /* 0x000fc60003f06070 */
[----:B------:R-:W-:Y:S01]  /*e330*/  LDGSTS.E [R12+0x3800c], desc[UR8][R128.64], !P6 ;  /* 0x3800c000800c7fae */ /* 0x000fe2000f121848 */
[----:B------:R-:W-:-:S03]  /*e340*/  IMAD.WIDE R130, R22, 0x4, R2 ;  /* 0x0000000416827825 */ /* 0x000fc600078e0202 */
[----:B------:R-:W2:Y:S04]  /*e350*/  LDL.LU.64 R2, [R1+0x498] ;  /* 0x0004980001027983 */ /* 0x000ea80000300a00 */
[----:B------:R-:W-:Y:S01]  /*e360*/  LDGSTS.E [R12+0x3c00c], desc[UR8][R130.64], !P6 ;  /* 0x3c00c000820c7fae */ /* 0x000fe2000f121848 */
[----:B------:R-:W-:Y:S01]  /*e370*/  ISETP.GE.U32.AND P6, PT, R23, 0x7ffffec7, PT ;  /* 0x7ffffec71700780c */ /* 0x000fe20003fc6070 */
[----:B------:R-:W-:Y:S02]  /*e380*/  VIADD R23, R136, 0xffffff44 ;  /* 0xffffff4488177836 */ /* 0x000fe40000000000 */
        /* <DEDUP_REMOVED lines=9> */
[----:B------:R-:W-:Y:S01]  /*e420*/  LDGSTS.E [R13+0x24000], desc[UR8][R134.64], !P5 ;  /* 0x24000000860d7fae */ /* 0x000fe2000e921848 */
[----:B------:R-:W-:-:S03]  /*e430*/  ISETP.GE.U32.AND P5, PT, R140, 0x7ffffec6, PT ;  /* 0x7ffffec68c00780c */ /* 0x000fc60003fa6070 */
[----:B------:R-:W-:Y:S04]  /*e440*/  LDGSTS.E [R13+0x20004], desc[UR8][R136.64], !P4 ;  /* 0x20004000880d7fae */ /* 0x000fe8000e121848 */
[----:B------:R-:W-:Y:S01]  /*e450*/  LDGSTS.E [R13+0x24004], desc[UR8][R138.64], !P4 ;  /* 0x240040008a0d7fae */ /* 0x000fe2000e121848 */
[----:B------:R-:W-:Y:S01]  /*e460*/  ISETP.GE.U32.AND P4, PT, R23, 0x7ffffec5, PT ;  /* 0x7ffffec51700780c */ /* 0x000fe20003f86070 */
[----:B------:R-:W-:Y:S01]  /*e470*/  IMAD.WIDE R140, R22, 0x4, R162 ;  /* 0x00000004168c7825 */ /* 0x000fe200078e02a2 */
[----:B------:R-:W-:Y:S01]  /*e480*/  IADD3 R23, R144, -0xda, RZ ;  /* 0xffffff2690177810 */ /* 0x000fe20007ffe0ff */
[----:B------:R-:W2:Y:S04]  /*e490*/  LDL.LU.64 R162, [R1+0x4f8] ;  /* 0x0004f80001a27983 */ /* 0x000ea80000300a00 */
[----:B------:R-:W-:Y:S01]  /*e4a0*/  LDGSTS.E [R13+0x20008], desc[UR8][R140.64], !P2 ;  /* 0x200080008c0d7fae */ /* 0x000fe2000d121848 */
[----:B---3--:R-:W-:-:S03]  /*e4b0*/  IMAD.WIDE R142, R22, 0x4, R246 ;  /* 0x00000004168e7825 */ /* 0x008fc600078e02f6 */
[----:B------:R-:W3:Y:S01]  /*e4c0*/  LDL.LU.64 R246, [R1+0x508] ;  /* 0x0005080001f67983 */ /* 0x000ee20000300a00 */
[----:B----4-:R-:W-:-:S03]  /*e4d0*/  IMAD.WIDE R144, R22, 0x4, R4 ;  /* 0x0000000416907825 */ /* 0x010fc600078e0204 */
[----:B------:R-:W4:Y:S04]  /*e4e0*/  LDL.LU.64 R4, [R1+0x518] ;  /* 0x0005180001047983 */ /* 0x000f280000300a00 */
[----:B------:R-:W-:Y:S01]  /*e4f0*/  LDGSTS.E [R13+0x24008], desc[UR8][R142.64], !P2 ;  /* 0x240080008e0d7fae */ /* 0x000fe2000d121848 */
[----:B------:R-:W-:-:S03]  /*e500*/  ISETP.GE.U32.AND P2, PT, R148, 0x7ffffea8, PT ;  /* 0x7ffffea89400780c */ /* 0x000fc60003f46070 */
[----:B------:R-:W-:Y:S01]  /*e510*/  LDGSTS.E [R13+0x2000c], desc[UR8][R144.64], !P1 ;  /* 0x2000c000900d7fae */ /* 0x000fe2000c921848 */
[----:B--2---:R-:W-:-:S03]  /*e520*/  IMAD.WIDE R146, R22, 0x4, R2 ;  /* 0x0000000416927825 */ /* 0x004fc600078e0202 */
        /* <DEDUP_REMOVED lines=14> */
[----:B------:R1:W-:Y:S04]  /*e610*/  LDGSTS.E [R13+0x28004], desc[UR8][R152.64], !P6 ;  /* 0x28004000980d7fae */ /* 0x0003e8000f121848 */
[----:B------:R1:W-:Y:S04]  /*e620*/  STL.64 [R1+0xbc8], R152 ;  /* 0x000bc89801007387 */ /* 0x0003e80000100a00 */
[----:B------:R-:W-:Y:S01]  /*e630*/  LDGSTS.E [R13+0x2c004], desc[UR8][R154.64], !P6 ;  /* 0x2c0040009a0d7fae */ /* 0x000fe2000f121848 */
[----:B------:R-:W-:Y:S01]  /*e640*/  ISETP.GE.U32.AND P6, PT, R23, 0x7ffffea5, PT ;  /* 0x7ffffea51700780c */ /* 0x000fe20003fc6070 */
[----:B------:R-:W-:-:S02]  /*e650*/  VIADD R23, R160, 0xffffff06 ;  /* 0xffffff06a0177836 */ /* 0x000fc40000000000 */
[----:B------:R-:W-:Y:S04]  /*e660*/  STL.64 [R1+0xbd0], R154 ;  /* 0x000bd09a01007387 */ /* 0x000fe80000100a00 */
[----:B------:R-:W2:Y:S01]  /*e670*/  LDL.LU.64 R8, [R1+0x578] ;  /* 0x0005780001087983 */ /* 0x000ea20000300a00 */
[----:B-1----:R-:W-:Y:S01]  /*e680*/  VIADD R156, R156, 0xffffff25 ;  /* 0xffffff259c9c7836 */ /* 0x002fe20000000000 */
[----:B------:R-:W-:Y:S01]  /*e690*/  IADD3 R214, R214, -0xdd, RZ ;  /* 0xffffff23d6d67810 */ /* 0x000fe20007ffe0ff */
[----:B------:R-:W-:Y:S01]  /*e6a0*/  VIADD R222, R222, 0xffffff21 ;  /* 0xffffff21dede7836 */ /* 0x000fe20000000000 */
[----:B------:R-:W1:Y:S01]  /*e6b0*/  LDC R152, c[0x0][0x230] ;  /* 0x00008c00ff987b82 */ /* 0x000e620000000800 */
[C---:B---3--:R-:W-:Y:S02]  /*e6c0*/  IMAD.WIDE R158, R22.reuse, 0x4, R246 ;  /* 0x00000004169e7825 */ /* 0x048fe400078e02f6 */
[----:B------:R-:W3:Y:S02]  /*e6d0*/  LDL.LU.64 R246, [R1+0x588] ;  /* 0x0005880001f67983 */ /* 0x000ee40000300a00 */
[----:B----4-:R-:W-:-:S02]  /*e6e0*/  IMAD.WIDE R160, R22, 0x4, R4 ;  /* 0x0000000416a07825 */ /* 0x010fc400078e0204 */
[----:B------:R-:W4:Y:S01]  /*e6f0*/  LDL.LU.64 R4, [R1+0x598] ;  /* 0x0005980001047983 */ /* 0x000f220000300a00 */
[----:B------:R-:W-:Y:S01]  /*e700*/  ISETP.GE.U32.AND P0, PT, R156, 0x7ffffea6, PT ;  /* 0x7ffffea69c00780c */ /* 0x000fe20003f06070 */
[----:B------:R-:W-:-:S05]  /*e710*/  IMAD.WIDE R156, R22, 0x4, R162 ;  /* 0x00000004169c7825 */ /* 0x000fca00078e02a2 */
[----:B------:R-:W-:Y:S04]  /*e720*/  LDGSTS.E [R13+0x28008], desc[UR8][R156.64], !P5 ;  /* 0x280080009c0d7fae */ /* 0x000fe8000e921848 */
[----:B------:R-:W-:Y:S01]  /*e730*/  LDGSTS.E [R13+0x2c008], desc[UR8][R158.64], !P5 ;  /* 0x2c0080009e0d7fae */ /* 0x000fe2000e921848 */
[----:B------:R-:W-:-:S03]  /*e740*/  ISETP.GE.U32.AND P5, PT, R164, 0x7ffffe88, PT ;  /* 0x7ffffe88a400780c */ /* 0x000fc60003fa6070 */
[----:B------:R-:W-:Y:S01]  /*e750*/  LDGSTS.E [R13+0x2800c], desc[UR8][R160.64], !P4 ;  /* 0x2800c000a00d7fae */ /* 0x000fe2000e121848 */
[----:B--2---:R-:W-:-:S03]  /*e760*/  IMAD.WIDE R162, R22, 0x4, R2 ;  /* 0x0000000416a27825 */ /* 0x004fc600078e0202 */
[----:B------:R-:W2:Y:S04]  /*e770*/  LDL.LU.64 R2, [R1+0x5a8] ;  /* 0x0005a80001027983 */ /* 0x000ea80000300a00 */
[----:B------:R-:W-:Y:S04]  /*e780*/  STL.64 [R1+0xbd8], R156 ;  /* 0x000bd89c01007387 */ /* 0x000fe80000100a00 */
[----:B------:R-:W-:Y:S01]  /*e790*/  STL.64 [R1+0xbe0], R158 ;  /* 0x000be09e01007387 */ /* 0x000fe20000100a00 */
[----:B------:R-:W-:-:S03]  /*e7a0*/  IMAD.WIDE R164, R22, 0x4, R248 ;  /* 0x0000000416a47825 */ /* 0x000fc600078e02f8 */
[----:B------:R-:W-:Y:S01]  /*e7b0*/  STL.64 [R1+0xbe8], R160 ;  /* 0x000be8a001007387 */ /* 0x000fe20000100a00 */
[----:B------:R-:W-:-:S03]  /*e7c0*/  IMAD.WIDE R166, R22, 0x4, R6 ;  /* 0x0000000416a67825 */ /* 0x000fc600078e0206 */
[----:B------:R-:W-:Y:S04]  /*e7d0*/  STL.64 [R1+0xbf0], R162 ;  /* 0x000bf0a201007387 */ /* 0x000fe80000100a00 */
[----:B------:R-:W-:Y:S01]  /*e7e0*/  LDGSTS.E [R13+0x2c00c], desc[UR8][R162.64], !P4 ;  /* 0x2c00c000a20d7fae */ /* 0x000fe2000e121848 */
[----:B------:R-:W-:-:S03]  /*e7f0*/  ISETP.GE.U32.AND P4, PT, R23, 0x7ffffe87, PT ;  /* 0x7ffffe871700780c */ /* 0x000fc60003f86070 */
[----:B------:R-:W2:Y:S01]  /*e800*/  LDL.LU.64 R182, [R1+0x5b8] ;  /* 0x0005b80001b67983 */ /* 0x000ea20000300a00 */
[----:B------:R-:W-:Y:S01]  /*e810*/  IADD3 R23, R168, -0xfc, RZ ;  /* 0xffffff04a8177810 */ /* 0x000fe20007ffe0ff */
[C---:B------:R-:W-:Y:S02]  /*e820*/  IMAD.WIDE R168, R22.reuse, 0x4, R170 ;  /* 0x0000000416a87825 */ /* 0x040fe400078e02aa */
[----:B------:R-:W2:Y:S02]  /*e830*/  LDL.LU.64 R248, [R1+0x5c8] ;  /* 0x0005c80001f87983 */ /* 0x000ea40000300a00 */
[----:B------:R-:W-:Y:S02]  /*e840*/  IMAD.WIDE R170, R22, 0x4, R188 ;  /* 0x0000000416aa7825 */ /* 0x000fe400078e02bc */
[----:B------:R-:W2:Y:S04]  /*e850*/  LDL.LU.64 R6, [R1+0x5d8] ;  /* 0x0005d80001067983 */ /* 0x000ea80000300a00 */
[----:B------:R-:W2:Y:S04]  /*e860*/  LDL.LU.64 R188, [R1+0x5e8] ;  /* 0x0005e80001bc7983 */ /* 0x000ea80000300a00 */
[----:B------:R-:W-:Y:S04]  /*e870*/  LDGSTS.E [R13+0x30000], desc[UR8][R164.64], !P2 ;  /* 0x30000000a40d7fae */ /* 0x000fe8000d121848 */
[----:B------:R-:W-:Y:S04]  /*e880*/  STL.64 [R1+0xbf8], R164 ;  /* 0x000bf8a401007387 */ /* 0x000fe80000100a00 */
[----:B------:R-:W-:Y:S01]  /*e890*/  LDGSTS.E [R13+0x34000], desc[UR8][R166.64], !P2 ;  /* 0x34000000a60d7fae */ /* 0x000fe2000d121848 */
[----:B------:R-:W-:Y:S01]  /*e8a0*/  ISETP.GE.U32.AND P2, PT, R172, 0x7ffffe86, PT ;  /* 0x7ffffe86ac00780c */ /* 0x000fe20003f46070 */
[----:B------:R-:W-:-:S02]  /*e8b0*/  IMAD.WIDE R172, R22, 0x4, R8 ;  /* 0x0000000416ac7825 */ /* 0x000fc400078e0208 */
[----:B------:R-:W-:Y:S04]  /*e8c0*/  STL.64 [R1+0xc00], R166 ;  /* 0x000c00a601007387 */ /* 0x000fe80000100a00 */
[----:B------:R-:W-:Y:S04]  /*e8d0*/  LDGSTS.E [R13+0x30004], desc[UR8][R168.64], !P1 ;  /* 0x30004000a80d7fae */ /* 0x000fe8000c921848 */
[----:B------:R-:W-:Y:S04]  /*e8e0*/  STL.64 [R1+0xc08], R168 ;  /* 0x000c08a801007387 */ /* 0x000fe80000100a00 */
[----:B------:R-:W-:Y:S01]  /*e8f0*/  LDGSTS.E [R13+0x34004], desc[UR8][R170.64], !P1 ;  /* 0x34004000aa0d7fae */ /* 0x000fe2000c921848 */
[----:B------:R-:W-:Y:S01]  /*e900*/  ISETP.GE.U32.AND P1, PT, R23, 0x7ffffe85, PT ;  /* 0x7ffffe851700780c */ /* 0x000fe20003f26070 */
[----:B------:R-:W-:-:S02]  /*e910*/  VIADD R23, R176, 0xffffff62 ;  /* 0xffffff62b0177836 */ /* 0x000fc40000000000 */
[----:B------:R-:W-:Y:S04]  /*e920*/  STL.64 [R1+0xc18], R170 ;  /* 0x000c18aa01007387 */ /* 0x000fe80000100a00 */
        /* <DEDUP_REMOVED lines=11> */
[----:B------:R-:W-:Y:S04]  /*e9e0*/  STL.64 [R1+0xc20], R172 ;  /* 0x000c20ac01007387 */ /* 0x000fe80000100a00 */
[----:B------:R-:W-:Y:S04]  /*e9f0*/  STL.64 [R1+0xc28], R174 ;  /* 0x000c28ae01007387 */ /* 0x000fe80000100a00 */
[----:B------:R-:W-:Y:S04]  /*ea00*/  STL.64 [R1+0xc30], R176 ;  /* 0x000c30b001007387 */ /* 0x000fe80000100a00 */
[----:B------:R-:W-:Y:S01]  /*ea10*/  LDGSTS.E [R13+0x3400c], desc[UR8][R178.64], !P6 ;  /* 0x3400c000b20d7fae */ /* 0x000fe2000f121848 */
[----:B------:R-:W-:Y:S01]  /*ea20*/  ISETP.GE.U32.AND P6, PT, R23, 0x7ffffee3, PT ;  /* 0x7ffffee31700780c */ /* 0x000fe20003fc6070 */
[----:B------:R-:W-:-:S02]  /*ea30*/  VIADD R23, R184, 0xffffff60 ;  /* 0xffffff60b8177836 */ /* 0x000fc40000000000 */
[----:B------:R-:W-:Y:S01]  /*ea40*/  STL.64 [R1+0xc38], R178 ;  /* 0x000c38b201007387 */ /* 0x000fe20000100a00 */
[----:B------:R-:W-:-:S03]  /*ea50*/  IMAD.WIDE R180, R22, 0x4, R182 ;  /* 0x0000000416b47825 */ /* 0x000fc600078e02b6 */
[----:B------:R-:W2:Y:S01]  /*ea60*/  LDL.LU.64 R200, [R1+0x638] ;  /* 0x0006380001c87983 */ /* 0x000ea20000300a00 */
[----:B------:R-:W-:-:S03]  /*ea70*/  IMAD.WIDE R182, R22, 0x4, R248 ;  /* 0x0000000416b67825 */ /* 0x000fc600078e02f8 */
[----:B------:R-:W2:Y:S01]  /*ea80*/  LDL.LU.64 R248, [R1+0x648] ;  /* 0x0006480001f87983 */ /* 0x000ea20000300a00 */
[----:B------:R-:W-:-:S03]  /*ea90*/  IMAD.WIDE R184, R22, 0x4, R6 ;  /* 0x0000000416b87825 */ /* 0x000fc600078e0206 */
[----:B------:R-:W2:Y:S01]  /*eaa0*/  LDL.LU.64 R6, [R1+0x658] ;  /* 0x0006580001067983 */ /* 0x000ea20000300a00 */
[----:B------:R-:W-:-:S03]  /*eab0*/  IMAD.WIDE R186, R22, 0x4, R188 ;  /* 0x0000000416ba7825 */ /* 0x000fc600078e02bc */
[----:B------:R-:W2:Y:S04]  /*eac0*/  LDL.LU.64 R188, [R1+0x668] ;  /* 0x0006680001bc7983 */ /* 0x000ea80000300a00 */
[----:B------:R-:W-:Y:S04]  /*ead0*/  LDGSTS.E [R13+0x38000], desc[UR8][R180.64], !P5 ;  /* 0x38000000b40d7fae */ /* 0x000fe8000e921848 */
[----:B------:R-:W-:Y:S04]  /*eae0*/  STL.64 [R1+0xc40], R180 ;  /* 0x000c40b401007387 */ /* 0x000fe80000100a00 */
[----:B------:R-:W-:Y:S01]  /*eaf0*/  LDGSTS.E [R13+0x3c000], desc[UR8][R182.64], !P5 ;  /* 0x3c000000b60d7fae */ /* 0x000fe2000e921848 */
[----:B------:R-:W-:-:S03]  /*eb00*/  ISETP.GE.U32.AND P5, PT, R190, 0x7ffffee2, PT ;  /* 0x7ffffee2be00780c */ /* 0x000fc60003fa6070 */
[----:B------:R-:W-:Y:S04]  /*eb10*/  STL.64 [R1+0xc48], R182 ;  /* 0x000c48b601007387 */ /* 0x000fe80000100a00 */
[----:B------:R-:W-:Y:S04]  /*eb20*/  LDGSTS.E [R13+0x38004], desc[UR8][R184.64], !P4 ;  /* 0x38004000b80d7fae */ /* 0x000fe8000e121848 */
[----:B------:R-:W-:Y:S04]  /*eb30*/  STL.64 [R1+0xc50], R184 ;  /* 0x000c50b801007387 */ /* 0x000fe80000100a00 */
[----:B------:R-:W-:Y:S01]  /*eb40*/  LDGSTS.E [R13+0x3c004], desc[UR8][R186.64], !P4 ;  /* 0x3c004000ba0d7fae */ /* 0x000fe2000e121848 */
[----:B------:R-:W-:-:S02]  /*eb50*/  ISETP.GE.U32.AND P4, PT, R23, 0x7ffffee1, PT ;  /* 0x7ffffee11700780c */ /* 0x000fc40003f86070 */
[----:B------:R-:W-:Y:S01]  /*eb60*/  IADD3 R23, R194, -0xbe, RZ ;  /* 0xffffff42c2177810 */ /* 0x000fe20007ffe0ff */
[----:B------:R-:W-:Y:S01]  /*eb70*/  STL.64 [R1+0xc58], R186 ;  /* 0x000c58ba01007387 */ /* 0x000fe20000100a00 */
[----:B------:R-:W-:-:S03]  /*eb80*/  IMAD.WIDE R190, R22, 0x4, R8 ;  /* 0x0000000416be7825 */ /* 0x000fc600078e0208 */
[----:B------:R-:W2:Y:S04]  /*eb90*/  LDL.LU.64 R8, [R1+0x678] ;  /* 0x0006780001087983 */ /* 0x000ea80000300a00 */
[----:B------:R-:W-:Y:S01]  /*eba0*/  LDGSTS.E [R13+0x38008], desc[UR8][R190.64], !P2 ;  /* 0x38008000be0d7fae */ /* 0x000fe2000d121848 */
[----:B---3--:R-:W-:-:S03]  /*ebb0*/  IMAD.WIDE R192, R22, 0x4, R246 ;  /* 0x0000000416c07825 */ /* 0x008fc600078e02f6 */
[----:B------:R-:W3:Y:S01]  /*ebc0*/  LDL.LU.64 R246, [R1+0x688] ;  /* 0x0006880001f67983 */ /* 0x000ee20000300a00 */
[----:B----4-:R-:W-:-:S03]  /*ebd0*/  IMAD.WIDE R194, R22, 0x4, R4 ;  /* 0x0000000416c27825 */ /* 0x010fc600078e0204 */
[----:B------:R-:W4:Y:S04]  /*ebe0*/  LDL.LU.64 R4, [R1+0x698] ;  /* 0x0006980001047983 */ /* 0x000f280000300a00 */
[----:B------:R-:W-:Y:S04]  /*ebf0*/  LDGSTS.E [R13+0x3c008], desc[UR8][R192.64], !P2 ;  /* 0x3c008000c00d7fae */ /* 0x000fe8000d121848 */
[----:B------:R-:W-:Y:S01]  /*ec00*/  LDGSTS.E [R13+0x3800c], desc[UR8][R194.64], !P1 ;  /* 0x3800c000c20d7fae */ /* 0x000fe2000c921848 */
[----:B------:R-:W-:Y:S01]  /*ec10*/  ISETP.GE.U32.AND P2, PT, R198, 0x7ffffec4, PT ;  /* 0x7ffffec4c600780c */ /* 0x000fe20003f46070 */
[----:B--2---:R-:W-:-:S02]  /*ec20*/  IMAD.WIDE R196, R22, 0x4, R2 ;  /* 0x0000000416c47825 */ /* 0x004fc400078e0202 */
[----:B------:R-:W2:Y:S04]  /*ec30*/  LDL.LU.64 R2, [R1+0x6a8] ;  /* 0x0006a80001027983 */ /* 0x000ea80000300a00 */
[----:B------:R-:W-:Y:S04]  /*ec40*/  STL.64 [R1+0xc60], R190 ;  /* 0x000c60be01007387 */ /* 0x000fe80000100a00 */
[----:B------:R-:W-:Y:S04]  /*ec50*/  STL.64 [R1+0xc68], R192 ;  /* 0x000c68c001007387 */ /* 0x000fe80000100a00 */
[----:B------:R-:W-:Y:S04]  /*ec60*/  STL.64 [R1+0xc70], R194 ;  /* 0x000c70c201007387 */ /* 0x000fe80000100a00 */
[----:B------:R1:W-:Y:S01]  /*ec70*/  LDGSTS.E [R13+0x3c00c], desc[UR8][R196.64], !P1 ;  /* 0x3c00c000c40d7fae */ /* 0x0003e2000c921848 */
[----:B------:R-:W-:Y:S01]  /*ec80*/  ISETP.GE.U32.AND P1, PT, R23, 0x7ffffec3, PT ;  /* 0x7ffffec31700780c */ /* 0x000fe20003f26070 */
[----:B------:R-:W-:-:S02]  /*ec90*/  VIADD R23, R202, 0xffffff40 ;  /* 0xffffff40ca177836 */ /* 0x000fc40000000000 */
[----:B------:R1:W-:Y:S04]  /*eca0*/  STL.64 [R1+0xc80], R12 ;  /* 0x000c800c01007387 */ /* 0x0003e80000100a00 */
[----:B------:R-:W-:Y:S04]  /*ecb0*/  STL.64 [R1+0xc78], R196 ;  /* 0x000c78c401007387 */ /* 0x000fe80000100a00 */
[----:B------:R-:W2:Y:S01]  /*ecc0*/  LDL.LU.64 R220, [R1+0x6b8] ;  /* 0x0006b80001dc7983 */ /* 0x000ea20000300a00 */
[----:B------:R-:W-:-:S03]  /*ecd0*/  IMAD.WIDE R202, R22, 0x4, R6 ;  /* 0x0000000416ca7825 */ /* 0x000fc600078e0206 */
[----:B------:R-:W2:Y:S01]  /*ece0*/  LDL.LU.64 R216, [R1+0x6c8] ;  /* 0x0006c80001d87983 */ /* 0x000ea20000300a00 */
[----:B-1----:R-:W1:Y:S01]  /*ecf0*/  LDC R13, c[0x0][0x230] ;  /* 0x00008c00ff0d7b82 */ /* 0x002e620000000800 */
[C---:B------:R-:W-:Y:S02]  /*ed00*/  IMAD.WIDE R204, R22.reuse, 0x4, R188 ;  /* 0x0000000416cc7825 */ /* 0x040fe400078e02bc */
[----:B------:R-:W2:Y:S04]  /*ed10*/  LDL.LU.64 R6, [R1+0x6d8] ;  /* 0x0006d80001067983 */ /* 0x000ea80000300a00 */
[----:B------:R-:W2:Y:S01]  /*ed20*/  LDL.LU.64 R188, [R1+0x6e8] ;  /* 0x0006e80001bc7983 */ /* 0x000ea20000300a00 */
[C---:B------:R-:W-:Y:S01]  /*ed30*/  IMAD.WIDE R198, R22.reuse, 0x4, R200 ;  /* 0x0000000416c67825 */ /* 0x040fe200078e02c8 */
[----:B------:R-:W1:Y:S03]  /*ed40*/  LDC R12, c[0x0][0x230] ;  /* 0x00008c00ff0c7b82 */ /* 0x000e660000000800 */
[----:B------:R-:W-:Y:S01]  /*ed50*/  IMAD.WIDE R200, R22, 0x4, R248 ;  /* 0x0000000416c87825 */ /* 0x000fe200078e02f8 */
[----:B------:R-:W-:Y:S04]  /*ed60*/  LDGSTS.E [R14+0x20000], desc[UR8][R198.64], !P0 ;  /* 0x20000000c60e7fae */ /* 0x000fe8000c121848 */
[----:B------:R-:W-:Y:S01]  /*ed70*/  STL.64 [R1+0xc90], R198 ;  /* 0x000c90c601007387 */ /* 0x000fe20000100a00 */
[----:B------:R-:W1:Y:S03]  /*ed80*/  LDC R248, c[0x0][0x230] ;  /* 0x00008c00fff87b82 */ /* 0x000e660000000800 */
[----:B------:R-:W-:Y:S01]  /*ed90*/  LDGSTS.E [R14+0x24000], desc[UR8][R200.64], !P0 ;  /* 0x24000000c80e7fae */ /* 0x000fe2000c121848 */
[----:B------:R-:W-:-:S03]  /*eda0*/  ISETP.GE.U32.AND P0, PT, R206, 0x7ffffec2, PT ;  /* 0x7ffffec2ce00780c */ /* 0x000fc60003f06070 */
[----:B------:R-:W-:Y:S01]  /*edb0*/  STL.64 [R1+0xc98], R200 ;  /* 0x000c98c801007387 */ /* 0x000fe20000100a00 */
[----:B------:R-:W1:Y:S03]  /*edc0*/  LDC R249, c[0x0][0x230] ;  /* 0x00008c00fff97b82 */ /* 0x000e660000000800 */
[----:B------:R-:W-:Y:S04]  /*edd0*/  LDGSTS.E [R14+0x20004], desc[UR8][R202.64], !P6 ;  /* 0x20004000ca0e7fae */ /* 0x000fe8000f121848 */
[----:B------:R-:W-:Y:S04]  /*ede0*/  STL.64 [R1+0xca0], R202 ;  /* 0x000ca0ca01007387 */ /* 0x000fe80000100a00 */
[----:B------:R-:W-:Y:S01]  /*edf0*/  LDGSTS.E [R14+0x24004], desc[UR8][R204.64], !P6 ;  /* 0x24004000cc0e7fae */ /* 0x000fe2000f121848 */
[----:B------:R-:W-:Y:S01]  /*ee00*/  ISETP.GE.U32.AND P6, PT, R23, 0x7ffffec1, PT ;  /* 0x7ffffec11700780c */ /* 0x000fe20003fc6070 */
[----:B------:R-:W-:-:S02]  /*ee10*/  IMAD.WIDE R206, R22, 0x4, R8 ;  /* 0x0000000416ce7825 */ /* 0x000fc400078e0208 */
[----:B------:R-:W-:Y:S02]  /*ee20*/  STL.64 [R1+0xca8], R204 ;  /* 0x000ca8cc01007387 */ /* 0x000fe40000100a00 */
[----:B------:R-:W-:Y:S02]  /*ee30*/  VIADD R23, R210, 0xffffff22 ;  /* 0xffffff22d2177836 */ /* 0x000fe40000000000 */
        /* <DEDUP_REMOVED lines=13> */
[----:B------:R-:W-:Y:S01]  /*ef10*/  LDGSTS.E [R14+0x2400c], desc[UR8][R212.64], !P4 ;  /* 0x2400c000d40e7fae */ /* 0x000fe2000e121848 */
[----:B------:R-:W-:-:S02]  /*ef20*/  ISETP.GE.U32.AND P4, PT, R23, 0x7ffffea3, PT ;  /* 0x7ffffea31700780c */ /* 0x000fc40003f86070 */
[----:B------:R-:W-:Y:S01]  /*ef30*/  IADD3 R23, R218, -0xe0, RZ ;  /* 0xffffff20da177810 */ /* 0x000fe20007ffe0ff */
[----:B------:R-:W-:Y:S04]  /*ef40*/  STL.64 [R1+0xcc0], R210 ;  /* 0x000cc0d201007387 */ /* 0x000fe80000100a00 */
[----:B------:R-:W-:Y:S04]  /*ef50*/  STL.64 [R1+0xcc8], R212 ;  /* 0x000cc8d401007387 */ /* 0x000fe80000100a00 */
[----:B------:R-:W2:Y:S01]  /*ef60*/  LDL.LU.64 R242, [R1+0x738] ;  /* 0x0007380001f27983 */ /* 0x000ea20000300a00 */
[----:B------:R-:W-:-:S04]  /*ef70*/  IMAD.WIDE R214, R22, 0x4, R220 ;  /* 0x0000000416d67825 */ /* 0x000fc800078e02dc */
[C---:B------:R-:W-:Y:S01]  /*ef80*/  IMAD.WIDE R216, R22.reuse, 0x4, R216 ;  /* 0x0000000416d87825 */ /* 0x040fe200078e02d8 */
[----:B------:R-:W-:Y:S03]  /*ef90*/  LDGSTS.E [R14+0x28000], desc[UR8][R214.64], !P2 ;  /* 0x28000000d60e7fae */ /* 0x000fe6000d121848 */
[C---:B------:R-:W-:Y:S01]  /*efa0*/  IMAD.WIDE R218, R22.reuse, 0x4, R6 ;  /* 0x0000000416da7825 */ /* 0x040fe200078e0206 */
[----:B------:R-:W-:Y:S04]  /*efb0*/  LDGSTS.E [R14+0x2c000], desc[UR8][R216.64], !P2 ;  /* 0x2c000000d80e7fae */ /* 0x000fe8000d121848 */
[----:B------:R-:W2:Y:S01]  /*efc0*/  LDL.LU.64 R6, [R1+0x748] ;  /* 0x0007480001067983 */ /* 0x000ea20000300a00 */
[----:B------:R-:W-:-:S03]  /*efd0*/  IMAD.WIDE R220, R22, 0x4, R188 ;  /* 0x0000000416dc7825 */ /* 0x000fc600078e02bc */
[----:B------:R-:W2:Y:S04]  /*efe0*/  LDL.LU.64 R250, [R1+0x758] ;  /* 0x0007580001fa7983 */ /* 0x000ea80000300a00 */
[----:B------:R-:W2:Y:S04]  /*eff0*/  LDL.LU.64 R188, [R1+0x768] ;  /* 0x0007680001bc7983 */ /* 0x000ea80000300a00 */
[----:B------:R-:W-:Y:S01]  /*f000*/  LDGSTS.E [R14+0x28004], desc[UR8][R218.64], !P1 ;  /* 0x28004000da0e7fae */ /* 0x000fe2000c921848 */
[----:B------:R-:W-:-:S03]  /*f010*/  ISETP.GE.U32.AND P2, PT, R222, 0x7ffffea2, PT ;  /* 0x7ffffea2de00780c */ /* 0x000fc60003f46070 */
[----:B------:R-:W-:Y:S04]  /*f020*/  STL.64 [R1+0xcd0], R214 ;  /* 0x000cd0d601007387 */ /* 0x000fe80000100a00 */
[----:B------:R-:W-:Y:S01]  /*f030*/  LDGSTS.E [R14+0x2c004], desc[UR8][R220.64], !P1 ;  /* 0x2c004000dc0e7fae */ /* 0x000fe2000c921848 */
[----:B------:R-:W-:Y:S01]  /*f040*/  ISETP.GE.U32.AND P1, PT, R23, 0x7ffffea1, PT ;  /* 0x7ffffea11700780c */ /* 0x000fe20003f26070 */
[----:B------:R-:W-:Y:S02]  /*f050*/  VIADD R23, R226, 0xffffff02 ;  /* 0xffffff02e2177836 */ /* 0x000fe40000000000 */
[----:B------:R-:W-:Y:S04]  /*f060*/  STL.64 [R1+0xcd8], R216 ;  /* 0x000cd8d801007387 */ /* 0x000fe80000100a00 */
[----:B------:R-:W-:Y:S04]  /*f070*/  STL.64 [R1+0xce0], R218 ;  /* 0x000ce0da01007387 */ /* 0x000fe80000100a00 */
[----:B------:R-:W-:Y:S01]  /*f080*/  STL.64 [R1+0xce8], R220 ;  /* 0x000ce8dc01007387 */ /* 0x000fe20000100a00 */
[----:B------:R-:W-:-:S04]  /*f090*/  IMAD.WIDE R222, R22, 0x4, R8 ;  /* 0x0000000416de7825 */ /* 0x000fc800078e0208 */
[----:B-1----:R-:W-:Y:S01]  /*f0a0*/  VIADD R248, R248, 0xffffff03 ;  /* 0xffffff03f8f87836 */ /* 0x002fe20000000000 */
[----:B------:R-:W-:Y:S01]  /*f0b0*/  LDGSTS.E [R14+0x28008], desc[UR8][R222.64], !P0 ;  /* 0x28008000de0e7fae */ /* 0x000fe2000c121848 */
[----:B----4-:R-:W-:-:S03]  /*f0c0*/  IMAD.WIDE R226, R22, 0x4, R4 ;  /* 0x0000000416e27825 */ /* 0x010fc600078e0204 */
[----:B------:R-:W4:Y:S04]  /*f0d0*/  LDL.LU.64 R4, [R1+0x778] ;  /* 0x0007780001047983 */ /* 0x000f280000300a00 */
[----:B------:R-:W4:Y:S01]  /*f0e0*/  LDL.LU.64 R8, [R1+0x788] ;  /* 0x0007880001087983 */ /* 0x000f220000300a00 */
[----:B---3--:R-:W-:-:S03]  /*f0f0*/  IMAD.WIDE R224, R22, 0x4, R246 ;  /* 0x0000000416e07825 */ /* 0x008fc600078e02f6 */
[----:B------:R-:W3:Y:S04]  /*f100*/  LDL.LU.64 R240, [R1+0x798] ;  /* 0x0007980001f07983 */ /* 0x000ee80000300a00 */
[----:B------:R-:W-:Y:S01]  /*f110*/  LDGSTS.E [R14+0x2c008], desc[UR8][R224.64], !P0 ;  /* 0x2c008000e00e7fae */ /* 0x000fe2000c121848 */
[----:B------:R-:W-:-:S03]  /*f120*/  ISETP.GE.U32.AND P0, PT, R248, 0x7ffffe84, PT ;  /* 0x7ffffe84f800780c */ /* 0x000fc60003f06070 */
[----:B------:R-:W3:Y:S04]  /*f130*/  LDL.LU.64 R244, [R1+0x7a8] ;  /* 0x0007a80001f47983 */ /* 0x000ee80000300a00 */
[----:B------:R-:W-:Y:S04]  /*f140*/  LDGSTS.E [R14+0x2800c], desc[UR8][R226.64], !P6 ;  /* 0x2800c000e20e7fae */ /* 0x000fe8000f121848 */
[----:B------:R-:W-:Y:S04]  /*f150*/  STL.64 [R1+0xcf0], R222 ;  /* 0x000cf0de01007387 */ /* 0x000fe80000100a00 */
[----:B------:R-:W-:Y:S01]  /*f160*/  STL.64 [R1+0xcf8], R224 ;  /* 0x000cf8e001007387 */ /* 0x000fe20000100a00 */
[----:B--2---:R-:W-:-:S03]  /*f170*/  IMAD.WIDE R246, R22, 0x4, R2 ;  /* 0x0000000416f67825 */ /* 0x004fc600078e0202 */
[----:B------:R-:W-:Y:S01]  /*f180*/  STL.64 [R1+0xd00], R226 ;  /* 0x000d00e201007387 */ /* 0x000fe20000100a00 */
[----:B------:R-:W1:Y:S03]  /*f190*/  LDC R2, c[0x0][0x230] ;  /* 0x00008c00ff027b82 */ /* 0x000e660000000800 */
[----:B------:R-:W-:Y:S01]  /*f1a0*/  LDGSTS.E [R14+0x2c00c], desc[UR8][R246.64], !P6 ;  /* 0x2c00c000f60e7fae */ /* 0x000fe2000f121848 */
[----:B------:R-:W-:Y:S02]  /*f1b0*/  ISETP.GE.U32.AND P6, PT, R23, 0x7ffffe83, PT ;  /* 0x7ffffe831700780c */ /* 0x000fe40003fc6070 */
[----:B------:R-:W-:Y:S01]  /*f1c0*/  IADD3 R23, R249, -0xff, RZ ;  /* 0xffffff01f9177810 */ /* 0x000fe20007ffe0ff */
[----:B------:R-:W-:Y:S01]  /*f1d0*/  STL.64 [R1+0xd10], R246 ;  /* 0x000d10f601007387 */ /* 0x000fe20000100a00 */
[----:B------:R-:W-:-:S05]  /*f1e0*/  IMAD.WIDE R248, R22, 0x4, R242 ;  /* 0x0000000416f87825 */ /* 0x000fca00078e02f2 */
[----:B------:R-:W-:Y:S01]  /*f1f0*/  LDGSTS.E [R14+0x30000], desc[UR8][R248.64], !P5 ;  /* 0x30000000f80e7fae */ /* 0x000fe2000e921848 */
[----:B------:R-:W-:-:S04]  /*f200*/  IMAD.WIDE R6, R22, 0x4, R6 ;  /* 0x0000000416067825 */ /* 0x000fc800078e0206 */
[C---:B------:R-:W-:Y:S01]  /*f210*/  IMAD.WIDE R154, R22.reuse, 0x4, R250 ;  /* 0x00000004169a7825 */ /* 0x040fe200078e02fa */
[----:B------:R2:W-:Y:S03]  /*f220*/  STL.64 [R1], R6 ;  /* 0x0000000601007387 */ /* 0x0005e60000100a00 */
[C---:B------:R-:W-:Y:S01]  /*f230*/  IMAD.WIDE R10, R22.reuse, 0x4, R188 ;  /* 0x00000004160a7825 */ /* 0x040fe200078e02bc */
[----:B------:R-:W-:Y:S04]  /*f240*/  STL.64 [R1+0xd18], R248 ;  /* 0x000d18f801007387 */ /* 0x000fe80000100a00 */
[----:B------:R-:W-:Y:S04]  /*f250*/  STL.64 [R1+0x8], R154 ;  /* 0x0000089a01007387 */ /* 0x000fe80000100a00 */
[----:B------:R1:W-:Y:S04]  /*f260*/  STL.64 [R1+0x10], R10 ;  /* 0x0000100a01007387 */ /* 0x0003e80000100a00 */
[----:B------:R-:W3:Y:S04]  /*f270*/  LDL.LU.64 R242, [R1+0x7b8] ;  /* 0x0007b80001f27983 */ /* 0x000ee80000300a00 */
[----:B------:R-:W-:Y:S04]  /*f280*/  LDGSTS.E [R14+0x34000], desc[UR8][R6.64], !P5 ;  /* 0x34000000060e7fae */ /* 0x000fe8000e921848 */
[----:B------:R-:W3:Y:S04]  /*f290*/  LDL.LU.64 R250, [R1+0x7c8] ;  /* 0x0007c80001fa7983 */ /* 0x000ee80000300a00 */
[----:B------:R-:W-:Y:S04]  /*f2a0*/  LDGSTS.E [R14+0x30004], desc[UR8][R154.64], !P4 ;  /* 0x300040009a0e7fae */ /* 0x000fe8000e121848 */
[----:B--2---:R-:W2:Y:S04]  /*f2b0*/  LDL.LU.64 R6, [R1+0x7d8] ;  /* 0x0007d80001067983 */ /* 0x004ea80000300a00 */
[----:B------:R-:W2:Y:S04]  /*f2c0*/  LDL.LU.64 R188, [R1+0x7f0] ;  /* 0x0007f00001bc7983 */ /* 0x000ea80000300a00 */
[----:B------:R1:W-:Y:S01]  /*f2d0*/  LDGSTS.E [R14+0x34004], desc[UR8][R10.64], !P4 ;  /* 0x340040000a0e7fae */ /* 0x0003e2000e121848 */
[----:B----4-:R-:W-:-:S04]  /*f2e0*/  IMAD.WIDE R4, R22, 0x4, R4 ;  /* 0x0000000416047825 */ /* 0x010fc800078e0204 */
[----:B------:R-:W-:Y:S01]  /*f2f0*/  IMAD.WIDE R8, R22, 0x4, R8 ;  /* 0x0000000416087825 */ /* 0x000fe200078e0208 */
[----:B------:R4:W-:Y:S01]  /*f300*/  STL.64 [R1+0x18], R4 ;  /* 0x0000180401007387 */ /* 0x0009e20000100a00 */
[----:B-1----:R-:W1:Y:S03]  /*f310*/  LDC R11, c[0x0][0x230] ;  /* 0x00008c00ff0b7b82 */ /* 0x002e660000000800 */
[----:B------:R1:W-:Y:S04]  /*f320*/  STL.64 [R1+0x20], R8 ;  /* 0x0000200801007387 */ /* 0x0003e80000100a00 */
[----:B------:R-:W-:Y:S01]  /*f330*/  LDGSTS.E [R14+0x30008], desc[UR8][R4.64], !P2 ;  /* 0x30008000040e7fae */ /* 0x000fe2000d121848 */
[----:B------:R-:W1:Y:S01]  /*f340*/  S2R R3, SR_TID.X ;  /* 0x0000000000037919 */ /* 0x000e620000002100 */
[----:B------:R-:W-:Y:S01]  /*f350*/  VIADD R252, R252, 0xffffff00 ;  /* 0xffffff00fcfc7836 */ /* 0x000fe20000000000 */
[----:B------:R-:W-:Y:S01]  /*f360*/  ISETP.GE.U32.AND P4, PT, R23, 0x7ffffe82, PT ;  /* 0x7ffffe821700780c */ /* 0x000fe20003f86070 */
[C---:B---3--:R-:W-:Y:S01]  /*f370*/  IMAD.WIDE R156, R22.reuse, 0x4, R240 ;  /* 0x00000004169c7825 */ /* 0x048fe200078e02f0 */
[----:B------:R-:W-:Y:S01]  /*f380*/  LDGSTS.E [R14+0x34008], desc[UR8][R8.64], !P2 ;  /* 0x34008000080e7fae */ /* 0x000fe2000d121848 */
[----:B------:R-:W3:Y:S03]  /*f390*/  LDC R10, c[0x0][0x230] ;  /* 0x00008c00ff0a7b82 */ /* 0x000ee60000000800 */
[----:B----4-:R-:W4:Y:S01]  /*f3a0*/  LDL.LU.64 R4, [R1+0x7e8] ;  /* 0x0007e80001047983 */ /* 0x010f220000300a00 */
[----:B-1----:R-:W-:Y:S01]  /*f3b0*/  LOP3.LUT R3, R3, 0x7f, RZ, 0xc0, !PT ;  /* 0x0000007f03037812 */ /* 0x002fe200078ec0ff */
[----:B------:R-:W-:-:S02]  /*f3c0*/  IMAD.WIDE R154, R22, 0x4, R244 ;  /* 0x00000004169a7825 */ /* 0x000fc400078e02f4 */
[----:B------:R1:W-:Y:S01]  /*f3d0*/  LDGSTS.E [R14+0x3000c], desc[UR8][R156.64], !P1 ;  /* 0x3000c0009c0e7fae */ /* 0x0003e2000c921848 */
[----:B------:R-:W-:Y:S02]  /*f3e0*/  ISETP.GE.AND P5, PT, R3, R252, PT ;  /* 0x000000fc0300720c */ /* 0x000fe40003fa6270 */
[----:B------:R-:W1:Y:S01]  /*f3f0*/  LDC R3, c[0x0][0x230] ;  /* 0x00008c00ff037b82 */ /* 0x000e620000000800 */
[----:B------:R1:W-:Y:S01]  /*f400*/  STL.64 [R1+0x28], R156 ;  /* 0x0000289c01007387 */ /* 0x0003e20000100a00 */
[----:B------:R-:W-:-:S03]  /*f410*/  SEL R23, RZ, 0x4, P5 ;  /* 0x00000004ff177807 */ /* 0x000fc60002800000 */
[----:B------:R1:W-:Y:S04]  /*f420*/  STL.64 [R1+0x30], R154 ;  /* 0x0000309a01007387 */ /* 0x0003e80000100a00 */
[----:B------:R-:W3:Y:S04]  /*f430*/  LDL.LU.64 R244, [R1+0x800] ;  /* 0x0008000001f47983 */ /* 0x000ee80000300a00 */
[----:B------:R-:W3:Y:S04]  /*f440*/  LDL.LU.64 R8, [R1+0x810] ;  /* 0x0008100001087983 */ /* 0x000ee80000300a00 */
[----:B------:R1:W-:Y:S02]  /*f450*/  LDGSTS.E [R14+0x3400c], desc[UR8][R154.64], !P1 ;  /* 0x3400c0009a0e7fae */ /* 0x0003e4000c921848 */
[----:B-1----:R-:W-:-:S05]  /*f460*/  VIADD R3, R3, 0x7f ;  /* 0x0000007f03037836 */ /* 0x002fca0000000000 */
[----:B------:R-:W-:-:S04]  /*f470*/  ISETP.GT.AND P5, PT, R3, 0x17f, PT ;  /* 0x0000017f0300780c */ /* 0x000fc80003fa4270 */
[----:B------:R-:W-:Y:S02]  /*f480*/  SEL R23, R23, RZ, P5 ;  /* 0x000000ff17177207 */ /* 0x000fe40002800000 */
[----:B------:R-:W-:Y:S02]  /*f490*/  ISETP.GE.U32.AND P5, PT, R252, 0x7ffffe81, PT ;  /* 0x7ffffe81fc00780c */ /* 0x000fe40003fa6070 */
[----:B------:R-:W-:Y:S02]  /*f4a0*/  IADD3 R252, R2, -0x101, RZ ;  /* 0xfffffeff02fc7810 */ /* 0x000fe40007ffe0ff */
[----:B------:R-:W3:Y:S02]  /*f4b0*/  LDL.LU.64 R2, [R1+0x820] ;  /* 0x0008200001027983 */ /* 0x000ee40000300a00 */
[----:B------:R-:W-:Y:S01]  /*f4c0*/  ISETP.GE.U32.AND P1, PT, R252, 0x7ffffe80, PT ;  /* 0x7ffffe80fc00780c */ /* 0x000fe20003f26070 */
[----:B------:R-:W-:Y:S02]  /*f4d0*/  VIADD R252, R152, 0xfffffefe ;  /* 0xfffffefe98fc7836 */ /* 0x000fe40000000000 */
[----:B------:R-:W-:-:S04]  /*f4e0*/  IMAD.WIDE R156, R22, 0x4, R242 ;  /* 0x00000004169c7825 */ /* 0x000fc800078e02f2 */
[C---:B------:R-:W-:Y:S01]  /*f4f0*/  IMAD.WIDE R154, R22.reuse, 0x4, R250 ;  /* 0x00000004169a7825 */ /* 0x040fe200078e02fa */
[----:B------:R-:W-:Y:S03]  /*f500*/  STL.64 [R1+0x38], R156 ;  /* 0x0000389c01007387 */ /* 0x000fe60000100a00 */
[C---:B--2---:R-:W-:Y:S01]  /*f510*/  IMAD.WIDE R152, R22.reuse, 0x4, R6 ;  /* 0x0000000416987825 */ /* 0x044fe200078e0206 */
[----:B------:R-:W-:Y:S03]  /*f520*/  STL.64 [R1+0x40], R154 ;  /* 0x0000409a01007387 */ /* 0x000fe60000100a00 */
[C---:B------:R-:W-:Y:S01]  /*f530*/  IMAD.WIDE R6, R22.reuse, 0x4, R188 ;  /* 0x0000000416067825 */ /* 0x040fe200078e02bc */
[----:B------:R-:W-:Y:S04]  /*f540*/  STL.64 [R1+0x78], R152 ;  /* 0x0000789801007387 */ /* 0x000fe80000100a00 */
[----:B------:R1:W-:Y:S04]  /*f550*/  STL.64 [R1+0x70], R6 ;  /* 0x0000700601007387 */ /* 0x0003e80000100a00 */
[----:B------:R-:W2:Y:S04]  /*f560*/  LDL.LU.64 R238, [R1+0x1f0] ;  /* 0x0001f00001ee7983 */ /* 0x000ea80000300a00 */
[----:B------:R-:W-:Y:S04]  /*f570*/  LDGSTS.E [R14+0x38000], desc[UR8][R156.64], !P0 ;  /* 0x380000009c0e7fae */ /* 0x000fe8000c121848 */
[----:B------:R-:W2:Y:S04]  /*f580*/  LDL.LU.64 R188, [R1+0x200] ;  /* 0x0002000001bc7983 */ /* 0x000ea80000300a00 */
[----:B------:R-:W-:Y:S04]  /*f590*/  LDGSTS.E [R14+0x3c000], desc[UR8][R154.64], !P0 ;  /* 0x3c0000009a0e7fae */ /* 0x000fe8000c121848 */
[----:B------:R4:W-:Y:S04]  /*f5a0*/  LDGSTS.E [R14+0x38004], desc[UR8][R152.64], !P6 ;  /* 0x38004000980e7fae */ /* 0x0009e8000f121848 */
[----:B------:R-:W2:Y:S04]  /*f5b0*/  LDL.LU.64 R240, [R1+0x208] ;  /* 0x0002080001f07983 */ /* 0x000ea80000300a00 */
[----:B------:R-:W-:Y:S04]  /*f5c0*/  LDGSTS.E [R14+0x3c004], desc[UR8][R6.64], !P6 ;  /* 0x3c004000060e7fae */ /* 0x000fe8000f121848 */
[----:B------:R-:W2:Y:S04]  /*f5d0*/  LDL.LU.64 R250, [R1+0x210] ;  /* 0x0002100001fa7983 */ /* 0x000ea80000300a00 */
[----:B-1----:R-:W2:Y:S01]  /*f5e0*/  LDL.LU.64 R6, [R1+0x218] ;  /* 0x0002180001067983 */ /* 0x002ea20000300a00 */
[----:B----4-:R-:W-:-:S03]  /*f5f0*/  IMAD.WIDE R152, R22, 0x4, R4 ;  /* 0x0000000416987825 */ /* 0x010fc600078e0204 */
[----:B------:R-:W4:Y:S01]  /*f600*/  LDL.LU.64 R4, [R1+0x228] ;  /* 0x0002280001047983 */ /* 0x000f220000300a00 */
[----:B------:R-:W-:Y:S01]  /*f610*/  ISETP.NE.U32.AND P2, PT, R23, RZ, PT ;  /* 0x000000ff1700720c */ /* 0x000fe20003f45070 */
[----:B------:R-:W-:Y:S01]  /*f620*/  VIADD R23, R13, 0xfffffefd ;  /* 0xfffffefd0d177836 */ /* 0x000fe20000000000 */
[----:B------:R-:W-:Y:S01]  /*f630*/  ISETP.GE.U32.AND P0, PT, R252, 0x7ffffe7f, PT ;  /* 0x7ffffe7ffc00780c */ /* 0x000fe20003f06070 */
[----:B------:R-:W-:Y:S01]  /*f640*/  USHF.L.U32 UR7, UR7, 0x7, URZ ;  /* 0x0000000707077899 */ /* 0x000fe2000800063f */
[----:B------:R-:W-:Y:S01]  /*f650*/  IADD3 R252, R12, -0x104, RZ ;  /* 0xfffffefc0cfc7810 */ /* 0x000fe20007ffe0ff */
[----:B------:R-:W-:Y:S01]  /*f660*/  STL.64 [R1+0x68], R152 ;  /* 0x0000689801007387 */ /* 0x000fe20000100a00 */
[----:B------:R-:W-:Y:S01]  /*f670*/  ISETP.GE.U32.AND P6, PT, R23, 0x7ffffe7e, PT ;  /* 0x7ffffe7e1700780c */ /* 0x000fe20003fc6070 */
[----:B------:R-:W-:Y:S02]  /*f680*/  VIADD R23, R11, 0xfffffefb ;  /* 0xfffffefb0b177836 */ /* 0x000fe40000000000 */
[----:B------:R-:W-:Y:S01]  /*f690*/  LDGSTS.E [R14+0x38008], desc[UR8][R152.64], !P4 ;  /* 0x38008000980e7fae */ /* 0x000fe2000e121848 */
[----:B---3--:R-:W-:-:S04]  /*f6a0*/  IMAD.WIDE R12, R22, 0x4, R244 ;  /* 0x00000004160c7825 */ /* 0x008fc800078e02f4 */
[C---:B------:R-:W-:Y:S01]  /*f6b0*/  IMAD.WIDE R8, R22.reuse, 0x4, R8 ;  /* 0x0000000416087825 */ /* 0x040fe200078e0208 */
[----:B------:R-:W-:Y:S04]  /*f6c0*/  STL.64 [R1+0x60], R12 ;  /* 0x0000600c01007387 */ /* 0x000fe80000100a00 */
[----:B------:R-:W3:Y:S04]  /*f6d0*/  LDL.LU.64 R242, [R1+0x230] ;  /* 0x0002300001f27983 */ /* 0x000ee80000300a00 */
[----:B------:R1:W-:Y:S04]  /*f6e0*/  STL.64 [R1+0x58], R8 ;  /* 0x0000580801007387 */ /* 0x0003e80000100a00 */
[----:B------:R2:W-:Y:S04]  /*f6f0*/  LDGSTS.E [R14+0x3c008], desc[UR8][R12.64], !P4 ;  /* 0x3c0080000c0e7fae */ /* 0x0005e8000e121848 */
[----:B------:R3:W-:Y:S01]  /*f700*/  LDGSTS.E [R14+0x3800c], desc[UR8][R8.64], !P5 ;  /* 0x3800c000080e7fae */ /* 0x0007e2000e921848 */
[----:B------:R-:W-:-:S05]  /*f710*/  IMAD.WIDE R2, R22, 0x4, R2 ;  /* 0x0000000416027825 */ /* 0x000fca00078e0202 */
[----:B------:R1:W-:Y:S04]  /*f720*/  STL.64 [R1+0x50], R2 ;  /* 0x0000500201007387 */ /* 0x0003e80000100a00 */
[----:B------:R3:W-:Y:S01]  /*f730*/  LDGSTS.E [R14+0x3c00c], desc[UR8][R2.64], !P5 ;  /* 0x3c00c000020e7fae */ /* 0x0007e2000e921848 */
[----:B------:R-:W-:Y:S01]  /*f740*/  ISETP.GE.U32.AND P5, PT, R23, 0x7ffffe7c, PT ;  /* 0x7ffffe7c1700780c */ /* 0x000fe20003fa6070 */
[----:B------:R-:W-:Y:S02]  /*f750*/  IMAD.U32 R23, RZ, RZ, UR7 ;  /* 0x00000007ff177e24 */ /* 0x000fe4000f8e00ff */
[----:B-1----:R-:W3:Y:S01]  /*f760*/  LDL.LU.64 R8, [R1+0x240] ;  /* 0x0002400001087983 */ /* 0x002ee20000300a00 */
[----:B------:R-:W-:Y:S02]  /*f770*/  ISETP.GE.U32.AND P4, PT, R252, 0x7ffffe7d, PT ;  /* 0x7ffffe7dfc00780c */ /* 0x000fe40003f86070 */
[----:B------:R-:W-:Y:S01]  /*f780*/  IADD3 R252, R10, -0x106, RZ ;  /* 0xfffffefa0afc7810 */ /* 0x000fe20007ffe0ff */
[----:B------:R-:W3:Y:S04]  /*f790*/  LDL.LU.64 R244, [R1+0x248] ;  /* 0x0002480001f47983 */ /* 0x000ee80000300a00 */
[----:B------:R-:W3:Y:S04]  /*f7a0*/  LDL.LU.64 R2, [R1+0x258] ;  /* 0x0002580001027983 */ /* 0x000ee80000300a00 */
[----:B------:R-:W0:Y:S01]  /*f7b0*/  LDGDEPBAR ;  /* 0x00000000000079af */ /* 0x000e220000000000 */
[----:B--2---:R-:W-:-:S04]  /*f7c0*/  IMAD.WIDE R10, R23, 0x4, R238 ;  /* 0x00000004170a7825 */ /* 0x004fc800078e02ee */
[C---:B------:R-:W-:Y:S02]  /*f7d0*/  IMAD.WIDE R226, R23.reuse, 0x4, R188 ;  /* 0x0000000417e27825 */ /* 0x040fe400078e02bc */
[----:B------:R-:W2:Y:S04]  /*f7e0*/  LDL.LU.64 R188, [R1+0x260] ;  /* 0x0002600001bc7983 */ /* 0x000ea80000300a00 */
[----:B------:R-:W-:Y:S04]  /*f7f0*/  STL.64 [R1+0x48], R10 ;  /* 0x0000480a01007387 */ /* 0x000fe80000100a00 */
[----:B------:R-:W2:Y:S01]  /*f800*/  LDL.LU.64 R232, [R1+0x270] ;  /* 0x0002700001e87983 */ /* 0x000ea20000300a00 */
[----:B------:R-:W-:-:S04]  /*f810*/  IMAD.WIDE R12, R23, 0x4, R250 ;  /* 0x00000004170c7825 */ /* 0x000fc800078e02fa */
[C---:B------:R-:W-:Y:S02]  /*f820*/  IMAD.WIDE R180, R23.reuse, 0x4, R6 ;  /* 0x0000000417b47825 */ /* 0x040fe400078e0206 */
[----:B------:R-:W2:Y:S04]  /*f830*/  LDL.LU.64 R6, [R1+0x278] ;  /* 0x0002780001067983 */ /* 0x000ea80000300a00 */
[----:B------:R-:W-:Y:S04]  /*f840*/  STL.64 [R1+0x80], R226 ;  /* 0x000080e201007387 */ /* 0x000fe80000100a00 */
[----:B------:R-:W-:Y:S04]  /*f850*/  STL.64 [R1+0xd20], R226 ;  /* 0x000d20e201007387 */ /* 0x000fe80000100a00 */
[----:B------:R-:W2:Y:S01]  /*f860*/  LDL.LU.64 R250, [R1+0x280] ;  /* 0x0002800001fa7983 */ /* 0x000ea20000300a00 */
[----:B----4-:R-:W-:-:S03]  /*f870*/  IMAD.WIDE R168, R23, 0x4, R4 ;  /* 0x0000000417a87825 */ /* 0x010fc600078e0204 */
[----:B------:R-:W4:Y:S01]  /*f880*/  LDL.LU.64 R4, [R1+0x288] ;  /* 0x0002880001047983 */ /* 0x000f220000300a00 */
[----:B------:R-:W-:-:S05]  /*f890*/  IMAD.WIDE R210, R23, 0x4, R240 ;  /* 0x0000000417d27825 */ /* 0x000fca00078e02f0 */
[----:B------:R-:W-:Y:S04]  /*f8a0*/  STL.64 [R1+0x88], R210 ;  /* 0x000088d201007387 */ /* 0x000fe80000100a00 */
[----:B------:R-:W-:Y:S04]  /*f8b0*/  STL.64 [R1+0xd28], R210 ;  /* 0x000d28d201007387 */ /* 0x000fe80000100a00 */
[----:B------:R-:W4:Y:S04]  /*f8c0*/  LDL.LU.64 R240, [R1+0x298] ;  /* 0x0002980001f07983 */ /* 0x000f280000300a00 */
[----:B------:R-:W4:Y:S04]  /*f8d0*/  LDL.LU.64 R234, [R1+0x2a0] ;  /* 0x0002a00001ea7983 */ /* 0x000f280000300a00 */
[----:B------:R-:W4:Y:S04]  /*f8e0*/  LDL.LU.64 R236, [R1+0x2b0] ;  /* 0x0002b00001ec7983 */ /* 0x000f280000300a00 */
[----:B------:R-:W-:Y:S04]  /*f8f0*/  STL.64 [R1+0x98], R12 ;  /* 0x0000980c01007387 */ /* 0x000fe80000100a00 */
[----:B------:R-:W-:Y:S01]  /*f900*/  STL.64 [R1+0xd30], R12 ;  /* 0x000d300c01007387 */ /* 0x000fe20000100a00 */
[----:B---3--:R-:W-:-:S04]  /*f910*/  IMAD.WIDE R152, R23, 0x4, R242 ;  /* 0x0000000417987825 */ /* 0x008fc800078e02f2 */
[C---:B------:R-:W-:Y:S02]  /*f920*/  IMAD.WIDE R238, R23.reuse, 0x4, R8 ;  /* 0x0000000417ee7825 */ /* 0x040fe400078e0208 */
[----:B------:R-:W3:Y:S04]  /*f930*/  LDL.LU.64 R8, [R1+0x2b8] ;  /* 0x0002b80001087983 */ /* 0x000ee80000300a00 */
[----:B------:R-:W-:Y:S01]  /*f940*/  STL.64 [R1+0xa0], R180 ;  /* 0x0000a0b401007387 */ /* 0x000fe20000100a00 */
[----:B------:R-:W-:-:S03]  /*f950*/  IMAD.WIDE R224, R23, 0x4, R2 ;  /* 0x0000000417e07825 */ /* 0x000fc600078e0202 */
[----:B------:R1:W-:Y:S04]  /*f960*/  STL.64 [R1+0xd38], R180 ;  /* 0x000d38b401007387 */ /* 0x0003e80000100a00 */
[----:B------:R-:W-:Y:S04]  /*f970*/  STL.64 [R1+0xa8], R168 ;  /* 0x0000a8a801007387 */ /* 0x000fe80000100a00 */
[----:B------:R3:W-:Y:S01]  /*f980*/  STL.64 [R1+0xd40], R168 ;  /* 0x000d40a801007387 */ /* 0x0007e20000100a00 */
[----:B-1----:R-:W-:-:S03]  /*f990*/  IMAD.WIDE R180, R23, 0x4, R244 ;  /* 0x0000000417b47825 */ /* 0x002fc600078e02f4 */
[----:B------:R-:W3:Y:S04]  /*f9a0*/  LDL.LU.64 R2, [R1+0x2c8] ;  /* 0x0002c80001027983 */ /* 0x000ee80000300a00 */
[----:B------:R-:W3:Y:S01]  /*f9b0*/  LDL.LU.64 R244, [R1+0x2d0] ;  /* 0x0002d00001f47983 */ /* 0x000ee20000300a00 */
[----:B--2---:R-:W-:-:S03]  /*f9c0*/  IMAD.WIDE R208, R23, 0x4, R188 ;  /* 0x0000000417d07825 */ /* 0x004fc600078e02bc */
[----:B------:R-:W-:Y:S04]  /*f9d0*/  STL.64 [R1+0xb0], R152 ;  /* 0x0000b09801007387 */ /* 0x000fe80000100a00 */
[----:B------:R1:W-:Y:S04]  /*f9e0*/  STL.64 [R1+0xc8], R180 ;  /* 0x0000c8b401007387 */ /* 0x0003e80000100a00 */
[----:B------:R-:W2:Y:S04]  /*f9f0*/  LDL.LU.64 R188, [R1+0x2e0] ;  /* 0x0002e00001bc7983 */ /* 0x000ea80000300a00 */
[----:B------:R-:W2:Y:S04]  /*fa00*/  LDL.LU.64 R242, [R1+0x2e8] ;  /* 0x0002e80001f27983 */ /* 0x000ea80000300a00 */
[----:B------:R-:W-:Y:S04]  /*fa10*/  STL.64 [R1+0xb8], R238 ;  /* 0x0000b8ee01007387 */ /* 0x000fe80000100a00 */
[----:B------:R-:W-:Y:S01]  /*fa20*/  STL.64 [R1+0xd0], R224 ;  /* 0x0000d0e001007387 */ /* 0x000fe20000100a00 */
[----:B------:R-:W-:-:S03]  /*fa30*/  IMAD.WIDE R178, R23, 0x4, R6 ;  /* 0x0000000417b27825 */ /* 0x000fc600078e0206 */
[----:B------:R-:W2:Y:S04]  /*fa40*/  LDL.LU.64 R6, [R1+0x2f0] ;  /* 0x0002f00001067983 */ /* 0x000ea80000300a00 */
[----:B------:R-:W-:Y:S01]  /*fa50*/  STL.64 [R1+0xd8], R208 ;  /* 0x0000d8d001007387 */ /* 0x000fe20000100a00 */
[----:B------:R-:W-:-:S03]  /*fa60*/  IMAD.WIDE R166, R23, 0x4, R250 ;  /* 0x0000000417a67825 */ /* 0x000fc600078e02fa */
[----:B------:R-:W2:Y:S01]  /*fa70*/  LDL.LU.64 R250, [R1+0x2f8] ;  /* 0x0002f80001fa7983 */ /* 0x000ea20000300a00 */
[----:B----4-:R-:W-:-:S03]  /*fa80*/  IMAD.WIDE R228, R23, 0x4, R4 ;  /* 0x0000000417e47825 */ /* 0x010fc600078e0204 */
[----:B------:R-:W4:Y:S01]  /*fa90*/  LDL.LU.64 R4, [R1+0x308] ;  /* 0x0003080001047983 */ /* 0x000f220000300a00 */
[----:B------:R-:W-:-:S05]  /*faa0*/  IMAD.WIDE R196, R23, 0x4, R232 ;  /* 0x0000000417c47825 */ /* 0x000fca00078e02e8 */
[----:B------:R-:W-:Y:S04]  /*fab0*/  STL.64 [R1+0xe0], R196 ;  /* 0x0000e0c401007387 */ /* 0x000fe80000100a00 */
[----:B------:R-:W-:Y:S01]  /*fac0*/  STL.64 [R1+0xe8], R178 ;  /* 0x0000e8b201007387 */ /* 0x000fe20000100a00 */
[----:B------:R-:W-:-:S03]  /*fad0*/  IMAD.WIDE R240, R23, 0x4, R240 ;  /* 0x0000000417f07825 */ /* 0x000fc600078e02f0 */
[----:B------:R-:W-:Y:S01]  /*fae0*/  STL.64 [R1+0xf0], R166 ;  /* 0x0000f0a601007387 */ /* 0x000fe20000100a00 */
[----:B------:R-:W-:-:S04]  /*faf0*/  IMAD.WIDE R12, R23, 0x4, R234 ;  /* 0x00000004170c7825 */ /* 0x000fc800078e02ea */
[C---:B------:R-:W-:Y:S02]  /*fb00*/  IMAD.WIDE R222, R23.reuse, 0x4, R236 ;  /* 0x0000000417de7825 */ /* 0x040fe400078e02ec */
[----:B------:R-:W4:Y:S04]  /*fb10*/  LDL.LU.64 R236, [R1+0x310] ;  /* 0x0003100001ec7983 */ /* 0x000f280000300a00 */
[----:B------:R-:W-:Y:S04]  /*fb20*/  STL.64 [R1+0x100], R228 ;  /* 0x000100e401007387 */ /* 0x000fe80000100a00 */
[----:B------:R1:W-:Y:S01]  /*fb30*/  STL.64 [R1+0x118], R12 ;  /* 0x0001180c01007387 */ /* 0x0003e20000100a00 */
[----:B---3--:R-:W-:-:S03]  /*fb40*/  IMAD.WIDE R206, R23, 0x4, R8 ;  /* 0x0000000417ce7825 */ /* 0x008fc600078e0208 */
[----:B------:R-:W3:Y:S04]  /*fb50*/  LDL.LU.64 R8, [R1+0x320] ;  /* 0x0003200001087983 */ /* 0x000ee80000300a00 */
[----:B------:R-:W3:Y:S04]  /*fb60*/  LDL.LU.64 R158, [R1+0x328] ;  /* 0x00032800019e7983 */ /* 0x000ee80000300a00 */
[----:B------:R-:W-:Y:S04]  /*fb70*/  STL.64 [R1+0x108], R240 ;  /* 0x000108f001007387 */ /* 0x000fe80000100a00 */
[----:B------:R-:W-:Y:S01]  /*fb80*/  STL.64 [R1+0x120], R222 ;  /* 0x000120de01007387 */ /* 0x000fe20000100a00 */
[----:B------:R-:W-:-:S03]  /*fb90*/  IMAD.WIDE R194, R23, 0x4, R2 ;  /* 0x0000000417c27825 */ /* 0x000fc600078e0202 */
[----:B------:R-:W3:Y:S01]  /*fba0*/  LDL.LU.64 R2, [R1+0x338] ;  /* 0x0003380001027983 */ /* 0x000ee20000300a00 */
[----:B------:R-:W-:-:S03]  /*fbb0*/  IMAD.WIDE R176, R23, 0x4, R244 ;  /* 0x0000000417b07825 */ /* 0x000fc600078e02f4 */
[----:B------:R-:W3:Y:S04]  /*fbc0*/  LDL.LU.64 R10, [R1+0x340] ;  /* 0x00034000010a7983 */ /* 0x000ee80000300a00 */
[----:B------:R-:W3:Y:S04]  /*fbd0*/  LDL.LU.64 R244, [R1+0x350] ;  /* 0x0003500001f47983 */ /* 0x000ee80000300a00 */
[----:B------:R-:W-:Y:S01]  /*fbe0*/  STL.64 [R1+0x130], R206 ;  /* 0x000130ce01007387 */ /* 0x000fe20000100a00 */
[----:B--2---:R-:W-:-:S03]  /*fbf0*/  IMAD.WIDE R164, R23, 0x4, R188 ;  /* 0x0000000417a47825 */ /* 0x004fc600078e02bc */
[----:B------:R-:W2:Y:S01]  /*fc00*/  LDL.LU.64 R188, [R1+0x358] ;  /* 0x0003580001bc7983 */ /* 0x000ea20000300a00 */
[----:B------:R-:W-:-:S03]  /*fc10*/  IMAD.WIDE R230, R23, 0x4, R242 ;  /* 0x0000000417e67825 */ /* 0x000fc600078e02f2 */
[----:B------:R-:W2:Y:S04]  /*fc20*/  LDL.LU.64 R156, [R1+0x360] ;  /* 0x00036000019c7983 */ /* 0x000ea80000300a00 */
[----:B------:R-:W-:Y:S01]  /*fc30*/  STL.64 [R1+0x138], R194 ;  /* 0x000138c201007387 */ /* 0x000fe20000100a00 */
[----:B------:R-:W-:-:S03]  /*fc40*/  IMAD.WIDE R242, R23, 0x4, R6 ;  /* 0x0000000417f27825 */ /* 0x000fc600078e0206 */
[----:B------:R-:W2:Y:S04]  /*fc50*/  LDL.LU.64 R6, [R1+0x368] ;  /* 0x0003680001067983 */ /* 0x000ea80000300a00 */
[----:B------:R-:W-:Y:S04]  /*fc60*/  STL.64 [R1+0x148], R176 ;  /* 0x000148b001007387 */ /* 0x000fe80000100a00 */
[----:B------:R-:W-:Y:S04]  /*fc70*/  STL.64 [R1+0x150], R164 ;  /* 0x000150a401007387 */ /* 0x000fe80000100a00 */
[----:B------:R-:W2:Y:S01]  /*fc80*/  LDL.LU.64 R154, [R1+0x378] ;  /* 0x00037800019a7983 */ /* 0x000ea20000300a00 */
[----:B------:R-:W-:-:S03]  /*fc90*/  IMAD.WIDE R210, R23, 0x4, R250 ;  /* 0x0000000417d27825 */ /* 0x000fc600078e02fa */
[----:B------:R-:W2:Y:S04]  /*fca0*/  LDL.LU.64 R232, [R1+0x380] ;  /* 0x0003800001e87983 */ /* 0x000ea80000300a00 */
[----:B------:R-:W2:Y:S04]  /*fcb0*/  LDL.LU.64 R234, [R1+0x390] ;  /* 0x0003900001ea7983 */ /* 0x000ea80000300a00 */
[----:B------:R-:W2:Y:S01]  /*fcc0*/  LDL.LU.64 R250, [R1+0x398] ;  /* 0x0003980001fa7983 */ /* 0x000ea20000300a00 */
[----:B----4-:R-:W-:-:S03]  /*fcd0*/  IMAD.WIDE R220, R23, 0x4, R4 ;  /* 0x0000000417dc7825 */ /* 0x010fc600078e0204 */
[----:B------:R-:W4:Y:S04]  /*fce0*/  LDL.LU.64 R4, [R1+0x3a8] ;  /* 0x0003a80001047983 */ /* 0x000f280000300a00 */
[----:B------:R-:W-:Y:S04]  /*fcf0*/  STL.64 [R1+0x160], R230 ;  /* 0x000160e601007387 */ /* 0x000fe80000100a00 */
[----:B------:R1:W-:Y:S01]  /*fd00*/  STL.64 [R1+0x180], R210 ;  /* 0x000180d201007387 */ /* 0x0003e20000100a00 */
[----:B------:R-:W-:-:S03]  /*fd10*/  IMAD.WIDE R204, R23, 0x4, R236 ;  /* 0x0000000417cc7825 */ /* 0x000fc600078e02ec */
[----:B------:R-:W4:Y:S04]  /*fd20*/  LDL.LU.64 R236, [R1+0x3b0] ;  /* 0x0003b00001ec7983 */ /* 0x000f280000300a00 */
[----:B------:R-:W-:Y:S04]  /*fd30*/  STL.64 [R1+0x170], R242 ;  /* 0x000170f201007387 */ /* 0x000fe80000100a00 */
[----:B------:R-:W-:Y:S01]  /*fd40*/  STL.64 [R1+0x190], R220 ;  /* 0x000190dc01007387 */ /* 0x000fe20000100a00 */
[----:B---3--:R-:W-:-:S03]  /*fd50*/  IMAD.WIDE R192, R23, 0x4, R8 ;  /* 0x0000000417c07825 */ /* 0x008fc600078e0208 */
[----:B------:R-:W3:Y:S01]  /*fd60*/  LDL.LU.64 R8, [R1+0x3c0] ;  /* 0x0003c00001087983 */ /* 0x000ee20000300a00 */
[----:B------:R-:W-:-:S03]  /*fd70*/  IMAD.WIDE R174, R23, 0x4, R158 ;  /* 0x0000000417ae7825 */ /* 0x000fc600078e029e */
[----:B------:R-:W-:Y:S01]  /*fd80*/  STL.64 [R1+0x1a0], R204 ;  /* 0x0001a0cc01007387 */ /* 0x000fe20000100a00 */
[----:B------:R-:W-:-:S03]  /*fd90*/  IMAD.WIDE R162, R23, 0x4, R2 ;  /* 0x0000000417a27825 */ /* 0x000fc600078e0202 */
[----:B------:R-:W3:Y:S01]  /*fda0*/  LDL.LU.64 R2, [R1+0x3c8] ;  /* 0x0003c80001027983 */ /* 0x000ee20000300a00 */
[----:B------:R-:W-:-:S03]  /*fdb0*/  IMAD.WIDE R10, R23, 0x4, R10 ;  /* 0x00000004170a7825 */ /* 0x000fc600078e020a */
[----:B------:R-:W-:Y:S04]  /*fdc0*/  STL.64 [R1+0x1b0], R192 ;  /* 0x0001b0c001007387 */ /* 0x000fe80000100a00 */
[----:B------:R-:W-:Y:S01]  /*fdd0*/  STL.64 [R1+0x1c0], R174 ;  /* 0x0001c0ae01007387 */ /* 0x000fe20000100a00 */
[----:B------:R-:W-:-:S04]  /*fde0*/  IMAD.WIDE R244, R23, 0x4, R244 ;  /* 0x0000000417f47825 */ /* 0x000fc800078e02f4 */
[C---:B--2---:R-:W-:Y:S02]  /*fdf0*/  IMAD.WIDE R226, R23.reuse, 0x4, R188 ;  /* 0x0000000417e27825 */ /* 0x044fe400078e02bc */
[----:B------:R-:W2:Y:S02]  /*fe00*/  LDL.LU.64 R188, [R1+0x3d0] ;  /* 0x0003d00001bc7983 */ /* 0x000ea40000300a00 */
[C---:B------:R-:W-:Y:S02]  /*fe10*/  IMAD.WIDE R218, R23.reuse, 0x4, R156 ;  /* 0x0000000417da7825 */ /* 0x040fe400078e029c */
[----:B------:R-:W-:Y:S04]  /*fe20*/  STL.64 [R1+0x1d0], R162 ;  /* 0x0001d0a201007387 */ /* 0x000fe80000100a00 */
[----:B------:R-:W-:Y:S04]  /*fe30*/  STL.64 [R1+0x1e0], R10 ;  /* 0x0001e00a01007387 */ /* 0x000fe80000100a00 */
[----:B------:R1:W-:Y:S01]  /*fe40*/  STL.64 [R1+0x200], R226 ;  /* 0x000200e201007387 */ /* 0x0003e20000100a00 */
[----:B------:R-:W-:-:S03]  /*fe50*/  IMAD.WIDE R202, R23, 0x4, R6 ;  /* 0x0000000417ca7825 */ /* 0x000fc600078e0206 */
[----:B------:R-:W2:Y:S04]  /*fe60*/  LDL.LU.64 R6, [R1+0x3e8] ;  /* 0x0003e80001067983 */ /* 0x000ea80000300a00 */
[----:B------:R-:W-:Y:S01]  /*fe70*/  STL.64 [R1+0x1f0], R244 ;  /* 0x0001f0f401007387 */ /* 0x000fe20000100a00 */
[----:B------:R-:W-:-:S03]  /*fe80*/  IMAD.WIDE R190, R23, 0x4, R154 ;  /* 0x0000000417be7825 */ /* 0x000fc600078e029a */
[----:B------:R-:W-:Y:S01]  /*fe90*/  STL.64 [R1+0x210], R218 ;  /* 0x000210da01007387 */ /* 0x000fe20000100a00 */
[----:B------:R-:W-:-:S03]  /*fea0*/  IMAD.WIDE R172, R23, 0x4, R232 ;  /* 0x0000000417ac7825 */ /* 0x000fc600078e02e8 */
[----:B------:R-:W-:Y:S04]  /*feb0*/  STL.64 [R1+0x220], R202 ;  /* 0x000220ca01007387 */ /* 0x000fe80000100a00 */
[----:B------:R-:W-:Y:S01]  /*fec0*/  STL.64 [R1+0x230], R190 ;  /* 0x000230be01007387 */ /* 0x000fe20000100a00 */
[----:B------:R-:W-:-:S04]  /*fed0*/  IMAD.WIDE R232, R23, 0x4, R250 ;  /* 0x0000000417e87825 */ /* 0x000fc800078e02fa */
[C---:B----4-:R-:W-:Y:S02]  /*fee0*/  IMAD.WIDE R250, R23.reuse, 0x4, R4 ;  /* 0x0000000417fa7825 */ /* 0x050fe400078e0204 */
[----:B------:R-:W4:Y:S02]  /*fef0*/  LDL.LU.64 R4, [R1+0x408] ;  /* 0x0004080001047983 */ /* 0x000f240000300a00 */
[C---:B------:R-:W-:Y:S02]  /*ff00*/  IMAD.WIDE R160, R23.reuse, 0x4, R234 ;  /* 0x0000000417a07825 */ /* 0x040fe400078e02ea */
[----:B------:R-:W-:Y:S04]  /*ff10*/  STL.64 [R1+0x240], R172 ;  /* 0x000240ac01007387 */ /* 0x000fe80000100a00 */
[----:B------:R-:W4:Y:S04]  /*ff20*/  LDL.LU.64 R214, [R1+0x418] ;  /* 0x0004180001d67983 */ /* 0x000f280000300a00 */
[----:B------:R-:W-:Y:S04]  /*ff30*/  STL.64 [R1+0x250], R160 ;  /* 0x000250a001007387 */ /* 0x000fe80000100a00 */
[----:B------:R-:W4:Y:S01]  /*ff40*/  LDL.LU.64 R198, [R1+0x420] ;  /* 0x0004200001c67983 */ /* 0x000f220000300a00 */
[----:B------:R-:W-:-:S03]  /*ff50*/  IMAD.WIDE R248, R23, 0x4, R236 ;  /* 0x0000000417f87825 */ /* 0x000fc600078e02ec */
[----:B------:R-:W-:Y:S04]  /*ff60*/  STL.64 [R1+0x260], R232 ;  /* 0x000260e801007387 */ /* 0x000fe80000100a00 */
[----:B------:R1:W-:Y:S04]  /*ff70*/  STL.64 [R1+0x280], R248 ;  /* 0x000280f801007387 */ /* 0x0003e80000100a00 */
[----:B------:R-:W4:Y:S01]  /*ff80*/  LDL.LU.64 R184, [R1+0x430] ;  /* 0x0004300001b87983 */ /* 0x000f220000300a00 */
[----:B------:R-:W-:-:S04]  /*ff90*/  IMAD.WIDE R170, R23, 0x4, R16 ;  /* 0x0000000417aa7825 */ /* 0x000fc800078e0210 */
[----:B------:R-:W-:-:S04]  /*ffa0*/  IMAD.WIDE R234, R23, 0x4, R18 ;  /* 0x0000000417ea7825 */ /* 0x000fc800078e0212 */
[----:B---3--:R-:W-:-:S04]  /*ffb0*/  IMAD.WIDE R216, R23, 0x4, R8 ;  /* 0x0000000417d87825 */ /* 0x008fc800078e0208 */
[----:B------:R-:W-:-:S04]  /*ffc0*/  IMAD.WIDE R8, R23, 0x4, R20 ;  /* 0x0000000417087825 */ /* 0x000fc800078e0214 */
[C---:B------:R-:W-:Y:S02]  /*ffd0*/  IMAD.WIDE R200, R23.reuse, 0x4, R2 ;  /* 0x0000000417c87825 */ /* 0x040fe400078e0202 */
[----:B------:R-:W3:Y:S04]  /*ffe0*/  LDL.LU.64 R2, [R1+0x438] ;  /* 0x0004380001027983 */ /* 0x000ee80000300a00 */
[----:B------:R-:W3:Y:S04]  /*fff0*/  LDL.LU.64 R156, [R1+0x440] ;  /* 0x00044000019c7983 */ /* 0x000ee80000300a00 */
[----:B------:R-:W3:Y:S04]  /*10000*/  LDL.LU.64 R236, [R1+0x448] ;  /* 0x0004480001ec7983 */ /* 0x000ee80000300a00 */
[----:B------:R-:W-:Y:S01]  /*10010*/  STL.64 [R1+0x270], R250 ;  /* 0x000270fa01007387 */ /* 0x000fe20000100a00 */
[----:B--2---:R-:W-:-:S03]  /*10020*/  IMAD.WIDE R186, R23, 0x4, R188 ;  /* 0x0000000417ba7825 */ /* 0x004fc600078e02bc */
[----:B------:R-:W-:Y:S04]  /*10030*/  STL.64 [R1+0x290], R216 ;  /* 0x000290d801007387 */ /* 0x000fe80000100a00 */
[----:B------:R-:W2:Y:S04]  /*10040*/  LDL.LU.64 R188, [R1+0x458] ;  /* 0x0004580001bc7983 */ /* 0x000ea80000300a00 */
[----:B------:R-:W2:Y:S04]  /*10050*/  LDL.LU.64 R16, [R1+0x460] ;  /* 0x0004600001107983 */ /* 0x000ea80000300a00 */
[----:B------:R-:W2:Y:S04]  /*10060*/  LDL.LU.64 R212, [R1+0x470] ;  /* 0x0004700001d47983 */ /* 0x000ea80000300a00 */
[----:B------:R-:W-:Y:S04]  /*10070*/  STL.64 [R1+0x2a0], R200 ;  /* 0x0002a0c801007387 */ /* 0x000fe80000100a00 */
[----:B------:R-:W2:Y:S01]  /*10080*/  LDL.LU.64 R18, [R1+0x478] ;  /* 0x0004780001127983 */ /* 0x000ea20000300a00 */
[----:B------:R-:W-:-:S03]  /*10090*/  IMAD.WIDE R158, R23, 0x4, R6 ;  /* 0x00000004179e7825 */ /* 0x000fc600078e0206 */
[----:B------:R-:W-:Y:S04]  /*100a0*/  STL.64 [R1+0x2b0], R186 ;  /* 0x0002b0ba01007387 */ /* 0x000fe80000100a00 */
[----:B------:R-:W2:Y:S04]  /*100b0*/  LDL.LU.64 R182, [R1+0x488] ;  /* 0x0004880001b67983 */ /* 0x000ea80000300a00 */
[----:B------:R-:W2:Y:S04]  /*100c0*/  LDL.LU.64 R20, [R1+0x490] ;  /* 0x0004900001147983 */ /* 0x000ea80000300a00 */
[----:B------:R-:W2:Y:S04]  /*100d0*/  LDL.LU.64 R154, [R1+0x4a0] ;  /* 0x0004a000019a7983 */ /* 0x000ea80000300a00 */
[----:B------:R-:W2:Y:S04]  /*100e0*/  LDL.LU.64 R6, [R1+0x4a8] ;  /* 0x0004a80001067983 */ /* 0x000ea80000300a00 */
[----:B------:R-:W-:Y:S01]  /*100f0*/  STL.64 [R1+0x2c0], R170 ;  /* 0x0002c0aa01007387 */ /* 0x000fe20000100a00 */
[----:B----4-:R-:W-:-:S03]  /*10100*/  IMAD.WIDE R246, R23, 0x4, R4 ;  /* 0x0000000417f67825 */ /* 0x010fc600078e0204 */
[----:B------:R-:W4:Y:S04]  /*10110*/  LDL.LU.64 R4, [R1+0x4b0] ;  /* 0x0004b00001047983 */ /* 0x000f280000300a00 */
[----:B------:R-:W-:Y:S04]  /*10120*/  STL.64 [R1+0x2d0], R158 ;  /* 0x0002d09e01007387 */ /* 0x000fe80000100a00 */
[----:B------:R-:W4:Y:S01]  /*10130*/  LDL.64 R168, [R1+0x48] ;  /* 0x0000480001a87983 */ /* 0x000f220000100a00 */
[----:B------:R-:W-:-:S03]  /*10140*/  IMAD.WIDE R214, R23, 0x4, R214 ;  /* 0x0000000417d67825 */ /* 0x000fc600078e02d6 */
[----:B------:R-:W-:Y:S01]  /*10150*/  STL.64 [R1+0x2e0], R234 ;  /* 0x0002e0ea01007387 */ /* 0x000fe20000100a00 */
[----:B------:R-:W-:-:S03]  /*10160*/  IMAD.WIDE R198, R23, 0x4, R198 ;  /* 0x0000000417c67825 */ /* 0x000fc600078e02c6 */
[----:B------:R1:W-:Y:S04]  /*10170*/  STL.64 [R1+0x300], R246 ;  /* 0x000300f601007387 */ /* 0x0003e80000100a00 */
[----:B------:R-:W-:Y:S04]  /*10180*/  STL.64 [R1+0x2f0], R8 ;  /* 0x0002f00801007387 */ /* 0x000fe80000100a00 */
[----:B------:R-:W-:Y:S01]  /*10190*/  STL.64 [R1+0x310], R214 ;  /* 0x000310d601007387 */ /* 0x000fe20000100a00 */
[----:B------:R-:W-:-:S03]  /*101a0*/  IMAD.WIDE R184, R23, 0x4, R184 ;  /* 0x0000000417b87825 */ /* 0x000fc600078e02b8 */
[----:B------:R-:W-:Y:S04]  /*101b0*/  STL.64 [R1+0x320], R198 ;  /* 0x000320c601007387 */ /* 0x000fe80000100a00 */
[----:B------:R-:W-:Y:S01]  /*101c0*/  STL.64 [R1+0x330], R184 ;  /* 0x000330b801007387 */ /* 0x000fe20000100a00 */
[----:B---3--:R-:W-:-:S04]  /*101d0*/  IMAD.WIDE R2, R23, 0x4, R2 ;  /* 0x0000000417027825 */ /* 0x008fc800078e0202 */
[C---:B------:R-:W-:Y:S01]  /*101e0*/  IMAD.WIDE R156, R23.reuse, 0x4, R156 ;  /* 0x00000004179c7825 */ /* 0x040fe200078e029c */
[----:B------:R-:W-:Y:S03]  /*101f0*/  STL.64 [R1+0x340], R2 ;  /* 0x0003400201007387 */ /* 0x000fe60000100a00 */
[C---:B------:R-:W-:Y:S01]  /*10200*/  IMAD.WIDE R236, R23.reuse, 0x4, R236 ;  /* 0x0000000417ec7825 */ /* 0x040fe200078e02ec */
[----:B------:R-:W-:Y:S04]  /*10210*/  STL.64 [R1+0x350], R156 ;  /* 0x0003509c01007387 */ /* 0x000fe80000100a00 */
[----:B------:R-:W-:Y:S01]  /*10220*/  STL.64 [R1+0x360], R236 ;  /* 0x000360ec01007387 */ /* 0x000fe20000100a00 */
[----:B--2---:R-:W-:-:S04]  /*10230*/  IMAD.WIDE R188, R23, 0x4, R188 ;  /* 0x0000000417bc7825 */ /* 0x004fc800078e02bc */
[----:B------:R-:W-:-:S04]  /*10240*/  IMAD.WIDE R16, R23, 0x4, R16 ;  /* 0x0000000417107825 */ /* 0x000fc800078e0210 */
[C---:B------:R-:W-:Y:S01]  /*10250*/  IMAD.WIDE R212, R23.reuse, 0x4, R212 ;  /* 0x0000000417d47825 */ /* 0x040fe200078e02d4 */
[----:B------:R2:W-:Y:S04]  /*10260*/  STL.64 [R1+0x370], R16 ;  /* 0x0003701001007387 */ /* 0x0005e80000100a00 */
[----:B------:R-:W-:Y:S01]  /*10270*/  STL.64 [R1+0x368], R188 ;  /* 0x000368bc01007387 */ /* 0x000fe20000100a00 */
[----:B------:R-:W-:-:S03]  /*10280*/  IMAD.WIDE R18, R23, 0x4, R18 ;  /* 0x0000000417127825 */ /* 0x000fc600078e0212 */
[----:B------:R3:W-:Y:S01]  /*10290*/  STL.64 [R1+0x378], R212 ;  /* 0x000378d401007387 */ /* 0x0007e20000100a00 */
        /* <DEDUP_REMOVED lines=8> */
[----:B----4-:R-:W-:-:S03]  /*10320*/  IMAD.WIDE R4, R23, 0x4, R4 ;  /* 0x0000000417047825 */ /* 0x010fc600078e0204 */
[----:B------:R-:W-:Y:S04]  /*10330*/  LDGSTS.E [R15+0x8000], desc[UR8][R168.64], P3 ;  /* 0x08000000a80f7fae */ /* 0x000fe80009921848 */
[----:B------:R-:W-:Y:S04]  /*10340*/  LDGSTS.E [R15+0x8400], desc[UR8][R180.64], P3 ;  /* 0x08400000b40f7fae */ /* 0x000fe80009921848 */
[----:B------:R-:W-:Y:S04]  /*10350*/  LDGSTS.E [R15+0x8800], desc[UR8][R12.64], P3 ;  /* 0x088000000c0f7fae */ /* 0x000fe80009921848 */
[----:B------:R-:W4:Y:S04]  /*10360*/  LDL.LU.64 R168, [R1+0xd40] ;  /* 0x000d400001a87983 */ /* 0x000f280000300a00 */
[----:B------:R4:W-:Y:S04]  /*10370*/  STL.64 [R1+0x3a0], R6 ;  /* 0x0003a00601007387 */ /* 0x0009e80000100a00 */
[----:B-1----:R-:W4:Y:S04]  /*10380*/  LDL.LU.64 R180, [R1+0xd38] ;  /* 0x000d380001b47983 */ /* 0x002f280000300a00 */
[----:B------:R1:W-:Y:S04]  /*10390*/  STL.64 [R1+0x3b0], R4 ;  /* 0x0003b00401007387 */ /* 0x0003e80000100a00 */
[----:B------:R-:W4:Y:S04]  /*103a0*/  LDL.LU.64 R12, [R1+0xd30] ;  /* 0x000d3000010c7983 */ /* 0x000f280000300a00 */
[----:B------:R-:W-:Y:S04]  /*103b0*/  LDGSTS.E [R15+0x8c00], desc[UR8][R210.64], P3 ;  /* 0x08c00000d20f7fae */ /* 0x000fe80009921848 */
[----:B------:R-:W-:Y:S04]  /*103c0*/  LDGSTS.E [R15+0x9000], desc[UR8][R226.64], P3 ;  /* 0x09000000e20f7fae */ /* 0x000fe80009921848 */
[----:B------:R-:W-:Y:S04]  /*103d0*/  LDGSTS.E [R15+0x9400], desc[UR8][R248.64], P3 ;  /* 0x09400000f80f7fae */ /* 0x000fe80009921848 */
[----:B------:R-:W3:Y:S04]  /*103e0*/  LDL.LU.64 R210, [R1+0xd28] ;  /* 0x000d280001d27983 */ /* 0x000ee80000300a00 */
[----:B------:R-:W4:Y:S04]  /*103f0*/  LDL.LU.64 R226, [R1+0xd20] ;  /* 0x000d200001e27983 */ /* 0x000f280000300a00 */
[----:B------:R-:W3:Y:S04]  /*10400*/  LDL.LU.64 R248, [R1+0xd18] ;  /* 0x000d180001f87983 */ /* 0x000ee80000300a00 */
[----:B------:R-:W-:Y:S04]  /*10410*/  LDGSTS.E [R15+0x9800], desc[UR8][R246.64], P3 ;  /* 0x09800000f60f7fae */ /* 0x000fe80009921848 */
[----:B------:R-:W-:Y:S04]  /*10420*/  LDGSTS.E [R15+0x9c00], desc[UR8][R16.64], P3 ;  /* 0x09c00000100f7fae */ /* 0x000fe80009921848 */
[----:B------:R-:W3:Y:S04]  /*10430*/  LDL.LU.64 R246, [R1+0xd10] ;  /* 0x000d100001f67983 */ /* 0x000ee80000300a00 */
[----:B--2---:R-:W4:Y:S04]  /*10440*/  LDL.LU.64 R16, [R1+0xd08] ;  /* 0x000d080001107983 */ /* 0x004f280000300a00 */
[----:B----4-:R-:W-:Y:S04]  /*10450*/  LDGSTS.E [R16+0x8080], desc[UR8][R226.64], P3 ;  /* 0x08080000e2107fae */ /* 0x010fe80009921848 */
[----:B------:R-:W-:Y:S04]  /*10460*/  LDGSTS.E [R16+0x8480], desc[UR8][R224.64], P3 ;  /* 0x08480000e0107fae */ /* 0x000fe80009921848 */
[----:B------:R-:W-:Y:S04]  /*10470*/  LDGSTS.E [R16+0x8880], desc[UR8][R222.64], P3 ;  /* 0x08880000de107fae */ /* 0x000fe80009921848 */
[----:B------:R-:W2:Y:S04]  /*10480*/  LDL.LU.64 R226, [R1+0xd00] ;  /* 0x000d000001e27983 */ /* 0x000ea80000300a00 */
[----:B------:R-:W4:Y:S04]  /*10490*/  LDL.LU.64 R224, [R1+0xcf8] ;  /* 0x000cf80001e07983 */ /* 0x000f280000300a00 */
[----:B------:R-:W2:Y:S04]  /*104a0*/  LDL.LU.64 R222, [R1+0xcf0] ;  /* 0x000cf00001de7983 */ /* 0x000ea80000300a00 */
[----:B------:R-:W-:Y:S04]  /*104b0*/  LDGSTS.E [R16+0x8c80], desc[UR8][R220.64], P3 ;  /* 0x08c80000dc107fae */ /* 0x000fe80009921848 */
[----:B------:R-:W-:Y:S04]  /*104c0*/  LDGSTS.E [R16+0x9080], desc[UR8][R218.64], P3 ;  /* 0x09080000da107fae */ /* 0x000fe80009921848 */
[----:B------:R-:W-:Y:S04]  /*104d0*/  LDGSTS.E [R16+0x9480], desc[UR8][R216.64], P3 ;  /* 0x09480000d8107fae */ /* 0x000fe80009921848 */
[----:B------:R-:W4:Y:S04]  /*104e0*/  LDL.LU.64 R220, [R1+0xce8] ;  /* 0x000ce80001dc7983 */ /* 0x000f280000300a00 */
[----:B------:R-:W2:Y:S04]  /*104f0*/  LDL.LU.64 R218, [R1+0xce0] ;  /* 0x000ce00001da7983 */ /* 0x000ea80000300a00 */
[----:B------:R-:W4:Y:S04]  /*10500*/  LDL.LU.64 R216, [R1+0xcd8] ;  /* 0x000cd80001d87983 */ /* 0x000f280000300a00 */
[----:B------:R-:W-:Y:S04]  /*10510*/  LDGSTS.E [R16+0x9880], desc[UR8][R214.64], P3 ;  /* 0x09880000d6107fae */ /* 0x000fe80009921848 */
[----:B------:R-:W-:Y:S04]  /*10520*/  LDGSTS.E [R16+0x9c80], desc[UR8][R212.64], P3 ;  /* 0x09c80000d4107fae */ /* 0x000fe80009921848 */
[----:B---3--:R-:W-:Y:S04]  /*10530*/  LDGSTS.E [R17+0x8100], desc[UR8][R210.64], P3 ;  /* 0x08100000d2117fae */ /* 0x008fe80009921848 */
[----:B------:R-:W3:Y:S04]  /*10540*/  LDL.LU.64 R214, [R1+0xcd0] ;  /* 0x000cd00001d67983 */ /* 0x000ee80000300a00 */
[----:B------:R-:W3:Y:S04]  /*10550*/  LDL.LU.64 R212, [R1+0xcc8] ;  /* 0x000cc80001d47983 */ /* 0x000ee80000300a00 */
[----:B------:R-:W3:Y:S04]  /*10560*/  LDL.LU.64 R210, [R1+0xcc0] ;  /* 0x000cc00001d27983 */ /* 0x000ee80000300a00 */
[----:B------:R-:W-:Y:S04]  /*10570*/  LDGSTS.E [R17+0x8500], desc[UR8][R208.64], P3 ;  /* 0x08500000d0117fae */ /* 0x000fe80009921848 */
[----:B------:R-:W-:Y:S04]  /*10580*/  LDGSTS.E [R17+0x8900], desc[UR8][R206.64], P3 ;  /* 0x08900000ce117fae */ /* 0x000fe80009921848 */
[----:B------:R-:W-:Y:S04]  /*10590*/  LDGSTS.E [R17+0x8d00], desc[UR8][R204.64], P3 ;  /* 0x08d00000cc117fae */ /* 0x000fe80009921848 */
        /* <DEDUP_REMOVED lines=10> */
[----:B------:R-:W2:Y:S04]  /*10640*/  LDL.LU.64 R18, [R1+0xc88] ;  /* 0x000c880001127983 */ /* 0x000ea80000300a00 */
[----:B--2---:R-:W-:Y:S04]  /*10650*/  LDGSTS.E [R18+0x8180], desc[UR8][R12.64], P3 ;  /* 0x081800000c127fae */ /* 0x004fe80009921848 */
[----:B------:R-:W-:Y:S04]  /*10660*/  LDGSTS.E [R18+0x8580], desc[UR8][R196.64], P3 ;  /* 0x08580000c4127fae */ /* 0x000fe80009921848 */
[----:B------:R-:W-:Y:S04]  /*10670*/  LDGSTS.E [R18+0x8980], desc[UR8][R194.64], P3 ;  /* 0x08980000c2127fae */ /* 0x000fe80009921848 */
[----:B------:R-:W2:Y:S04]  /*10680*/  LDL.LU.64 R12, [R1+0xc80] ;  /* 0x000c8000010c7983 */ /* 0x000ea80000300a00 */
        /* <DEDUP_REMOVED lines=22> */
[----:B------:R1:W-:Y:S04]  /*107f0*/  LDGSTS.E [R19+0x9a00], desc[UR8][R2.64], P3 ;  /* 0x09a0000002137fae */ /* 0x0003e80009921848 */
[----:B------:R-:W3:Y:S04]  /*10800*/  LDL.LU.64 R172, [R1+0xc20] ;  /* 0x000c200001ac7983 */ /* 0x000ee80000300a00 */
[----:B------:R-:W3:Y:S04]  /*10810*/  LDL.LU.64 R170, [R1+0xc18] ;  /* 0x000c180001aa7983 */ /* 0x000ee80000300a00 */
[----:B------:R-:W1:Y:S04]  /*10820*/  LDL.LU.64 R2, [R1+0xa70] ;  /* 0x000a700001027983 */ /* 0x000e680000300a00 */
[----:B------:R-:W-:Y:S04]  /*10830*/  LDGSTS.E [R19+0x9e00], desc[UR8][R20.64], P3 ;  /* 0x09e0000014137fae */ /* 0x000fe80009921848 */
[----:B------:R-:W4:Y:S04]  /*10840*/  LDL.LU.64 R20, [R1+0xc10] ;  /* 0x000c100001147983 */ /* 0x000f280000300a00 */
[----:B----4-:R-:W-:Y:S04]  /*10850*/  LDGSTS.E [R20+0x8280], desc[UR8][R168.64], P3 ;  /* 0x08280000a8147fae */ /* 0x010fe80009921848 */
[----:B------:R-:W-:Y:S04]  /*10860*/  LDGSTS.E [R20+0x8680], desc[UR8][R166.64], P3 ;  /* 0x08680000a6147fae */ /* 0x000fe80009921848 */
[----:B------:R-:W-:Y:S04]  /*10870*/  LDGSTS.E [R20+0x8a80], desc[UR8][R164.64], P3 ;  /* 0x08a80000a4147fae */ /* 0x000fe80009921848 */
[----:B------:R-:W4:Y:S04]  /*10880*/  LDL.LU.64 R168, [R1+0xc08] ;  /* 0x000c080001a87983 */ /* 0x000f280000300a00 */
[----:B------:R-:W3:Y:S04]  /*10890*/  LDL.LU.64 R166, [R1+0xc00] ;  /* 0x000c000001a67983 */ /* 0x000ee80000300a00 */
        /* <DEDUP_REMOVED lines=17> */
[----:B------:R-:W2:Y:S04]  /*109b0*/  LDL.LU.64 R230, [R1+0xbb8] ;  /* 0x000bb80001e67983 */ /* 0x000ea80000300a00 */
[----:B------:R-:W4:Y:S04]  /*109c0*/  LDL.LU.64 R10, [R1+0xbb0] ;  /* 0x000bb000010a7983 */ /* 0x000f280000300a00 */
[----:B------:R-:W-:Y:S04]  /*109d0*/  LDGSTS.E [R21+0x9300], desc[UR8][R232.64], P3 ;  /* 0x09300000e8157fae */ /* 0x000fe80009921848 */
[----:B------:R-:W-:Y:S04]  /*109e0*/  LDGSTS.E [R21+0x9700], desc[UR8][R234.64], P3 ;  /* 0x09700000ea157fae */ /* 0x000fe80009921848 */
[----:B------:R-:W-:Y:S04]  /*109f0*/  LDGSTS.E [R21+0x9b00], desc[UR8][R236.64], P3 ;  /* 0x09b00000ec157fae */ /* 0x000fe80009921848 */
[----:B------:R-:W3:Y:S04]  /*10a00*/  LDL.LU.64 R232, [R1+0xba8] ;  /* 0x000ba80001e87983 */ /* 0x000ee80000300a00 */
[----:B------:R-:W3:Y:S04]  /*10a10*/  LDL.LU.64 R234, [R1+0xba0] ;  /* 0x000ba00001ea7983 */ /* 0x000ee80000300a00 */
[----:B------:R-:W3:Y:S04]  /*10a20*/  LDL.LU.64 R236, [R1+0xb98] ;  /* 0x000b980001ec7983 */ /* 0x000ee80000300a00 */
[----:B------:R-:W-:Y:S04]  /*10a30*/  LDGSTS.E [R21+0x9f00], desc[UR8][R6.64], P3 ;  /* 0x09f0000006157fae */ /* 0x000fe80009921848 */
[----:B------:R-:W2:Y:S01]  /*10a40*/  LDL.LU.64 R6, [R1+0xb90] ;  /* 0x000b900001067983 */ /* 0x000ea20000300a00 */
[----:B-1----:R-:W-:-:S03]  /*10a50*/  IMAD.WIDE R2, R22, 0x4, R2 ;  /* 0x0000000416027825 */ /* 0x002fc600078e0202 */
[----:B--2---:R-:W-:Y:S04]  /*10a60*/  LDGSTS.E [R6+0x8380], desc[UR8][R238.64], P3 ;  /* 0x08380000ee067fae */ /* 0x004fe80009921848 */
[----:B------:R-:W-:Y:S04]  /*10a70*/  LDGSTS.E [R6+0x8780], desc[UR8][R240.64], P3 ;  /* 0x08780000f0067fae */ /* 0x000fe80009921848 */
[----:B------:R-:W-:Y:S04]  /*10a80*/  LDGSTS.E [R6+0x8b80], desc[UR8][R242.64], P3 ;  /* 0x08b80000f2067fae */ /* 0x000fe80009921848 */
[----:B------:R-:W2:Y:S04]  /*10a90*/  LDL.LU.64 R238, [R1+0xb88] ;  /* 0x000b880001ee7983 */ /* 0x000ea80000300a00 */
[----:B------:R-:W3:Y:S04]  /*10aa0*/  LDL.LU.64 R240, [R1+0xb80] ;  /* 0x000b800001f07983 */ /* 0x000ee80000300a00 */
[----:B------:R-:W2:Y:S04]  /*10ab0*/  LDL.LU.64 R242, [R1+0xb78] ;  /* 0x000b780001f27983 */ /* 0x000ea80000300a00 */
[----:B------:R-:W-:Y:S04]  /*10ac0*/  LDGSTS.E [R6+0x8f80], desc[UR8][R244.64], P3 ;  /* 0x08f80000f4067fae */ /* 0x000fe80009921848 */
[----:B------:R-:W-:Y:S04]  /*10ad0*/  LDGSTS.E [R6+0x9380], desc[UR8][R250.64], P3 ;  /* 0x09380000fa067fae */ /* 0x000fe80009921848 */
[----:B------:R-:W-:Y:S04]  /*10ae0*/  LDGSTS.E [R6+0x9780], desc[UR8][R8.64], P3 ;  /* 0x0978000008067fae */ /* 0x000fe80009921848 */
[----:B------:R-:W3:Y:S04]  /*10af0*/  LDL.LU.64 R244, [R1+0xb70] ;  /* 0x000b700001f47983 */ /* 0x000ee80000300a00 */
[----:B------:R-:W3:Y:S04]  /*10b00*/  LDL.LU.64 R250, [R1+0xb68] ;  /* 0x000b680001fa7983 */ /* 0x000ee80000300a00 */
[----:B------:R-:W4:Y:S04]  /*10b10*/  LDL.LU.64 R8, [R1+0xb60] ;  /* 0x000b600001087983 */ /* 0x000f280000300a00 */
[----:B------:R1:W-:Y:S04]  /*10b20*/  LDGSTS.E [R6+0x9b80], desc[UR8][R188.64], P3 ;  /* 0x09b80000bc067fae */ /* 0x0003e80009921848 */
[----:B------:R1:W-:Y:S04]  /*10b30*/  LDGSTS.E [R6+0x9f80], desc[UR8][R4.64], P3 ;  /* 0x09f8000004067fae */ /* 0x0003e80009921848 */
[----:B------:R-:W1:Y:S04]  /*10b40*/  LDL.LU.64 R188, [R1+0xb58] ;  /* 0x000b580001bc7983 */ /* 0x000e680000300a00 */
[----:B------:R-:W2:Y:S04]  /*10b50*/  LDL.LU.64 R4, [R1+0xb50] ;  /* 0x000b500001047983 */ /* 0x000ea80000300a00 */
[----:B------:R3:W-:Y:S01]  /*10b60*/  STL.64 [R1+0x3b8], R2 ;  /* 0x0003b80201007387 */ /* 0x0007e20000100a00 */
[----:B------:R-:W-:-:S02]  /*10b70*/  ISETP.GE.U32.AND P3, PT, R252, 0x7ffffe7b, PT ;  /* 0x7ffffe7bfc00780c */ /* 0x000fc40003f66070 */
[----:B------:R-:W2:Y:S01]  /*10b80*/  LDC R252, c[0x0][0x230] ;  /* 0x00008c00fffc7b82 */ /* 0x000ea20000000800 */
[----:B------:R-:W0:Y:S04]  /*10b90*/  LDGDEPBAR ;  /* 0x00000000000079af */ /* 0x000e280000000000 */
[----:B---3--:R-:W3:Y:S01]  /*10ba0*/  LDL.LU.64 R2, [R1+0xb48] ;  /* 0x000b480001027983 */ /* 0x008ee20000300a00 */
[----:B-1----:R-:W-:-:S04]  /*10bb0*/  IMAD.WIDE R188, R22, 0x4, R188 ;  /* 0x0000000416bc7825 */ /* 0x002fc800078e02bc */
[----:B--2---:R-:W-:-:S04]  /*10bc0*/  IMAD.WIDE R4, R22, 0x4, R4 ;  /* 0x0000000416047825 */ /* 0x004fc800078e0204 */
[----:B---3--:R-:W-:-:S05]  /*10bd0*/  IMAD.WIDE R2, R22, 0x4, R2 ;  /* 0x0000000416027825 */ /* 0x008fca00078e0202 */
[----:B------:R1:W-:Y:S04]  /*10be0*/  STL.64 [R1+0x3c0], R2 ;  /* 0x0003c00201007387 */ /* 0x0003e80000100a00 */
[----:B-1----:R-:W2:Y:S04]  /*10bf0*/  LDL.LU.64 R2, [R1+0xb40] ;  /* 0x000b400001027983 */ /* 0x002ea80000300a00 */
[----:B------:R1:W-:Y:S04]  /*10c00*/  STL.64 [R1+0x3d0], R4 ;  /* 0x0003d00401007387 */ /* 0x0003e80000100a00 */
[----:B-1----:R-:W3:Y:S04]  /*10c10*/  LDL.LU.64 R4, [R1+0xb38] ;  /* 0x000b380001047983 */ /* 0x002ee80000300a00 */
[----:B------:R1:W-:Y:S04]  /*10c20*/  STL.64 [R1+0x3d8], R188 ;  /* 0x0003d8bc01007387 */ /* 0x0003e80000100a00 */
[----:B-1----:R-:W4:Y:S01]  /*10c30*/  LDL.LU.64 R188, [R1+0xb30] ;  /* 0x000b300001bc7983 */ /* 0x002f220000300a00 */
[----:B------:R-:W-:-:S03]  /*10c40*/  VIADD R252, R252, 0xfffffedf ;  /* 0xfffffedffcfc7836 */ /* 0x000fc60000000000 */
[----:B------:R1:W-:Y:S04]  /*10c50*/  STL.64 [R1+0x1100], R216 ;  /* 0x001100d801007387 */ /* 0x0003e80000100a00 */
[----:B-1----:R-:W2:Y:S04]  /*10c60*/  LDL.LU.64 R216, [R1+0xa38] ;  /* 0x000a380001d87983 */ /* 0x002ea80000300a00 */
[----:B------:R1:W-:Y:S04]  /*10c70*/  STL.64 [R1+0x10f8], R218 ;  /* 0x0010f8da01007387 */ /* 0x0003e80000100a00 */
[----:B-1----:R-:W2:Y:S04]  /*10c80*/  LDL.LU.64 R218, [R1+0xa50] ;  /* 0x000a500001da7983 */ /* 0x002ea80000300a00 */
[----:B------:R1:W-:Y:S04]  /*10c90*/  STL.64 [R1+0x10f0], R220 ;  /* 0x0010f0dc01007387 */ /* 0x0003e80000100a00 */
[----:B-1----:R-:W2:Y:S04]  /*10ca0*/  LDL.LU.64 R220, [R1+0xa40] ;  /* 0x000a400001dc7983 */ /* 0x002ea80000300a00 */
[----:B------:R1:W-:Y:S04]  /*10cb0*/  STL.64 [R1+0x10e8], R222 ;  /* 0x0010e8de01007387 */ /* 0x0003e80000100a00 */
[----:B-1----:R-:W2:Y:S04]  /*10cc0*/  LDL.64 R222, [R1+0x3c0] ;  /* 0x0003c00001de7983 */ /* 0x002ea80000100a00 */
[----:B------:R1:W-:Y:S04]  /*10cd0*/  STL.64 [R1+0x10e0], R224 ;  /* 0x0010e0e001007387 */ /* 0x0003e80000100a00 */
[----:B------:R1:W-:Y:S02]  /*10ce0*/  STL.64 [R1+0x10d8], R226 ;  /* 0x0010d8e201007387 */ /* 0x0003e40000100a00 */
[----:B-1----:R-:W1:Y:S02]  /*10cf0*/  LDC R225, c[0x0][0x230] ;  /* 0x00008c00ffe17b82 */ /* 0x002e640000000800 */
[----:B------:R-:W2:Y:S04]  /*10d00*/  LDL.64 R226, [R1+0x3d8] ;  /* 0x0003d80001e27983 */ /* 0x000ea80000100a00 */
[----:B------:R1:W-:Y:S04]  /*10d10*/  STL.64 [R1+0x10d0], R246 ;  /* 0x0010d0f601007387 */ /* 0x0003e80000100a00 */
[----:B-1----:R-:W2:Y:S04]  /*10d20*/  LDL.64 R246, [R1+0x3b8] ;  /* 0x0003b80001f67983 */ /* 0x002ea80000100a00 */
[----:B------:R1:W-:Y:S01]  /*10d30*/  STL.64 [R1+0x10c8], R248 ;  /* 0x0010c8f801007387 */ /* 0x0003e20000100a00 */
[----:B------:R-:W-:Y:S06]  /*10d40*/  BAR.SYNC.DEFER_BLOCKING 0x0 ;  /* 0x0000000000007b1d */ /* 0x000fec0000010000 */
[----:B-1----:R-:W2:Y:S04]  /*10d50*/  LDL.LU.64 R248, [R1+0xa48] ;  /* 0x000a480001f87983 */ /* 0x002ea80000300a00 */
[----:B------:R-:W-:Y:S04]  /*10d60*/  STL.64 [R1+0x10c0], R16 ;  /* 0x0010c01001007387 */ /* 0x000fe80000100a00 */
[----:B------:R1:W-:Y:S04]  /*10d70*/  STL.64 [R1+0x10b8], R18 ;  /* 0x0010b81201007387 */ /* 0x0003e80000100a00 */
[----:B-1----:R-:W2:Y:S04]  /*10d80*/  LDL.64 R18, [R1+0x3d0] ;  /* 0x0003d00001127983 */ /* 0x002ea80000100a00 */
[----:B------:R1:W-:Y:S04]  /*10d90*/  STL.64 [R1+0x10b0], R20 ;  /* 0x0010b01401007387 */ /* 0x0003e80000100a00 */
[----:B------:R-:W-:Y:S04]  /*10da0*/  STL [R1+0xcf0], R0 ;  /* 0x000cf00001007387 */ /* 0x000fe80000100800 */
[----:B----4-:R-:W-:Y:S04]  /*10db0*/  STL.64 [R1+0xb40], R188 ;  /* 0x000b40bc01007387 */ /* 0x010fe80000100a00 */
[----:B---3--:R3:W-:Y:S04]  /*10dc0*/  STL.64 [R1+0xb38], R4 ;  /* 0x000b380401007387 */ /* 0x0087e80000100a00 */
[----:B--2---:R2:W-:Y:S04]  /*10dd0*/  STL.64 [R1+0xb30], R2 ;  /* 0x000b300201007387 */ /* 0x0045e80000100a00 */
[----:B------:R-:W4:Y:S01]  /*10de0*/  LDL.LU.64 R16, [R1+0xa28] ;  /* 0x000a280001107983 */ /* 0x000f220000300a00 */
[----:B-1----:R-:W-:Y:S01]  /*10df0*/  VIADD R21, R225, 0xfffffef9 ;  /* 0xfffffef9e1157836 */ /* 0x002fe20000000000 */
[----:B---3--:R-:W1:Y:S08]  /*10e00*/  LDC R4, c[0x0][0x230] ;  /* 0x00008c00ff047b82 */ /* 0x008e700000000800 */
[----:B--2---:R-:W2:Y:S08]  /*10e10*/  LDC R3, c[0x0][0x230] ;  /* 0x00008c00ff037b82 */ /* 0x004eb00000000800 */
[----:B------:R-:W3:Y:S01]  /*10e20*/  LDC R2, c[0x0][0x230] ;  /* 0x00008c00ff027b82 */ /* 0x000ee20000000800 */
[C---:B------:R-:W-:Y:S01]  /*10e30*/  IMAD.WIDE R218, R22.reuse, 0x4, R218 ;  /* 0x0000000416da7825 */ /* 0x040fe200078e02da */
[----:B------:R-:W-:Y:S01]  /*10e40*/  @!PT LDS RZ, [RZ] ;  /* 0x00000000fffff984 */ /* 0x000fe20000000800 */
[----:B------:R-:W-:Y:S01]  /*10e50*/  @!PT LDS RZ, [RZ] ;  /* 0x00000000fffff984 */ /* 0x000fe20000000800 */
[----:B------:R-:W-:Y:S01]  /*10e60*/  @!PT LDS RZ, [RZ] ;  /* 0x00000000fffff984 */ /* 0x000fe20000000800 */
[----:B------:R-:W-:Y:S04]  /*10e70*/  LDGSTS.E [R7+0x40000], desc[UR8][R246.64], !P1 ;  /* 0x40000000f6077fae */ /* 0x000fe8000c921848 */
[----:B------:R-:W-:Y:S04]  /*10e80*/  LDGSTS.E [R7+0x44000], desc[UR8][R222.64], !P1 ;  /* 0x44000000de077fae */ /* 0x000fe8000c921848 */
[----:B------:R-:W3:Y:S04]  /*10e90*/  LDL.LU.64 R246, [R1+0xa20] ;  /* 0x000a200001f67983 */ /* 0x000ee80000300a00 */
[----:B------:R-:W3:Y:S04]  /*10ea0*/  LDL.LU.64 R224, [R1+0xa18] ;  /* 0x000a180001e07983 */ /* 0x000ee80000300a00 */
[----:B------:R-:W3:Y:S01]  /*10eb0*/  LDL.LU.64 R222, [R1+0xa10] ;  /* 0x000a100001de7983 */ /* 0x000ee20000300a00 */
[----:B------:R-:W-:Y:S01]  /*10ec0*/  IMAD.WIDE R188, R22, 0x4, R248 ;  /* 0x0000000416bc7825 */ /* 0x000fe200078e02f8 */
[----:B------:R-:W-:-:S02]  /*10ed0*/  ISETP.GE.U32.AND P1, PT, R21, 0x7ffffe7a, PT ;  /* 0x7ffffe7a1500780c */ /* 0x000fc40003f26070 */
[----:B------:R1:W-:Y:S01]  /*10ee0*/  STL.64 [R1+0x3e0], R218 ;  /* 0x0003e0da01007387 */ /* 0x0003e20000100a00 */
[----:B------:R-:W-:-:S03]  /*10ef0*/  IMAD.WIDE R20, R22, 0x4, R220 ;  /* 0x0000000416147825 */ /* 0x000fc600078e02dc */
[----:B------:R4:W-:Y:S04]  /*10f00*/  STL.64 [R1+0x3e8], R188 ;  /* 0x0003e8bc01007387 */ /* 0x0009e80000100a00 */
[----:B------:R1:W-:Y:S04]  /*10f10*/  LDGSTS.E [R7+0x40004], desc[UR8][R18.64], !P0 ;  /* 0x4000400012077fae */ /* 0x0003e8000c121848 */
[----:B------:R2:W-:Y:S04]  /*10f20*/  LDGSTS.E [R7+0x44004], desc[UR8][R226.64], !P0 ;  /* 0x44004000e2077fae */ /* 0x0005e8000c121848 */
[----:B------:R-:W-:Y:S01]  /*10f30*/  LDGSTS.E [R7+0x40008], desc[UR8][R218.64], !P6 ;  /* 0x40008000da077fae */ /* 0x000fe2000f121848 */
[----:B-1----:R-:W-:Y:S01]  /*10f40*/  IMAD.WIDE R18, R22, 0x4, R216 ;  /* 0x0000000416127825 */ /* 0x002fe200078e02d8 */
[----:B--2---:R-:W1:Y:S02]  /*10f50*/  LDC R226, c[0x0][0x230] ;  /* 0x00008c00ffe27b82 */ /* 0x004e640000000800 */
[----:B------:R-:W2:Y:S04]  /*10f60*/  LDL.LU.64 R216, [R1+0xa08] ;  /* 0x000a080001d87983 */ /* 0x000ea80000300a00 */
[----:B------:R-:W2:Y:S02]  /*10f70*/  LDL.LU.64 R248, [R1+0xa00] ;  /* 0x000a000001f87983 */ /* 0x000ea40000300a00 */
[----:B------:R-:W1:Y:S02]  /*10f80*/  LDC R227, c[0x0][0x230] ;  /* 0x00008c00ffe37b82 */ /* 0x000e640000000800 */
[----:B------:R3:W-:Y:S04]  /*10f90*/  STL.64 [R1+0xa40], R20 ;  /* 0x000a401401007387 */ /* 0x0007e80000100a00 */
[----:B------:R3:W-:Y:S04]  /*10fa0*/  STL.64 [R1+0xa38], R18 ;  /* 0x000a381201007387 */ /* 0x0007e80000100a00 */
[----:B------:R-:W2:Y:S04]  /*10fb0*/  LDL.LU.64 R220, [R1+0x9f8] ;  /* 0x0009f80001dc7983 */ /* 0x000ea80000300a00 */
[----:B------:R-:W2:Y:S01]  /*10fc0*/  LDL.LU.64 R218, [R1+0x9f0] ;  /* 0x0009f00001da7983 */ /* 0x000ea20000300a00 */
[----:B------:R-:W-:-:S02]  /*10fd0*/  ISETP.GE.U32.AND P0, PT, R252, 0x7ffffe60, PT ;  /* 0x7ffffe60fc00780c */ /* 0x000fc40003f06070 */
[----:B-1----:R-:W-:Y:S01]  /*10fe0*/  IADD3 R0, R226, -0x122, RZ ;  /* 0xfffffedee2007810 */ /* 0x002fe20007ffe0ff */
[----:B------:R4:W-:Y:S01]  /*10ff0*/  LDGSTS.E [R7+0x44008], desc[UR8][R188.64], !P6 ;  /* 0x44008000bc077fae */ /* 0x0009e2000f121848 */
[----:B------:R-:W1:Y:S03]  /*11000*/  LDC R226, c[0x0][0x230] ;  /* 0x00008c00ffe27b82 */ /* 0x000e660000000800 */
[----:B------:R3:W-:Y:S01]  /*11010*/  LDGSTS.E [R7+0x4000c], desc[UR8][R20.64], !P4 ;  /* 0x4000c00014077fae */ /* 0x0007e2000e121848 */
[----:B------:R-:W-:-:S03]  /*11020*/  VIADD R252, R227, 0xfffffedd ;  /* 0xfffffedde3fc7836 */ /* 0x000fc60000000000 */
[----:B------:R3:W-:Y:S01]  /*11030*/  LDGSTS.E [R7+0x4400c], desc[UR8][R18.64], !P4 ;  /* 0x4400c00012077fae */ /* 0x0007e2000e121848 */
[----:B------:R-:W1:Y:S01]  /*11040*/  LDC R227, c[0x0][0x230] ;  /* 0x00008c00ffe37b82 */ /* 0x000e620000000800 */
[----:B----4-:R-:W-:Y:S01]  /*11050*/  IMAD.WIDE R188, R22, 0x4, R16 ;  /* 0x0000000416bc7825 */ /* 0x010fe200078e0210 */
[----:B------:R-:W-:-:S04]  /*11060*/  ISETP.GE.U32.AND P6, PT, R0, 0x7ffffe5f, PT ;  /* 0x7ffffe5f0000780c */ /* 0x000fc80003fc6070 */
[----:B------:R4:W-:Y:S01]  /*11070*/  STL.64 [R1+0x3f8], R188 ;  /* 0x0003f8bc01007387 */ /* 0x0009e20000100a00 */
[----:B------:R-:W-:Y:S01]  /*11080*/  ISETP.GE.U32.AND P4, PT, R252, 0x7ffffe5e, PT ;  /* 0x7ffffe5efc00780c */ /* 0x000fe20003f86070 */
[----:B------:R-:W-:Y:S01]  /*11090*/  VIADD R3, R3, 0xfffffebe ;  /* 0xfffffebe03037836 */ /* 0x000fe20000000000 */
[----:B------:R-:W4:Y:S01]  /*110a0*/  LDC R0, c[0x0][0x230] ;  /* 0x00008c00ff007b82 */ /* 0x000f220000000800 */
[----:B------:R4:W-:Y:S01]  /*110b0*/  LDGSTS.E [R7+0x48000], desc[UR8][R188.64], !P0 ;  /* 0x48000000bc077fae */ /* 0x0009e2000c121848 */
[----:B-1----:R-:W-:Y:S01]  /*110c0*/  VIADD R5, R226, 0xfffffedc ;  /* 0xfffffedce2057836 */ /* 0x002fe20000000000 */
[----:B------:R-:W-:Y:S01]  /*110d0*/  IADD3 R252, R227, -0x141, RZ ;  /* 0xfffffebfe3fc7810 */ /* 0x000fe20007ffe0ff */
[----:B---3--:R-:W-:-:S04]  /*110e0*/  IMAD.WIDE R20, R22, 0x4, R246 ;  /* 0x0000000416147825 */ /* 0x008fc800078e02f6 */
[C---:B------:R-:W-:Y:S01]  /*110f0*/  IMAD.WIDE R18, R22.reuse, 0x4, R224 ;  /* 0x0000000416127825 */ /* 0x040fe200078e02e0 */
[----:B------:R1:W-:Y:S03]  /*11100*/  STL.64 [R1+0x400], R20 ;  /* 0x0004001401007387 */ /* 0x0003e60000100a00 */
[C---:B------:R-:W-:Y:S01]  /*11110*/  IMAD.WIDE R16, R22.reuse, 0x4, R222 ;  /* 0x0000000416107825 */ /* 0x040fe200078e02de */
[----:B------:R-:W3:Y:S04]  /*11120*/  LDL.LU.64 R224, [R1+0x9e8] ;  /* 0x0009e80001e07983 */ /* 0x000ee80000300a00 */
[----:B------:R-:W3:Y:S04]  /*11130*/  LDL.LU.64 R246, [R1+0x9e0] ;  /* 0x0009e00001f67983 */ /* 0x000ee80000300a00 */
[----:B------:R-:W-:Y:S04]  /*11140*/  STL.64 [R1+0x408], R18 ;  /* 0x0004081201007387 */ /* 0x000fe80000100a00 */
[----:B------:R1:W-:Y:S04]  /*11150*/  STL.64 [R1+0x418], R16 ;  /* 0x0004181001007387 */ /* 0x0003e80000100a00 */
[----:B------:R-:W3:Y:S04]  /*11160*/  LDL.LU.64 R226, [R1+0x9d8] ;  /* 0x0009d80001e27983 */ /* 0x000ee80000300a00 */
[----:B------:R-:W3:Y:S04]  /*11170*/  LDL.LU.64 R222, [R1+0x9d0] ;  /* 0x0009d00001de7983 */ /* 0x000ee80000300a00 */
[----:B------:R1:W-:Y:S04]  /*11180*/  LDGSTS.E [R7+0x4c000], desc[UR8][R20.64], !P0 ;  /* 0x4c00000014077fae */ /* 0x0003e8000c121848 */
[----:B------:R-:W-:Y:S01]  /*11190*/  LDGSTS.E [R7+0x48004], desc[UR8][R18.64], !P6 ;  /* 0x4800400012077fae */ /* 0x000fe2000f121848 */
[----:B--2---:R-:W-:-:S03]  /*111a0*/  IMAD.WIDE R216, R22, 0x4, R216 ;  /* 0x0000000416d87825 */ /* 0x004fc600078e02d8 */
[----:B------:R2:W-:Y:S01]  /*111b0*/  LDGSTS.E [R7+0x4c004], desc[UR8][R16.64], !P6 ;  /* 0x4c00400010077fae */ /* 0x0005e2000f121848 */
[----:B----4-:R-:W-:-:S03]  /*111c0*/  IMAD.WIDE R188, R22, 0x4, R248 ;  /* 0x0000000416bc7825 */ /* 0x010fc600078e02f8 */
[----:B------:R4:W-:Y:S04]  /*111d0*/  STL.64 [R1+0xa08], R216 ;  /* 0x000a08d801007387 */ /* 0x0009e80000100a00 */
[----:B------:R3:W-:Y:S04]  /*111e0*/  STL.64 [R1+0xa00], R188 ;  /* 0x000a00bc01007387 */ /* 0x0007e80000100a00 */
[----:B------:R-:W3:Y:S01]  /*111f0*/  LDL.LU.64 R248, [R1+0x9c8] ;  /* 0x0009c80001f87983 */ /* 0x000ee20000300a00 */
[----:B-1----:R-:W-:-:S03]  /*11200*/  IMAD.WIDE R20, R22, 0x4, R220 ;  /* 0x0000000416147825 */ /* 0x002fc600078e02dc */
[----:B------:R-:W-:Y:S01]  /*11210*/  LDGSTS.E [R7+0x48008], desc[UR8][R216.64], !P4 ;  /* 0x48008000d8077fae */ /* 0x000fe2000e121848 */
[----:B------:R-:W-:Y:S01]  /*11220*/  ISETP.GE.U32.AND P0, PT, R5, 0x7ffffe5d, PT ;  /* 0x7ffffe5d0500780c */ /* 0x000fe20003f06070 */
[----:B--2---:R-:W1:Y:S01]  /*11230*/  LDC R16, c[0x0][0x230] ;  /* 0x00008c00ff107b82 */ /* 0x004e620000000800 */
[----:B------:R-:W-:Y:S01]  /*11240*/  IMAD.WIDE R18, R22, 0x4, R218 ;  /* 0x0000000416127825 */ /* 0x000fe200078e02da */
[----:B------:R-:W2:Y:S04]  /*11250*/  LDL.LU.64 R220, [R1+0x9c0] ;  /* 0x0009c00001dc7983 */ /* 0x000ea80000300a00 */
[----:B------:R3:W-:Y:S01]  /*11260*/  STL.64 [R1+0x9f8], R20 ;  /* 0x0009f81401007387 */ /* 0x0007e20000100a00 */
[----:B------:R-:W-:Y:S01]  /*11270*/  ISETP.GE.U32.AND P6, PT, R252, 0x7ffffe40, PT ;  /* 0x7ffffe40fc00780c */ /* 0x000fe20003fc6070 */
[----:B------:R-:W1:Y:S02]  /*11280*/  LDC R5, c[0x0][0x230] ;  /* 0x00008c00ff057b82 */ /* 0x000e640000000800 */
[----:B------:R1:W-:Y:S04]  /*11290*/  STL.64 [R1+0x9f0], R18 ;  /* 0x0009f01201007387 */ /* 0x0003e80000100a00 */
[----:B------:R-:W2:Y:S04]  /*112a0*/  LDL.LU.64 R218, [R1+0x9b8] ;  /* 0x0009b80001da7983 */ /* 0x000ea80000300a00 */
[----:B----4-:R-:W4:Y:S04]  /*112b0*/  LDL.LU.64 R216, [R1+0x9b0] ;  /* 0x0009b00001d87983 */ /* 0x010f280000300a00 */
[----:B------:R3:W-:Y:S01]  /*112c0*/  LDGSTS.E [R7+0x4c008], desc[UR8][R188.64], !P4 ;  /* 0x4c008000bc077fae */ /* 0x0007e2000e121848 */
[----:B------:R-:W-:Y:S01]  /*112d0*/  ISETP.GE.U32.AND P4, PT, R3, 0x7ffffe3f, PT ;  /* 0x7ffffe3f0300780c */ /* 0x000fe20003f86070 */
[----:B------:R-:W-:Y:S01]  /*112e0*/  VIADD R252, R4, 0xfffffebd ;  /* 0xfffffebd04fc7836 */ /* 0x000fe20000000000 */
[----:B------:R-:W-:Y:S01]  /*112f0*/  IADD3 R0, R0, -0x144, RZ ;  /* 0xfffffebc00007810 */ /* 0x000fe20007ffe0ff */
[----:B------:R1:W-:Y:S01]  /*11300*/  LDGSTS.E [R7+0x4800c], desc[UR8][R20.64], !P0 ;  /* 0x4800c00014077fae */ /* 0x0003e2000c121848 */
[----:B------:R-:W4:Y:S03]  /*11310*/  LDC R4, c[0x0][0x230] ;  /* 0x00008c00ff047b82 */ /* 0x000f260000000800 */
[----:B------:R1:W-:Y:S01]  /*11320*/  LDGSTS.E [R7+0x4c00c], desc[UR8][R18.64], !P0 ;  /* 0x4c00c00012077fae */ /* 0x0003e2000c121848 */
[----:B------:R-:W-:Y:S01]  /*11330*/  ISETP.GE.U32.AND P0, PT, R252, 0x7ffffe3e, PT ;  /* 0x7ffffe3efc00780c */ /* 0x000fe20003f06070 */
[----:B------:R-:W-:-:S02]  /*11340*/  VIADD R252, R2, 0xfffffe9f ;  /* 0xfffffe9f02fc7836 */ /* 0x000fc40000000000 */
[C---:B---3--:R-:W-:Y:S01]  /*11350*/  IMAD.WIDE R224, R22.reuse, 0x4, R224 ;  /* 0x0000000416e07825 */ /* 0x048fe200078e02e0 */
[----:B------:R-:W3:Y:S03]  /*11360*/  LDC R2, c[0x0][0x230] ;  /* 0x00008c00ff027b82 */ /* 0x000ee60000000800 */
[C---:B------:R-:W-:Y:S01]  /*11370*/  IMAD.WIDE R188, R22.reuse, 0x4, R246 ;  /* 0x0000000416bc7825 */ /* 0x040fe200078e02f6 */
[----:B------:R3:W-:Y:S04]  /*11380*/  STL.64 [R1+0x9e8], R224 ;  /* 0x0009e8e001007387 */ /* 0x0007e80000100a00 */
[----:B------:R3:W-:Y:S01]  /*11390*/  STL.64 [R1+0x9e0], R188 ;  /* 0x0009e0bc01007387 */ /* 0x0007e20000100a00 */
[----:B-1----:R-:W-:Y:S01]  /*113a0*/  VIADD R5, R5, 0xfffffe9e ;  /* 0xfffffe9e05057836 */ /* 0x002fe20000000000 */
[----:B------:R-:W1:Y:S02]  /*113b0*/  LDC R3, c[0x0][0x230] ;  /* 0x00008c00ff037b82 */ /* 0x000e640000000800 */
[----:B------:R-:W-:Y:S01]  /*113c0*/  LDGSTS.E [R7+0x50000], desc[UR8][R224.64], !P6 ;  /* 0x50000000e0077fae */ /* 0x000fe2000f121848 */
[----:B------:R-:W-:-:S03]  /*113d0*/  IMAD.WIDE R20, R22, 0x4, R226 ;  /* 0x0000000416147825 */ /* 0x000fc600078e02e2 */
[----:B------:R3:W-:Y:S01]  /*113e0*/  LDGSTS.E [R7+0x54000], desc[UR8][R188.64], !P6 ;  /* 0x54000000bc077fae */ /* 0x0007e2000f121848 */
[----:B------:R-:W-:-:S03]  /*113f0*/  IMAD.WIDE R18, R22, 0x4, R222 ;  /* 0x0000000416127825 */ /* 0x000fc600078e02de */
[----:B------:R2:W-:Y:S04]  /*11400*/  LDGSTS.E [R7+0x50004], desc[UR8][R20.64], !P4 ;  /* 0x5000400014077fae */ /* 0x0005e8000e121848 */
[----:B------:R-:W4:Y:S04]  /*11410*/  LDL.LU.64 R222, [R1+0x9a8] ;  /* 0x0009a80001de7983 */ /* 0x000f280000300a00 */
[----:B------:R-:W4:Y:S04]  /*11420*/  LDL.LU.64 R246, [R1+0x9a0] ;  /* 0x0009a00001f67983 */ /* 0x000f280000300a00 */
[----:B------:R2:W-:Y:S04]  /*11430*/  STL.64 [R1+0x9d8], R20 ;  /* 0x0009d81401007387 */ /* 0x0005e80000100a00 */
[----:B------:R1:W-:Y:S04]  /*11440*/  STL.64 [R1+0x9d0], R18 ;  /* 0x0009d01201007387 */ /* 0x0003e80000100a00 */
[----:B------:R-:W4:Y:S04]  /*11450*/  LDL.LU.64 R226, [R1+0x998] ;  /* 0x0009980001e27983 */ /* 0x000f280000300a00 */
[----:B---3--:R-:W3:Y:S01]  /*11460*/  LDL.LU.64 R224, [R1+0x990] ;  /* 0x0009900001e07983 */ /* 0x008ee20000300a00 */
[----:B------:R-:W-:-:S03]  /*11470*/  IMAD.WIDE R188, R22, 0x4, R248 ;  /* 0x0000000416bc7825 */ /* 0x000fc600078e02f8 */
[----:B------:R1:W-:Y:S01]  /*11480*/  LDGSTS.E [R7+0x54004], desc[UR8][R18.64], !P4 ;  /* 0x5400400012077fae */ /* 0x0003e2000e121848 */
[----:B------:R-:W-:Y:S01]  /*11490*/  ISETP.GE.U32.AND P4, PT, R252, 0x7ffffe20, PT ;  /* 0x7ffffe20fc00780c */ /* 0x000fe20003f86070 */
[----:B--2---:R-:W-:Y:S01]  /*114a0*/  IMAD.WIDE R20, R22, 0x4, R220 ;  /* 0x0000000416147825 */ /* 0x004fe200078e02dc */
[----:B------:R-:W-:Y:S01]  /*114b0*/  IADD3 R252, R16, -0x163, RZ ;  /* 0xfffffe9d10fc7810 */ /* 0x000fe20007ffe0ff */
[----:B------:R-:W-:Y:S04]  /*114c0*/  STL.64 [R1+0x9c8], R188 ;  /* 0x0009c8bc01007387 */ /* 0x000fe80000100a00 */
[----:B------:R-:W-:Y:S01]  /*114d0*/  STL.64 [R1+0x9c0], R20 ;  /* 0x0009c01401007387 */ /* 0x000fe20000100a00 */
[----:B------:R-:W-:Y:S01]  /*114e0*/  ISETP.GE.U32.AND P6, PT, R0, 0x7ffffe3d, PT ;  /* 0x7ffffe3d0000780c */ /* 0x000fe20003fc6070 */
[----:B-1----:R-:W-:Y:S01]  /*114f0*/  VIADD R3, R3, 0xfffffef8 ;  /* 0xfffffef803037836 */ /* 0x002fe20000000000 */
[----:B------:R-:W1:Y:S01]  /*11500*/  LDC R0, c[0x0][0x230] ;  /* 0x00008c00ff007b82 */ /* 0x000e620000000800 */
[----:B------:R-:W-:Y:S01]  /*11510*/  LDGSTS.E [R7+0x50008], desc[UR8][R188.64], !P0 ;  /* 0x50008000bc077fae */ /* 0x000fe2000c121848 */
[----:B------:R-:W-:-:S03]  /*11520*/  IMAD.WIDE R18, R22, 0x4, R218 ;  /* 0x0000000416127825 */ /* 0x000fc600078e02da */
[----:B------:R-:W2:Y:S01]  /*11530*/  LDL.LU.64 R218, [R1+0x988] ;  /* 0x0009880001da7983 */ /* 0x000ea20000300a00 */
[----:B----4-:R-:W-:-:S03]  /*11540*/  IMAD.WIDE R16, R22, 0x4, R216 ;  /* 0x0000000416107825 */ /* 0x010fc600078e02d8 */
[----:B------:R-:W4:Y:S04]  /*11550*/  LDL.LU.64 R248, [R1+0x980] ;  /* 0x0009800001f87983 */ /* 0x000f280000300a00 */
[----:B------:R-:W-:Y:S04]  /*11560*/  STL.64 [R1+0x9b8], R18 ;  /* 0x0009b81201007387 */ /* 0x000fe80000100a00 */
[----:B------:R1:W-:Y:S04]  /*11570*/  STL.64 [R1+0x9b0], R16 ;  /* 0x0009b01001007387 */ /* 0x0003e80000100a00 */
[----:B------:R-:W4:Y:S04]  /*11580*/  LDL.LU.64 R220, [R1+0x978] ;  /* 0x0009780001dc7983 */ /* 0x000f280000300a00 */
[----:B------:R-:W4:Y:S04]  /*11590*/  LDL.LU.64 R216, [R1+0x970] ;  /* 0x0009700001d87983 */ /* 0x000f280000300a00 */
[----:B------:R-:W-:Y:S01]  /*115a0*/  LDGSTS.E [R7+0x54008], desc[UR8][R20.64], !P0 ;  /* 0x5400800014077fae */ /* 0x000fe2000c121848 */
[----:B------:R-:W-:-:S02]  /*115b0*/  ISETP.GE.U32.AND P0, PT, R5, 0x7ffffe1f, PT ;  /* 0x7ffffe1f0500780c */ /* 0x000fc40003f06070 */
[----:B------:R-:W4:Y:S01]  /*115c0*/  LDC R5, c[0x0][0x230] ;  /* 0x00008c00ff057b82 */ /* 0x000f220000000800 */
[----:B------:R-:W-:Y:S04]  /*115d0*/  LDGSTS.E [R7+0x5000c], desc[UR8][R18.64], !P6 ;  /* 0x5000c00012077fae */ /* 0x000fe8000f121848 */
[----:B------:R1:W-:Y:S01]  /*115e0*/  LDGSTS.E [R7+0x5400c], desc[UR8][R16.64], !P6 ;  /* 0x5400c00010077fae */ /* 0x0003e2000f121848 */
[----:B------:R-:W-:Y:S01]  /*115f0*/  ISETP.GE.U32.AND P6, PT, R252, 0x7ffffe1e, PT ;  /* 0x7ffffe1efc00780c */ /* 0x000fe20003fc6070 */
[C---:B------:R-:W-:Y:S01]  /*11600*/  IMAD.WIDE R222, R22.reuse, 0x4, R222 ;  /* 0x0000000416de7825 */ /* 0x040fe200078e02de */
[----:B-1----:R-:W1:Y:S03]  /*11610*/  LDC R16, c[0x0][0x230] ;  /* 0x00008c00ff107b82 */ /* 0x002e660000000800 */
[C---:B------:R-:W-:Y:S01]  /*11620*/  IMAD.WIDE R188, R22.reuse, 0x4, R246 ;  /* 0x0000000416bc7825 */ /* 0x040fe200078e02f6 */
[----:B------:R3:W-:Y:S04]  /*11630*/  STL.64 [R1+0x9a8], R222 ;  /* 0x0009a8de01007387 */ /* 0x0007e80000100a00 */
[----:B------:R4:W-:Y:S04]  /*11640*/  STL.64 [R1+0x9a0], R188 ;  /* 0x0009a0bc01007387 */ /* 0x0009e80000100a00 */
[----:B------:R-:W4:Y:S01]  /*11650*/  LDL.LU.64 R246, [R1+0xa30] ;  /* 0x000a300001f67983 */ /* 0x000f220000300a00 */
[----:B------:R-:W-:-:S03]  /*11660*/  IMAD.WIDE R20, R22, 0x4, R226 ;  /* 0x0000000416147825 */ /* 0x000fc600078e02e2 */
[----:B------:R-:W-:Y:S01]  /*11670*/  LDGSTS.E [R7+0x58000], desc[UR8][R222.64], !P4 ;  /* 0x58000000de077fae */ /* 0x000fe2000e121848 */
[----:B---3--:R-:W-:-:S03]  /*11680*/  IMAD.WIDE R18, R22, 0x4, R224 ;  /* 0x0000000416127825 */ /* 0x008fc600078e02e0 */
[----:B------:R-:W3:Y:S04]  /*11690*/  LDL.LU.64 R226, [R1+0x968] ;  /* 0x0009680001e27983 */ /* 0x000ee80000300a00 */
[----:B------:R4:W-:Y:S04]  /*116a0*/  STL.64 [R1+0x998], R20 ;  /* 0x0009981401007387 */ /* 0x0009e80000100a00 */
[----:B------:R1:W-:Y:S04]  /*116b0*/  STL.64 [R1+0x990], R18 ;  /* 0x0009901201007387 */ /* 0x0003e80000100a00 */
[----:B------:R-:W3:Y:S04]  /*116c0*/  LDL.LU.64 R224, [R1+0x960] ;  /* 0x0009600001e07983 */ /* 0x000ee80000300a00 */
[----:B------:R-:W3:Y:S04]  /*116d0*/  LDL.LU.64 R222, [R1+0x958] ;  /* 0x0009580001de7983 */ /* 0x000ee80000300a00 */
[----:B------:R4:W-:Y:S01]  /*116e0*/  LDGSTS.E [R7+0x5c000], desc[UR8][R188.64], !P4 ;  /* 0x5c000000bc077fae */ /* 0x0009e2000e121848 */
[----:B--2---:R-:W-:-:S03]  /*116f0*/  IMAD.WIDE R218, R22, 0x4, R218 ;  /* 0x0000000416da7825 */ /* 0x004fc600078e02da */
[----:B------:R2:W-:Y:S04]  /*11700*/  LDGSTS.E [R7+0x58004], desc[UR8][R20.64], !P0 ;  /* 0x5800400014077fae */ /* 0x0005e8000c121848 */
[----:B------:R1:W-:Y:S01]  /*11710*/  LDGSTS.E [R7+0x5c004], desc[UR8][R18.64], !P0 ;  /* 0x5c00400012077fae */ /* 0x0003e2000c121848 */
[----:B----4-:R-:W-:-:S03]  /*11720*/  IMAD.WIDE R188, R22, 0x4, R248 ;  /* 0x0000000416bc7825 */ /* 0x010fc600078e02f8 */
[----:B------:R4:W-:Y:S01]  /*11730*/  STL.64 [R1+0x988], R218 ;  /* 0x000988da01007387 */ /* 0x0009e20000100a00 */
[----:B--2---:R-:W-:-:S03]  /*11740*/  IMAD.WIDE R20, R22, 0x4, R220 ;  /* 0x0000000416147825 */ /* 0x004fc600078e02dc */
[----:B------:R2:W-:Y:S01]  /*11750*/  STL.64 [R1+0x980], R188 ;  /* 0x000980bc01007387 */ /* 0x0005e20000100a00 */
[----:B-1----:R-:W-:-:S03]  /*11760*/  IMAD.WIDE R18, R22, 0x4, R216 ;  /* 0x0000000416127825 */ /* 0x002fc600078e02d8 */
[----:B------:R-:W-:Y:S04]  /*11770*/  LDGSTS.E [R7+0x58008], desc[UR8][R218.64], !P6 ;  /* 0x58008000da077fae */ /* 0x000fe8000f121848 */
[----:B------:R-:W3:Y:S04]  /*11780*/  LDL.LU.64 R216, [R1+0x950] ;  /* 0x0009500001d87983 */ /* 0x000ee80000300a00 */
[----:B------:R-:W3:Y:S04]  /*11790*/  LDL.LU.64 R248, [R1+0x948] ;  /* 0x0009480001f87983 */ /* 0x000ee80000300a00 */
[----:B------:R3:W-:Y:S04]  /*117a0*/  STL.64 [R1+0x978], R20 ;  /* 0x0009781401007387 */ /* 0x0007e80000100a00 */
[----:B------:R1:W-:Y:S04]  /*117b0*/  STL.64 [R1+0x970], R18 ;  /* 0x0009701201007387 */ /* 0x0003e80000100a00 */
[----:B------:R-:W3:Y:S04]  /*117c0*/  LDL.LU.64 R220, [R1+0x940] ;  /* 0x0009400001dc7983 */ /* 0x000ee80000300a00 */
[----:B----4-:R-:W4:Y:S01]  /*117d0*/  LDL.LU.64 R218, [R1+0x938] ;  /* 0x0009380001da7983 */ /* 0x010f220000300a00 */
[----:B------:R-:W-:Y:S01]  /*117e0*/  VIADD R252, R4, 0xfffffe9c ;  /* 0xfffffe9c04fc7836 */ /* 0x000fe20000000000 */
[----:B------:R-:W-:Y:S01]  /*117f0*/  ISETP.GE.U32.AND P0, PT, R3, 0x7ffffe79, PT ;  /* 0x7ffffe790300780c */ /* 0x000fe20003f06070 */
[----:B------:R-:W4:Y:S01]  /*11800*/  LDC R4, c[0x0][0x230] ;  /* 0x00008c00ff047b82 */ /* 0x000f220000000800 */
[----:B------:R2:W-:Y:S02]  /*11810*/  LDGSTS.E [R7+0x5c008], desc[UR8][R188.64], !P6 ;  /* 0x5c008000bc077fae */ /* 0x0005e4000f121848 */
[----:B------:R-:W-:Y:S01]  /*11820*/  ISETP.GE.U32.AND P4, PT, R252, 0x7ffffe1d, PT ;  /* 0x7ffffe1dfc00780c */ /* 0x000fe20003f86070 */
[----:B------:R-:W-:-:S04]  /*11830*/  VIADD R252, R2, 0xfffffef6 ;  /* 0xfffffef602fc7836 */ /* 0x000fc80000000000 */
[----:B------:R-:W1:Y:S08]  /*11840*/  LDC R3, c[0x0][0x230] ;  /* 0x00008c00ff037b82 */ /* 0x000e700000000800 */
[----:B------:R3:W-:Y:S01]  /*11850*/  LDGSTS.E [R7+0x5800c], desc[UR8][R20.64], !P4 ;  /* 0x5800c00014077fae */ /* 0x0007e2000e121848 */
[----:B------:R-:W4:Y:S03]  /*11860*/  LDC R2, c[0x0][0x230] ;  /* 0x00008c00ff027b82 */ /* 0x000f260000000800 */
[----:B------:R1:W-:Y:S01]  /*11870*/  LDGSTS.E [R7+0x5c00c], desc[UR8][R18.64], !P4 ;  /* 0x5c00c00012077fae */ /* 0x0003e2000e121848 */
[----:B------:R-:W-:-:S02]  /*11880*/  ISETP.GE.U32.AND P4, PT, R252, 0x7ffffe77, PT ;  /* 0x7ffffe77fc00780c */ /* 0x000fc40003f86070 */
[----:B------:R-:W-:Y:S01]  /*11890*/  IADD3 R252, R16, -0x125, RZ ;  /* 0xfffffedb10fc7810 */ /* 0x000fe20007ffe0ff */
[----:B--2---:R-:W-:-:S04]  /*118a0*/  IMAD.WIDE R188, R22, 0x4, R246 ;  /* 0x0000000416bc7825 */ /* 0x004fc800078e02f6 */
[C---:B---3--:R-:W-:Y:S01]  /*118b0*/  IMAD.WIDE R20, R22.reuse, 0x4, R226 ;  /* 0x0000000416147825 */ /* 0x048fe200078e02e2 */
[----:B------:R2:W-:Y:S04]  /*118c0*/  STL.64 [R1+0xa10], R188 ;  /* 0x000a10bc01007387 */ /* 0x0005e80000100a00 */
[----:B------:R-:W-:Y:S04]  /*118d0*/  STL.64 [R1+0x968], R20 ;  /* 0x0009681401007387 */ /* 0x000fe80000100a00 */
[----:B------:R2:W-:Y:S01]  /*118e0*/  LDGSTS.E [R8+0x40000], desc[UR8][R188.64], !P5 ;  /* 0x40000000bc087fae */ /* 0x0005e2000e921848 */
[----:B-1----:R-:W-:-:S03]  /*118f0*/  IMAD.WIDE R18, R22, 0x4, R224 ;  /* 0x0000000416127825 */ /* 0x002fc600078e02e0 */
[----:B------:R-:W-:Y:S01]  /*11900*/  LDGSTS.E [R8+0x44000], desc[UR8][R20.64], !P5 ;  /* 0x4400000014087fae */ /* 0x000fe2000e921848 */
[----:B------:R-:W-:-:S03]  /*11910*/  IMAD.WIDE R16, R22, 0x4, R222 ;  /* 0x0000000416107825 */ /* 0x000fc600078e02de */
[----:B------:R-:W3:Y:S04]  /*11920*/  LDL.LU.64 R224, [R1+0x930] ;  /* 0x0009300001e07983 */ /* 0x000ee80000300a00 */
[----:B------:R-:W3:Y:S04]  /*11930*/  LDL.LU.64 R246, [R1+0x928] ;  /* 0x0009280001f67983 */ /* 0x000ee80000300a00 */
[----:B------:R-:W-:Y:S04]  /*11940*/  STL.64 [R1+0x960], R18 ;  /* 0x0009601201007387 */ /* 0x000fe80000100a00 */
[----:B------:R1:W-:Y:S04]  /*11950*/  STL.64 [R1+0x958], R16 ;  /* 0x0009581001007387 */ /* 0x0003e80000100a00 */
[----:B------:R-:W3:Y:S04]  /*11960*/  LDL.LU.64 R226, [R1+0x920] ;  /* 0x0009200001e27983 */ /* 0x000ee80000300a00 */
[----:B------:R-:W3:Y:S04]  /*11970*/  LDL.LU.64 R222, [R1+0x918] ;  /* 0x0009180001de7983 */ /* 0x000ee80000300a00 */
[----:B------:R-:W-:Y:S04]  /*11980*/  LDGSTS.E [R8+0x40004], desc[UR8][R18.64], !P3 ;  /* 0x4000400012087fae */ /* 0x000fe8000d921848 */
[----:B------:R1:W-:Y:S01]  /*11990*/  LDGSTS.E [R8+0x44004], desc[UR8][R16.64], !P3 ;  /* 0x4400400010087fae */ /* 0x0003e2000d921848 */
[----:B------:R-:W-:-:S04]  /*119a0*/  IMAD.WIDE R216, R22, 0x4, R216 ;  /* 0x0000000416d87825 */ /* 0x000fc800078e02d8 */
[C---:B--2---:R-:W-:Y:S01]  /*119b0*/  IMAD.WIDE R188, R22.reuse, 0x4, R248 ;  /* 0x0000000416bc7825 */ /* 0x044fe200078e02f8 */
[----:B------:R2:W-:Y:S04]  /*119c0*/  STL.64 [R1+0x950], R216 ;  /* 0x000950d801007387 */ /* 0x0005e80000100a00 */
[----:B------:R3:W-:Y:S01]  /*119d0*/  STL.64 [R1+0x948], R188 ;  /* 0x000948bc01007387 */ /* 0x0007e20000100a00 */
[----:B------:R-:W-:Y:S01]  /*119e0*/  VIADD R3, R3, 0xfffffeda ;  /* 0xfffffeda03037836 */ /* 0x000fe20000000000 */
[----:B-1----:R-:W1:Y:S02]  /*119f0*/  LDC R16, c[0x0][0x230] ;  /* 0x00008c00ff107b82 */ /* 0x002e640000000800 */
[----:B------:R-:W3:Y:S01]  /*11a00*/  LDL.LU.64 R248, [R1+0x910] ;  /* 0x0009100001f87983 */ /* 0x000ee20000300a00 */
[----:B------:R-:W-:-:S03]  /*11a10*/  IMAD.WIDE R20, R22, 0x4, R220 ;  /* 0x0000000416147825 */ /* 0x000fc600078e02dc */
[----:B------:R-:W-:Y:S01]  /*11a20*/  LDGSTS.E [R8+0x40008], desc[UR8][R216.64], !P1 ;  /* 0x40008000d8087fae */ /* 0x000fe2000c921848 */
[----:B----4-:R-:W-:-:S03]  /*11a30*/  IMAD.WIDE R18, R22, 0x4, R218 ;  /* 0x0000000416127825 */ /* 0x010fc600078e02da */
[----:B------:R-:W4:Y:S04]  /*11a40*/  LDL.LU.64 R220, [R1+0x908] ;  /* 0x0009080001dc7983 */ /* 0x000f280000300a00 */
[----:B------:R3:W-:Y:S04]  /*11a50*/  STL.64 [R1+0x940], R20 ;  /* 0x0009401401007387 */ /* 0x0007e80000100a00 */
[----:B------:R1:W-:Y:S04]  /*11a60*/  STL.64 [R1+0x938], R18 ;  /* 0x0009381201007387 */ /* 0x0003e80000100a00 */
[----:B------:R-:W4:Y:S04]  /*11a70*/  LDL.LU.64 R218, [R1+0x900] ;  /* 0x0009000001da7983 */ /* 0x000f280000300a00 */
[----:B--2---:R-:W2:Y:S01]  /*11a80*/  LDL.LU.64 R216, [R1+0x8f8] ;  /* 0x0008f80001d87983 */ /* 0x004ea20000300a00 */
[----:B------:R-:W-:-:S03]  /*11a90*/  ISETP.GE.U32.AND P3, PT, R252, 0x7ffffe5c, PT ;  /* 0x7ffffe5cfc00780c */ /* 0x000fc60003f66070 */
[----:B------:R1:W-:Y:S01]  /*11aa0*/  LDGSTS.E [R8+0x44008], desc[UR8][R188.64], !P1 ;  /* 0x44008000bc087fae */ /* 0x0003e2000c921848 */
[----:B------:R-:W-:Y:S01]  /*11ab0*/  ISETP.GE.U32.AND P1, PT, R3, 0x7ffffe5b, PT ;  /* 0x7ffffe5b0300780c */ /* 0x000fe20003f26070 */
[----:B------:R-:W-:Y:S01]  /*11ac0*/  VIADD R252, R4, 0xfffffed9 ;  /* 0xfffffed904fc7836 */ /* 0x000fe20000000000 */
[----:B------:R-:W-:Y:S01]  /*11ad0*/  IADD3 R0, R0, -0x109, RZ ;  /* 0xfffffef700007810 */ /* 0x000fe20007ffe0ff */
[----:B------:R1:W-:Y:S01]  /*11ae0*/  LDGSTS.E [R8+0x4000c], desc[UR8][R20.64], !P0 ;  /* 0x4000c00014087fae */ /* 0x0003e2000c121848 */
[----:B------:R-:W-:Y:S01]  /*11af0*/  VIADD R5, R5, 0xfffffef5 ;  /* 0xfffffef505057836 */ /* 0x000fe20000000000 */
[----:B------:R-:W2:Y:S02]  /*11b00*/  LDC R3, c[0x0][0x230] ;  /* 0x00008c00ff037b82 */ /* 0x000ea40000000800 */
[----:B------:R1:W-:Y:S01]  /*11b10*/  LDGSTS.E [R8+0x4400c], desc[UR8][R18.64], !P0 ;  /* 0x4400c00012087fae */ /* 0x0003e2000c121848 */
[----:B------:R-:W-:Y:S01]  /*11b20*/  ISETP.GE.U32.AND P0, PT, R252, 0x7ffffe5a, PT ;  /* 0x7ffffe5afc00780c */ /* 0x000fe20003f06070 */
[----:B------:R-:W-:-:S04]  /*11b30*/  VIADD R252, R2, 0xfffffebb ;  /* 0xfffffebb02fc7836 */ /* 0x000fc80000000000 */
[----:B------:R-:W2:Y:S01]  /*11b40*/  LDC R4, c[0x0][0x230] ;  /* 0x00008c00ff047b82 */ /* 0x000ea20000000800 */
[----:B---3--:R-:W-:-:S04]  /*11b50*/  IMAD.WIDE R224, R22, 0x4, R224 ;  /* 0x0000000416e07825 */ /* 0x008fc800078e02e0 */
[C---:B-1----:R-:W-:Y:S01]  /*11b60*/  IMAD.WIDE R188, R22.reuse, 0x4, R246 ;  /* 0x0000000416bc7825 */ /* 0x042fe200078e02f6 */
[----:B------:R1:W-:Y:S03]  /*11b70*/  STL.64 [R1+0x930], R224 ;  /* 0x000930e001007387 */ /* 0x0003e60000100a00 */
[----:B------:R-:W-:Y:S01]  /*11b80*/  IMAD.WIDE R20, R22, 0x4, R226 ;  /* 0x0000000416147825 */ /* 0x000fe200078e02e2 */
[----:B------:R3:W-:Y:S01]  /*11b90*/  STL.64 [R1+0x928], R188 ;  /* 0x000928bc01007387 */ /* 0x0007e20000100a00 */
[----:B------:R-:W-:Y:S01]  /*11ba0*/  ISETP.GE.U32.AND P6, PT, R0, 0x7ffffe78, PT ;  /* 0x7ffffe780000780c */ /* 0x000fe20003fc6070 */
[----:B------:R-:W2:Y:S01]  /*11bb0*/  LDC R2, c[0x0][0x230] ;  /* 0x00008c00ff027b82 */ /* 0x000ea20000000800 */
[C---:B------:R-:W-:Y:S01]  /*11bc0*/  IMAD.WIDE R18, R22.reuse, 0x4, R222 ;  /* 0x0000000416127825 */ /* 0x040fe200078e02de */
[----:B------:R-:W-:Y:S04]  /*11bd0*/  LDGSTS.E [R8+0x48000], desc[UR8][R224.64], !P3 ;  /* 0x48000000e0087fae */ /* 0x000fe8000d921848 */
[----:B------:R-:W2:Y:S02]  /*11be0*/  LDL.LU.64 R222, [R1+0x8f0] ;  /* 0x0008f00001de7983 */ /* 0x000ea40000300a00 */
[----:B------:R-:W2:Y:S02]  /*11bf0*/  LDC R0, c[0x0][0x230] ;  /* 0x00008c00ff007b82 */ /* 0x000ea40000000800 */
[----:B------:R-:W2:Y:S04]  /*11c00*/  LDL.LU.64 R246, [R1+0x8e8] ;  /* 0x0008e80001f67983 */ /* 0x000ea80000300a00 */
[----:B------:R4:W-:Y:S04]  /*11c10*/  STL.64 [R1+0x920], R20 ;  /* 0x0009201401007387 */ /* 0x0009e80000100a00 */
[----:B------:R4:W-:Y:S04]  /*11c20*/  STL.64 [R1+0x918], R18 ;  /* 0x0009181201007387 */ /* 0x0009e80000100a00 */
[----:B------:R-:W2:Y:S04]  /*11c30*/  LDL.LU.64 R226, [R1+0x8e0] ;  /* 0x0008e00001e27983 */ /* 0x000ea80000300a00 */
[----:B-1----:R-:W2:Y:S04]  /*11c40*/  LDL.LU.64 R224, [R1+0x8d8] ;  /* 0x0008d80001e07983 */ /* 0x002ea80000300a00 */
[----:B------:R3:W-:Y:S04]  /*11c50*/  LDGSTS.E [R8+0x4c000], desc[UR8][R188.64], !P3 ;  /* 0x4c000000bc087fae */ /* 0x0007e8000d921848 */
[----:B------:R4:W-:Y:S04]  /*11c60*/  LDGSTS.E [R8+0x48004], desc[UR8][R20.64], !P1 ;  /* 0x4800400014087fae */ /* 0x0009e8000c921848 */
[----:B------:R1:W-:Y:S01]  /*11c70*/  LDGSTS.E [R8+0x4c004], desc[UR8][R18.64], !P1 ;  /* 0x4c00400012087fae */ /* 0x0003e2000c921848 */
[----:B---3--:R-:W-:Y:S01]  /*11c80*/  IMAD.WIDE R188, R22, 0x4, R248 ;  /* 0x0000000416bc7825 */ /* 0x008fe200078e02f8 */
[----:B------:R-:W-:-:S03]  /*11c90*/  ISETP.GE.U32.AND P1, PT, R252, 0x7ffffe3c, PT ;  /* 0x7ffffe3cfc00780c */ /* 0x000fc60003f26070 */
[----:B----4-:R-:W-:Y:S01]  /*11ca0*/  IMAD.WIDE R20, R22, 0x4, R220 ;  /* 0x0000000416147825 */ /* 0x010fe200078e02dc */
[----:B------:R-:W-:Y:S01]  /*11cb0*/  IADD3 R252, R16, -0x147, RZ ;  /* 0xfffffeb910fc7810 */ /* 0x000fe20007ffe0ff */
[----:B------:R-:W-:Y:S02]  /*11cc0*/  STL.64 [R1+0x910], R188 ;  /* 0x000910bc01007387 */ /* 0x000fe40000100a00 */
[C---:B-1----:R-:W-:Y:S02]  /*11cd0*/  IMAD.WIDE R18, R22.reuse, 0x4, R218 ;  /* 0x0000000416127825 */ /* 0x042fe400078e02da */
[----:B------:R-:W-:Y:S02]  /*11ce0*/  STL.64 [R1+0x908], R20 ;  /* 0x0009081401007387 */ /* 0x000fe40000100a00 */
[----:B--2---:R-:W-:Y:S02]  /*11cf0*/  IMAD.WIDE R16, R22, 0x4, R216 ;  /* 0x0000000416107825 */ /* 0x004fe400078e02d8 */
[----:B------:R-:W2:Y:S04]  /*11d00*/  LDL.LU.64 R218, [R1+0x8d0] ;  /* 0x0008d00001da7983 */ /* 0x000ea80000300a00 */
[----:B------:R-:W3:Y:S04]  /*11d10*/  LDL.LU.64 R248, [R1+0x8c8] ;  /* 0x0008c80001f87983 */ /* 0x000ee80000300a00 */
[----:B------:R-:W-:Y:S04]  /*11d20*/  STL.64 [R1+0x900], R18 ;  /* 0x0009001201007387 */ /* 0x000fe80000100a00 */
[----:B------:R1:W-:Y:S04]  /*11d30*/  STL.64 [R1+0x8f8], R16 ;  /* 0x0008f81001007387 */ /* 0x0003e80000100a00 */
[----:B------:R-:W4:Y:S04]  /*11d40*/  LDL.LU.64 R220, [R1+0x8c0] ;  /* 0x0008c00001dc7983 */ /* 0x000f280000300a00 */
[----:B------:R-:W4:Y:S01]  /*11d50*/  LDL.LU.64 R216, [R1+0x8b8] ;  /* 0x0008b80001d87983 */ /* 0x000f220000300a00 */
[----:B------:R-:W-:-:S02]  /*11d60*/  ISETP.GE.U32.AND P5, PT, R5, 0x7ffffe76, PT ;  /* 0x7ffffe760500780c */ /* 0x000fc40003fa6070 */
[----:B------:R-:W1:Y:S01]  /*11d70*/  LDC R5, c[0x0][0x230] ;  /* 0x00008c00ff057b82 */ /* 0x000e620000000800 */
[----:B------:R-:W-:Y:S01]  /*11d80*/  IADD3 R0, R0, -0x128, RZ ;  /* 0xfffffed800007810 */ /* 0x000fe20007ffe0ff */
[----:B------:R-:W-:Y:S03]  /*11d90*/  LDGSTS.E [R8+0x48008], desc[UR8][R188.64], !P0 ;  /* 0x48008000bc087fae */ /* 0x000fe6000c121848 */
[----:B------:R-:W-:Y:S01]  /*11da0*/  ISETP.GE.U32.AND P3, PT, R0, 0x7ffffe59, PT ;  /* 0x7ffffe590000780c */ /* 0x000fe20003f66070 */
[----:B------:R-:W-:Y:S02]  /*11db0*/  LDGSTS.E [R8+0x4c008], desc[UR8][R20.64], !P0 ;  /* 0x4c00800014087fae */ /* 0x000fe4000c121848 */
[----:B------:R-:W2:Y:S10]  /*11dc0*/  LDC R0, c[0x0][0x230] ;  /* 0x00008c00ff007b82 */ /* 0x000eb40000000800 */
[----:B------:R-:W-:Y:S04]  /*11dd0*/  LDGSTS.E [R8+0x4800c], desc[UR8][R18.64], !P3 ;  /* 0x4800c00012087fae */ /* 0x000fe8000d921848 */
[----:B------:R1:W-:Y:S02]  /*11de0*/  LDGSTS.E [R8+0x4c00c], desc[UR8][R16.64], !P3 ;  /* 0x4c00c00010087fae */ /* 0x0003e4000d921848 */
[----:B-1----:R-:W-:-:S05]  /*11df0*/  VIADD R5, R5, 0xfffffeba ;  /* 0xfffffeba05057836 */ /* 0x002fca0000000000 */
[----:B------:R-:W-:Y:S02]  /*11e00*/  ISETP.GE.U32.AND P0, PT, R5, 0x7ffffe3b, PT ;  /* 0x7ffffe3b0500780c */ /* 0x000fe40003f06070 */
[----:B------:R-:W-:Y:S01]  /*11e10*/  ISETP.GE.U32.AND P3, PT, R252, 0x7ffffe3a, PT ;  /* 0x7ffffe3afc00780c */ /* 0x000fe20003f66070 */
[----:B------:R-:W-:Y:S02]  /*11e20*/  VIADD R3, R3, 0xfffffeb8 ;  /* 0xfffffeb803037836 */ /* 0x000fe40000000000 */
[C---:B------:R-:W-:Y:S01]  /*11e30*/  IMAD.WIDE R222, R22.reuse, 0x4, R222 ;  /* 0x0000000416de7825 */ /* 0x040fe200078e02de */
[----:B------:R-:W1:Y:S03]  /*11e40*/  LDC R16, c[0x0][0x230] ;  /* 0x00008c00ff107b82 */ /* 0x000e660000000800 */
[C---:B------:R-:W-:Y:S01]  /*11e50*/  IMAD.WIDE R188, R22.reuse, 0x4, R246 ;  /* 0x0000000416bc7825 */ /* 0x040fe200078e02f6 */
[----:B------:R2:W-:Y:S04]  /*11e60*/  STL.64 [R1+0x8f0], R222 ;  /* 0x0008f0de01007387 */ /* 0x0005e80000100a00 */
[----:B------:R3:W-:Y:S01]  /*11e70*/  STL.64 [R1+0x8e8], R188 ;  /* 0x0008e8bc01007387 */ /* 0x0007e20000100a00 */
[----:B------:R-:W-:-:S03]  /*11e80*/  IMAD.WIDE R20, R22, 0x4, R226 ;  /* 0x0000000416147825 */ /* 0x000fc600078e02e2 */
[----:B------:R-:W4:Y:S01]  /*11e90*/  LDL.LU.64 R246, [R1+0x8b0] ;  /* 0x0008b00001f67983 */ /* 0x000f220000300a00 */
[----:B--2---:R-:W-:-:S03]  /*11ea0*/  IMAD.WIDE R218, R22, 0x4, R218 ;  /* 0x0000000416da7825 */ /* 0x004fc600078e02da */
[----:B------:R-:W2:Y:S01]  /*11eb0*/  LDL.LU.64 R226, [R1+0x8a8] ;  /* 0x0008a80001e27983 */ /* 0x000ea20000300a00 */
[----:B------:R-:W-:Y:S01]  /*11ec0*/  IADD3 R0, R0, -0x166, RZ ;  /* 0xfffffe9a00007810 */ /* 0x000fe20007ffe0ff */
[----:B------:R-:W1:Y:S01]  /*11ed0*/  LDC R5, c[0x0][0x230] ;  /* 0x00008c00ff057b82 */ /* 0x000e620000000800 */
[C---:B------:R-:W-:Y:S01]  /*11ee0*/  IMAD.WIDE R18, R22.reuse, 0x4, R224 ;  /* 0x0000000416127825 */ /* 0x040fe200078e02e0 */
[----:B------:R4:W-:Y:S04]  /*11ef0*/  STL.64 [R1+0x8e0], R20 ;  /* 0x0008e01401007387 */ /* 0x0009e80000100a00 */
[----:B------:R4:W-:Y:S04]  /*11f00*/  STL.64 [R1+0x8d8], R18 ;  /* 0x0008d81201007387 */ /* 0x0009e80000100a00 */
[----:B------:R-:W-:Y:S04]  /*11f10*/  LDGSTS.E [R8+0x50000], desc[UR8][R222.64], !P1 ;  /* 0x50000000de087fae */ /* 0x000fe8000c921848 */
[----:B------:R-:W2:Y:S04]  /*11f20*/  LDL.LU.64 R224, [R1+0x8a0] ;  /* 0x0008a00001e07983 */ /* 0x000ea80000300a00 */
[----:B------:R3:W-:Y:S04]  /*11f30*/  LDGSTS.E [R8+0x54000], desc[UR8][R188.64], !P1 ;  /* 0x54000000bc087fae */ /* 0x0007e8000c921848 */
[----:B------:R-:W2:Y:S04]  /*11f40*/  LDL.LU.64 R222, [R1+0x898] ;  /* 0x0008980001de7983 */ /* 0x000ea80000300a00 */
[----:B------:R4:W-:Y:S01]  /*11f50*/  LDGSTS.E [R8+0x50004], desc[UR8][R20.64], !P0 ;  /* 0x5000400014087fae */ /* 0x0009e2000c121848 */
[----:B---3--:R-:W-:-:S03]  /*11f60*/  IMAD.WIDE R188, R22, 0x4, R248 ;  /* 0x0000000416bc7825 */ /* 0x008fc600078e02f8 */
[----:B------:R3:W-:Y:S04]  /*11f70*/  LDGSTS.E [R8+0x54004], desc[UR8][R18.64], !P0 ;  /* 0x5400400012087fae */ /* 0x0007e8000c121848 */
[----:B------:R1:W-:Y:S01]  /*11f80*/  STL.64 [R1+0x8d0], R218 ;  /* 0x0008d0da01007387 */ /* 0x0003e20000100a00 */
[----:B----4-:R-:W-:-:S03]  /*11f90*/  IMAD.WIDE R20, R22, 0x4, R220 ;  /* 0x0000000416147825 */ /* 0x010fc600078e02dc */
[----:B------:R4:W-:Y:S01]  /*11fa0*/  STL.64 [R1+0x8c8], R188 ;  /* 0x0008c8bc01007387 */ /* 0x0009e20000100a00 */
[----:B---3--:R-:W-:-:S03]  /*11fb0*/  IMAD.WIDE R18, R22, 0x4, R216 ;  /* 0x0000000416127825 */ /* 0x008fc600078e02d8 */
[----:B------:R-:W-:Y:S04]  /*11fc0*/  LDGSTS.E [R8+0x50008], desc[UR8][R218.64], !P3 ;  /* 0x50008000da087fae */ /* 0x000fe8000d921848 */
[----:B------:R-:W3:Y:S04]  /*11fd0*/  LDL.LU.64 R216, [R1+0x890] ;  /* 0x0008900001d87983 */ /* 0x000ee80000300a00 */
[----:B------:R-:W3:Y:S04]  /*11fe0*/  LDL.LU.64 R248, [R1+0x888] ;  /* 0x0008880001f87983 */ /* 0x000ee80000300a00 */
[----:B------:R2:W-:Y:S04]  /*11ff0*/  STL.64 [R1+0x8c0], R20 ;  /* 0x0008c01401007387 */ /* 0x0005e80000100a00 */
[----:B------:R2:W-:Y:S04]  /*12000*/  STL.64 [R1+0x8b8], R18 ;  /* 0x0008b81201007387 */ /* 0x0005e80000100a00 */
[----:B------:R-:W3:Y:S04]  /*12010*/  LDL.LU.64 R220, [R1+0x880] ;  /* 0x0008800001dc7983 */ /* 0x000ee80000300a00 */
[----:B-1----:R-:W3:Y:S01]  /*12020*/  LDL.LU.64 R218, [R1+0x878] ;  /* 0x0008780001da7983 */ /* 0x002ee20000300a00 */
[----:B------:R-:W-:Y:S01]  /*12030*/  ISETP.GE.U32.AND P1, PT, R3, 0x7ffffe39, PT ;  /* 0x7ffffe390300780c */ /* 0x000fe20003f26070 */
[----:B------:R-:W-:Y:S01]  /*12040*/  VIADD R252, R4, 0xfffffe9b ;  /* 0xfffffe9b04fc7836 */ /* 0x000fe20000000000 */
[----:B------:R-:W1:Y:S01]  /*12050*/  LDC R3, c[0x0][0x230] ;  /* 0x00008c00ff037b82 */ /* 0x000e620000000800 */
[----:B------:R4:W-:Y:S03]  /*12060*/  LDGSTS.E [R8+0x54008], desc[UR8][R188.64], !P3 ;  /* 0x54008000bc087fae */ /* 0x0009e6000d921848 */
[----:B------:R-:W-:Y:S01]  /*12070*/  ISETP.GE.U32.AND P0, PT, R252, 0x7ffffe1c, PT ;  /* 0x7ffffe1cfc00780c */ /* 0x000fe20003f06070 */
[----:B------:R-:W-:Y:S01]  /*12080*/  VIADD R252, R2, 0xfffffe99 ;  /* 0xfffffe9902fc7836 */ /* 0x000fe20000000000 */
[----:B------:R-:W-:-:S02]  /*12090*/  ISETP.GE.U32.AND P3, PT, R0, 0x7ffffe1b, PT ;  /* 0x7ffffe1b0000780c */ /* 0x000fc40003f66070 */
[----:B------:R-:W1:Y:S03]  /*120a0*/  LDC R4, c[0x0][0x230] ;  /* 0x00008c00ff047b82 */ /* 0x000e660000000800 */
[----:B------:R2:W-:Y:S04]  /*120b0*/  LDGSTS.E [R8+0x5000c], desc[UR8][R20.64], !P1 ;  /* 0x5000c00014087fae */ /* 0x0005e8000c921848 */
[----:B------:R2:W-:Y:S01]  /*120c0*/  LDGSTS.E [R8+0x5400c], desc[UR8][R18.64], !P1 ;  /* 0x5400c00012087fae */ /* 0x0005e2000c921848 */
[----:B------:R-:W-:Y:S01]  /*120d0*/  ISETP.GE.U32.AND P1, PT, R252, 0x7ffffe1a, PT ;  /* 0x7ffffe1afc00780c */ /* 0x000fe20003f26070 */
[----:B------:R-:W1:Y:S01]  /*120e0*/  LDC R2, c[0x0][0x230] ;  /* 0x00008c00ff027b82 */ /* 0x000e620000000800 */
[----:B------:R-:W-:Y:S01]  /*120f0*/  IADD3 R252, R16, -0x168, RZ ;  /* 0xfffffe9810fc7810 */ /* 0x000fe20007ffe0ff */
[----:B------:R-:W-:-:S06]  /*12100*/  VIADD R5, R5, 0xfffffef4 ;  /* 0xfffffef405057836 */ /* 0x000fcc0000000000 */
[----:B------:R-:W1:Y:S01]  /*12110*/  LDC R0, c[0x0][0x230] ;  /* 0x00008c00ff007b82 */ /* 0x000e620000000800 */
[----:B----4-:R-:W-:-:S05]  /*12120*/  IMAD.WIDE R188, R22, 0x4, R246 ;  /* 0x0000000416bc7825 */ /* 0x010fca00078e02f6 */
[----:B------:R4:W-:Y:S04]  /*12130*/  STL.64 [R1+0x8b0], R188 ;  /* 0x0008b0bc01007387 */ /* 0x0009e80000100a00 */
[----:B------:R4:W-:Y:S01]  /*12140*/  LDGSTS.E [R8+0x58000], desc[UR8][R188.64], !P0 ;  /* 0x58000000bc087fae */ /* 0x0009e2000c121848 */
[----:B--2---:R-:W-:-:S05]  /*12150*/  IMAD.WIDE R20, R22, 0x4, R226 ;  /* 0x0000000416147825 */ /* 0x004fca00078e02e2 */
[----:B------:R2:W-:Y:S04]  /*12160*/  STL.64 [R1+0x8a8], R20 ;  /* 0x0008a81401007387 */ /* 0x0005e80000100a00 */
[----:B------:R2:W-:Y:S01]  /*12170*/  LDGSTS.E [R8+0x5c000], desc[UR8][R20.64], !P0 ;  /* 0x5c00000014087fae */ /* 0x0005e2000c121848 */
[----:B------:R-:W-:-:S03]  /*12180*/  IMAD.WIDE R18, R22, 0x4, R224 ;  /* 0x0000000416127825 */ /* 0x000fc600078e02e0 */
[----:B------:R-:W2:Y:S04]  /*12190*/  LDL.LU.64 R224, [R1+0x870] ;  /* 0x0008700001e07983 */ /* 0x000ea80000300a00 */
[----:B------:R-:W2:Y:S01]  /*121a0*/  LDL.LU.64 R246, [R1+0x868] ;  /* 0x0008680001f67983 */ /* 0x000ea20000300a00 */
[----:B------:R-:W-:-:S03]  /*121b0*/  IMAD.WIDE R16, R22, 0x4, R222 ;  /* 0x0000000416107825 */ /* 0x000fc600078e02de */
[----:B------:R-:W-:Y:S04]  /*121c0*/  STL.64 [R1+0x8a0], R18 ;  /* 0x0008a01201007387 */ /* 0x000fe80000100a00 */
[----:B------:R1:W-:Y:S04]  /*121d0*/  STL.64 [R1+0x898], R16 ;  /* 0x0008981001007387 */ /* 0x0003e80000100a00 */
[----:B------:R-:W2:Y:S04]  /*121e0*/  LDL.LU.64 R226, [R1+0x860] ;  /* 0x0008600001e27983 */ /* 0x000ea80000300a00 */
[----:B------:R-:W2:Y:S04]  /*121f0*/  LDL.LU.64 R222, [R1+0x858] ;  /* 0x0008580001de7983 */ /* 0x000ea80000300a00 */
[----:B------:R-:W-:Y:S04]  /*12200*/  LDGSTS.E [R8+0x58004], desc[UR8][R18.64], !P3 ;  /* 0x5800400012087fae */ /* 0x000fe8000d921848 */
[----:B------:R1:W-:Y:S01]  /*12210*/  LDGSTS.E [R8+0x5c004], desc[UR8][R16.64], !P3 ;  /* 0x5c00400010087fae */ /* 0x0003e2000d921848 */
[----:B---3--:R-:W-:-:S04]  /*12220*/  IMAD.WIDE R216, R22, 0x4, R216 ;  /* 0x0000000416d87825 */ /* 0x008fc800078e02d8 */
[C---:B----4-:R-:W-:Y:S01]  /*12230*/  IMAD.WIDE R188, R22.reuse, 0x4, R248 ;  /* 0x0000000416bc7825 */ /* 0x050fe200078e02f8 */
[----:B------:R3:W-:Y:S03]  /*12240*/  STL.64 [R1+0x890], R216 ;  /* 0x000890d801007387 */ /* 0x0007e60000100a00 */
[----:B--2---:R-:W-:Y:S01]  /*12250*/  IMAD.WIDE R20, R22, 0x4, R220 ;  /* 0x0000000416147825 */ /* 0x004fe200078e02dc */
[----:B------:R2:W-:Y:S01]  /*12260*/  STL.64 [R1+0x888], R188 ;  /* 0x000888bc01007387 */ /* 0x0005e20000100a00 */
[----:B------:R-:W-:Y:S01]  /*12270*/  ISETP.GE.U32.AND P0, PT, R252, 0x7ffffe19, PT ;  /* 0x7ffffe19fc00780c */ /* 0x000fe20003f06070 */
[----:B-1----:R-:W1:Y:S01]  /*12280*/  LDC R16, c[0x0][0x230] ;  /* 0x00008c00ff107b82 */ /* 0x002e620000000800 */
[----:B------:R-:W-:Y:S01]  /*12290*/  IMAD.WIDE R18, R22, 0x4, R218 ;  /* 0x0000000416127825 */ /* 0x000fe200078e02da */
[----:B------:R-:W4:Y:S04]  /*122a0*/  LDL.LU.64 R248, [R1+0x850] ;  /* 0x0008500001f87983 */ /* 0x000f280000300a00 */
[----:B------:R-:W4:Y:S04]  /*122b0*/  LDL.LU.64 R220, [R1+0x848] ;  /* 0x0008480001dc7983 */ /* 0x000f280000300a00 */
[----:B------:R2:W-:Y:S04]  /*122c0*/  STL.64 [R1+0x880], R20 ;  /* 0x0008801401007387 */ /* 0x0005e80000100a00 */
[----:B------:R2:W-:Y:S04]  /*122d0*/  STL.64 [R1+0x878], R18 ;  /* 0x0008781201007387 */ /* 0x0005e80000100a00 */
[----:B------:R-:W-:Y:S04]  /*122e0*/  LDGSTS.E [R8+0x58008], desc[UR8][R216.64], !P1 ;  /* 0x58008000d8087fae */ /* 0x000fe8000c921848 */
[----:B------:R-:W4:Y:S04]  /*122f0*/  LDL.LU.64 R218, [R1+0x840] ;  /* 0x0008400001da7983 */ /* 0x000f280000300a00 */
[----:B------:R2:W-:Y:S04]  /*12300*/  LDGSTS.E [R8+0x5c008], desc[UR8][R188.64], !P1 ;  /* 0x5c008000bc087fae */ /* 0x0005e8000c921848 */
[----:B---3--:R-:W3:Y:S04]  /*12310*/  LDL.LU.64 R216, [R1+0x838] ;  /* 0x0008380001d87983 */ /* 0x008ee80000300a00 */
[----:B------:R1:W-:Y:S04]  /*12320*/  LDGSTS.E [R8+0x5800c], desc[UR8][R20.64], !P0 ;  /* 0x5800c00014087fae */ /* 0x0003e8000c121848 */
[----:B------:R1:W-:Y:S01]  /*12330*/  LDGSTS.E [R8+0x5c00c], desc[UR8][R18.64], !P0 ;  /* 0x5c00c00012087fae */ /* 0x0003e2000c121848 */
[----:B------:R-:W-:-:S02]  /*12340*/  VIADD R252, R4, 0xfffffef2 ;  /* 0xfffffef204fc7836 */ /* 0x000fc40000000000 */
[C---:B------:R-:W-:Y:S01]  /*12350*/  IMAD.WIDE R224, R22.reuse, 0x4, R224 ;  /* 0x0000000416e07825 */ /* 0x040fe200078e02e0 */
[----:B------:R-:W-:Y:S01]  /*12360*/  ISETP.GE.U32.AND P3, PT, R5, 0x7ffffe75, PT ;  /* 0x7ffffe750500780c */ /* 0x000fe20003f66070 */
[----:B------:R-:W3:Y:S02]  /*12370*/  LDC R4, c[0x0][0x230] ;  /* 0x00008c00ff047b82 */ /* 0x000ee40000000800 */
[C---:B--2---:R-:W-:Y:S01]  /*12380*/  IMAD.WIDE R188, R22.reuse, 0x4, R246 ;  /* 0x0000000416bc7825 */ /* 0x044fe200078e02f6 */
[----:B------:R2:W-:Y:S04]  /*12390*/  STL.64 [R1+0x870], R224 ;  /* 0x000870e001007387 */ /* 0x0005e80000100a00 */
[----:B------:R4:W-:Y:S01]  /*123a0*/  STL.64 [R1+0x868], R188 ;  /* 0x000868bc01007387 */ /* 0x0009e20000100a00 */
[----:B-1----:R-:W-:-:S03]  /*123b0*/  IMAD.WIDE R20, R22, 0x4, R226 ;  /* 0x0000000416147825 */ /* 0x002fc600078e02e2 */
[----:B------:R-:W-:Y:S01]  /*123c0*/  LDGSTS.E [R9+0x40000], desc[UR8][R224.64], !P6 ;  /* 0x40000000e0097fae */ /* 0x000fe2000f121848 */
[----:B------:R-:W-:Y:S01]  /*123d0*/  IMAD.WIDE R18, R22, 0x4, R222 ;  /* 0x0000000416127825 */ /* 0x000fe200078e02de */
[----:B------:R-:W-:Y:S02]  /*123e0*/  ISETP.GE.U32.AND P0, PT, R252, 0x7ffffe73, PT ;  /* 0x7ffffe73fc00780c */ /* 0x000fe40003f06070 */
[----:B------:R-:W3:Y:S01]  /*123f0*/  LDL.LU.64 R222, [R1+0x830] ;  /* 0x0008300001de7983 */ /* 0x000ee20000300a00 */
[----:B------:R-:W1:Y:S03]  /*12400*/  LDC R5, c[0x0][0x230] ;  /* 0x00008c00ff057b82 */ /* 0x000e660000000800 */
[----:B------:R-:W3:Y:S04]  /*12410*/  LDL.LU.64 R246, [R1+0x828] ;  /* 0x0008280001f67983 */ /* 0x000ee80000300a00 */
[----:B------:R4:W-:Y:S04]  /*12420*/  STL.64 [R1+0x860], R20 ;  /* 0x0008601401007387 */ /* 0x0009e80000100a00 */
[----:B------:R1:W-:Y:S01]  /*12430*/  STL.64 [R1+0x858], R18 ;  /* 0x0008581201007387 */ /* 0x0003e20000100a00 */
[----:B------:R-:W-:-:S02]  /*12440*/  VIADD R252, R2, 0xfffffed7 ;  /* 0xfffffed702fc7836 */ /* 0x000fc40000000000 */
[----:B------:R-:W-:Y:S01]  /*12450*/  VIADD R3, R3, 0xfffffef3 ;  /* 0xfffffef303037836 */ /* 0x000fe20000000000 */
[----:B------:R-:W3:Y:S01]  /*12460*/  LDL.LU.64 R226, [R1+0x818] ;  /* 0x0008180001e27983 */ /* 0x000ee20000300a00 */
[----:B------:R-:W-:Y:S01]  /*12470*/  IADD3 R0, R0, -0x10f, RZ ;  /* 0xfffffef100007810 */ /* 0x000fe20007ffe0ff */
[----:B------:R-:W3:Y:S02]  /*12480*/  LDC R2, c[0x0][0x230] ;  /* 0x00008c00ff027b82 */ /* 0x000ee40000000800 */
[----:B--2---:R-:W2:Y:S04]  /*12490*/  LDL.LU.64 R224, [R1+0x808] ;  /* 0x0008080001e07983 */ /* 0x004ea80000300a00 */
[----:B------:R4:W-:Y:S04]  /*124a0*/  LDGSTS.E [R9+0x44000], desc[UR8][R188.64], !P6 ;  /* 0x44000000bc097fae */ /* 0x0009e8000f121848 */
[----:B------:R4:W-:Y:S04]  /*124b0*/  LDGSTS.E [R9+0x40004], desc[UR8][R20.64], !P4 ;  /* 0x4000400014097fae */ /* 0x0009e8000e121848 */
[----:B------:R1:W-:Y:S01]  /*124c0*/  LDGSTS.E [R9+0x44004], desc[UR8][R18.64], !P4 ;  /* 0x4400400012097fae */ /* 0x0003e2000e121848 */
[----:B----4-:R-:W-:Y:S01]  /*124d0*/  IMAD.WIDE R188, R22, 0x4, R248 ;  /* 0x0000000416bc7825 */ /* 0x010fe200078e02f8 */
[----:B------:R-:W-:-:S03]  /*124e0*/  ISETP.GE.U32.AND P4, PT, R252, 0x7ffffe58, PT ;  /* 0x7ffffe58fc00780c */ /* 0x000fc60003f86070 */
[----:B------:R-:W-:Y:S01]  /*124f0*/  IMAD.WIDE R20, R22, 0x4, R220 ;  /* 0x0000000416147825 */ /* 0x000fe200078e02dc */
[----:B------:R-:W-:Y:S01]  /*12500*/  IADD3 R252, R16, -0x12b, RZ ;  /* 0xfffffed510fc7810 */ /* 0x000fe20007ffe0ff */
[----:B------:R4:W-:Y:S04]  /*12510*/  STL.64 [R1+0x850], R188 ;  /* 0x000850bc01007387 */ /* 0x0009e80000100a00 */
[----:B------:R4:W-:Y:S01]  /*12520*/  STL.64 [R1+0x848], R20 ;  /* 0x0008481401007387 */ /* 0x0009e20000100a00 */
[----:B-1----:R-:W-:-:S03]  /*12530*/  VIADD R5, R5, 0xfffffed6 ;  /* 0xfffffed605057836 */ /* 0x002fc60000000000 */
[----:B------:R4:W-:Y:S01]  /*12540*/  LDGSTS.E [R9+0x40008], desc[UR8][R188.64], !P5 ;  /* 0x40008000bc097fae */ /* 0x0009e2000e921848 */
[----:B------:R-:W-:-:S03]  /*12550*/  IMAD.WIDE R18, R22, 0x4, R218 ;  /* 0x0000000416127825 */ /* 0x000fc600078e02da */
[----:B------:R-:W2:Y:S04]  /*12560*/  LDL.LU.64 R218, [R1+0x7f8] ;  /* 0x0007f80001da7983 */ /* 0x000ea80000300a00 */
[----:B------:R-:W2:Y:S01]  /*12570*/  LDL.LU.64 R248, [R1+0x7e0] ;  /* 0x0007e00001f87983 */ /* 0x000ea20000300a00 */
[----:B---3--:R-:W-:-:S03]  /*12580*/  IMAD.WIDE R16, R22, 0x4, R216 ;  /* 0x0000000416107825 */ /* 0x008fc600078e02d8 */
[----:B------:R2:W-:Y:S04]  /*12590*/  STL.64 [R1+0x840], R18 ;  /* 0x0008401201007387 */ /* 0x0005e80000100a00 */
[----:B------:R1:W-:Y:S04]  /*125a0*/  STL.64 [R1+0x838], R16 ;  /* 0x0008381001007387 */ /* 0x0003e80000100a00 */
[----:B------:R-:W3:Y:S04]  /*125b0*/  LDL.LU.64 R220, [R1+0x7d0] ;  /* 0x0007d00001dc7983 */ /* 0x000ee80000300a00 */
[----:B------:R-:W3:Y:S04]  /*125c0*/  LDL.LU.64 R216, [R1+0x7c0] ;  /* 0x0007c00001d87983 */ /* 0x000ee80000300a00 */
[----:B------:R1:W-:Y:S01]  /*125d0*/  LDGSTS.E [R9+0x44008], desc[UR8][R20.64], !P5 ;  /* 0x4400800014097fae */ /* 0x0003e2000e921848 */
[----:B------:R-:W-:Y:S01]  /*125e0*/  ISETP.GE.U32.AND P5, PT, R5, 0x7ffffe57, PT ;  /* 0x7ffffe570500780c */ /* 0x000fe20003fa6070 */
[----:B------:R-:W-:-:S02]  /*125f0*/  IMAD.WIDE R222, R22, 0x4, R222 ;  /* 0x0000000416de7825 */ /* 0x000fc400078e02de */
[----:B------:R2:W-:Y:S01]  /*12600*/  LDGSTS.E [R9+0x4000c], desc[UR8][R18.64], !P3 ;  /* 0x4000c00012097fae */ /* 0x0005e2000d921848 */
[----:B------:R-:W-:Y:S01]  /*12610*/  ISETP.GE.U32.AND P1, PT, R3, 0x7ffffe74, PT ;  /* 0x7ffffe740300780c */ /* 0x000fe20003f26070 */
[----:B------:R-:W3:Y:S01]  /*12620*/  LDC R5, c[0x0][0x230] ;  /* 0x00008c00ff057b82 */ /* 0x000ee20000000800 */
[C---:B----4-:R-:W-:Y:S01]  /*12630*/  IMAD.WIDE R188, R22.reuse, 0x4, R246 ;  /* 0x0000000416bc7825 */ /* 0x050fe200078e02f6 */
[----:B------:R4:W-:Y:S04]  /*12640*/  STL.64 [R1+0x820], R222 ;  /* 0x000820de01007387 */ /* 0x0009e80000100a00 */
[----:B------:R4:W-:Y:S02]  /*12650*/  STL.64 [R1+0x810], R188 ;  /* 0x000810bc01007387 */ /* 0x0009e40000100a00 */
[----:B------:R-:W3:Y:S02]  /*12660*/  LDC R3, c[0x0][0x230] ;  /* 0x00008c00ff037b82 */ /* 0x000ee40000000800 */
[----:B------:R-:W3:Y:S01]  /*12670*/  LDL.LU.64 R246, [R1+0x7b0] ;  /* 0x0007b00001f67983 */ /* 0x000ee20000300a00 */
[----:B-1----:R-:W-:-:S03]  /*12680*/  IMAD.WIDE R20, R22, 0x4, R226 ;  /* 0x0000000416147825 */ /* 0x002fc600078e02e2 */
[----:B------:R1:W-:Y:S01]  /*12690*/  LDGSTS.E [R9+0x4400c], desc[UR8][R16.64], !P3 ;  /* 0x4400c00010097fae */ /* 0x0003e2000d921848 */
[----:B--2---:R-:W-:-:S03]  /*126a0*/  IMAD.WIDE R18, R22, 0x4, R224 ;  /* 0x0000000416127825 */ /* 0x004fc600078e02e0 */
[----:B------:R-:W2:Y:S04]  /*126b0*/  LDL.LU.64 R226, [R1+0x7a0] ;  /* 0x0007a00001e27983 */ /* 0x000ea80000300a00 */
[----:B------:R3:W-:Y:S04]  /*126c0*/  STL.64 [R1+0x800], R20 ;  /* 0x0008001401007387 */ /* 0x0007e80000100a00 */
[----:B------:R3:W-:Y:S01]  /*126d0*/  STL.64 [R1+0x7f0], R18 ;  /* 0x0007f01201007387 */ /* 0x0007e20000100a00 */
[----:B------:R-:W-:Y:S01]  /*126e0*/  ISETP.GE.U32.AND P3, PT, R252, 0x7ffffe56, PT ;  /* 0x7ffffe56fc00780c */ /* 0x000fe20003f66070 */
[----:B-1----:R-:W1:Y:S02]  /*126f0*/  LDC R16, c[0x0][0x230] ;  /* 0x00008c00ff107b82 */ /* 0x002e640000000800 */
[----:B------:R-:W-:Y:S04]  /*12700*/  LDGSTS.E [R9+0x48000], desc[UR8][R222.64], !P4 ;  /* 0x48000000de097fae */ /* 0x000fe8000e121848 */
[----:B------:R-:W2:Y:S04]  /*12710*/  LDL.LU.64 R224, [R1+0x790] ;  /* 0x0007900001e07983 */ /* 0x000ea80000300a00 */
[----:B------:R4:W-:Y:S04]  /*12720*/  LDGSTS.E [R9+0x4c000], desc[UR8][R188.64], !P4 ;  /* 0x4c000000bc097fae */ /* 0x0009e8000e121848 */
[----:B----4-:R-:W4:Y:S04]  /*12730*/  LDL.LU.64 R222, [R1+0x780] ;  /* 0x0007800001de7983 */ /* 0x010f280000300a00 */
[----:B------:R3:W-:Y:S04]  /*12740*/  LDGSTS.E [R9+0x48004], desc[UR8][R20.64], !P5 ;  /* 0x4800400014097fae */ /* 0x0007e8000e921848 */
[----:B------:R3:W-:Y:S01]  /*12750*/  LDGSTS.E [R9+0x4c004], desc[UR8][R18.64], !P5 ;  /* 0x4c00400012097fae */ /* 0x0007e2000e921848 */
[----:B------:R-:W-:-:S04]  /*12760*/  IMAD.WIDE R218, R22, 0x4, R218 ;  /* 0x0000000416da7825 */ /* 0x000fc800078e02da */
[C---:B------:R-:W-:Y:S01]  /*12770*/  IMAD.WIDE R188, R22.reuse, 0x4, R248 ;  /* 0x0000000416bc7825 */ /* 0x040fe200078e02f8 */
[----:B------:R1:W-:Y:S04]  /*12780*/  STL.64 [R1+0x7e8], R218 ;  /* 0x0007e8da01007387 */ /* 0x0003e80000100a00 */
[----:B------:R1:W-:Y:S04]  /*12790*/  STL.64 [R1+0x7d8], R188 ;  /* 0x0007d8bc01007387 */ /* 0x0003e80000100a00 */
[----:B------:R-:W-:Y:S01]  /*127a0*/  LDGSTS.E [R9+0x48008], desc[UR8][R218.64], !P3 ;  /* 0x48008000da097fae */ /* 0x000fe2000d921848 */
[----:B---3--:R-:W-:Y:S01]  /*127b0*/  IMAD.WIDE R20, R22, 0x4, R220 ;  /* 0x0000000416147825 */ /* 0x008fe200078e02dc */
[----:B------:R-:W-:-:S02]  /*127c0*/  ISETP.GE.U32.AND P6, PT, R0, 0x7ffffe72, PT ;  /* 0x7ffffe720000780c */ /* 0x000fc40003fc6070 */
[----:B------:R3:W-:Y:S01]  /*127d0*/  LDGSTS.E [R9+0x4c008], desc[UR8][R188.64], !P3 ;  /* 0x4c008000bc097fae */ /* 0x0007e2000d921848 */
[----:B------:R-:W1:Y:S01]  /*127e0*/  LDC R0, c[0x0][0x230] ;  /* 0x00008c00ff007b82 */ /* 0x000e620000000800 */
[----:B------:R-:W-:Y:S02]  /*127f0*/  IMAD.WIDE R18, R22, 0x4, R216 ;  /* 0x0000000416127825 */ /* 0x000fe400078e02d8 */
[----:B------:R-:W4:Y:S04]  /*12800*/  LDL.LU.64 R216, [R1+0x770] ;  /* 0x0007700001d87983 */ /* 0x000f280000300a00 */
[----:B------:R-:W4:Y:S04]  /*12810*/  LDL.LU.64 R248, [R1+0x760] ;  /* 0x0007600001f87983 */ /* 0x000f280000300a00 */
[----:B------:R2:W-:Y:S04]  /*12820*/  STL.64 [R1+0x7c8], R20 ;  /* 0x0007c81401007387 */ /* 0x0005e80000100a00 */
[----:B------:R2:W-:Y:S04]  /*12830*/  STL.64 [R1+0x7b8], R18 ;  /* 0x0007b81201007387 */ /* 0x0005e80000100a00 */
[----:B------:R-:W4:Y:S04]  /*12840*/  LDL.LU.64 R220, [R1+0x750] ;  /* 0x0007500001dc7983 */ /* 0x000f280000300a00 */
[----:B-1----:R-:W4:Y:S01]  /*12850*/  LDL.LU.64 R218, [R1+0x740] ;  /* 0x0007400001da7983 */ /* 0x002f220000300a00 */
[----:B------:R-:W-:-:S05]  /*12860*/  VIADD R3, R3, 0xfffffed4 ;  /* 0xfffffed403037836 */ /* 0x000fca0000000000 */
[----:B------:R-:W-:Y:S01]  /*12870*/  ISETP.GE.U32.AND P4, PT, R3, 0x7ffffe55, PT ;  /* 0x7ffffe550300780c */ /* 0x000fe20003f86070 */
[----:B------:R-:W-:Y:S01]  /*12880*/  VIADD R252, R4, 0xfffffeb7 ;  /* 0xfffffeb704fc7836 */ /* 0x000fe20000000000 */
[----:B------:R-:W-:Y:S01]  /*12890*/  IADD3 R0, R0, -0x14a, RZ ;  /* 0xfffffeb600007810 */ /* 0x000fe20007ffe0ff */
[----:B------:R-:W1:Y:S03]  /*128a0*/  LDC R3, c[0x0][0x230] ;  /* 0x00008c00ff037b82 */ /* 0x000e660000000800 */
[----:B------:R-:W-:Y:S01]  /*128b0*/  ISETP.GE.U32.AND P5, PT, R252, 0x7ffffe38, PT ;  /* 0x7ffffe38fc00780c */ /* 0x000fe20003fa6070 */
[----:B------:R-:W-:-:S06]  /*128c0*/  VIADD R252, R2, 0xfffffeb5 ;  /* 0xfffffeb502fc7836 */ /* 0x000fcc0000000000 */
[----:B------:R2:W-:Y:S01]  /*128d0*/  LDGSTS.E [R9+0x4800c], desc[UR8][R20.64], !P4 ;  /* 0x4800c00014097fae */ /* 0x0005e2000e121848 */
[----:B------:R-:W-:Y:S01]  /*128e0*/  ISETP.GE.U32.AND P3, PT, R0, 0x7ffffe37, PT ;  /* 0x7ffffe370000780c */ /* 0x000fe20003f66070 */
[----:B------:R-:W1:Y:S02]  /*128f0*/  LDC R4, c[0x0][0x230] ;  /* 0x00008c00ff047b82 */ /* 0x000e640000000800 */
[----:B------:R2:W-:Y:S01]  /*12900*/  LDGSTS.E [R9+0x4c00c], desc[UR8][R18.64], !P4 ;  /* 0x4c00c00012097fae */ /* 0x0005e2000e121848 */
[----:B------:R-:W-:Y:S02]  /*12910*/  ISETP.GE.U32.AND P4, PT, R252, 0x7ffffe36, PT ;  /* 0x7ffffe36fc00780c */ /* 0x000fe40003f86070 */
[----:B------:R-:W-:Y:S01]  /*12920*/  IADD3 R252, R16, -0x169, RZ ;  /* 0xfffffe9710fc7810 */ /* 0x000fe20007ffe0ff */
[----:B------:R-:W-:Y:S02]  /*12930*/  VIADD R5, R5, 0xfffffeb4 ;  /* 0xfffffeb405057836 */ /* 0x000fe40000000000 */
[----:B------:R-:W1:Y:S01]  /*12940*/  LDC R2, c[0x0][0x230] ;  /* 0x00008c00ff027b82 */ /* 0x000e620000000800 */
[----:B---3--:R-:W-:-:S07]  /*12950*/  IMAD.WIDE R188, R22, 0x4, R246 ;  /* 0x0000000416bc7825 */ /* 0x008fce00078e02f6 */
[----:B------:R-:W3:Y:S01]  /*12960*/  LDC R0, c[0x0][0x230] ;  /* 0x00008c00ff007b82 */ /* 0x000ee20000000800 */
[C---:B--2---:R-:W-:Y:S01]  /*12970*/  IMAD.WIDE R20, R22.reuse, 0x4, R226 ;  /* 0x0000000416147825 */ /* 0x044fe200078e02e2 */
[----:B------:R2:W-:Y:S04]  /*12980*/  STL.64 [R1+0x7a8], R188 ;  /* 0x0007a8bc01007387 */ /* 0x0005e80000100a00 */
[----:B------:R1:W-:Y:S04]  /*12990*/  STL.64 [R1+0x798], R20 ;  /* 0x0007981401007387 */ /* 0x0003e80000100a00 */
[----:B------:R2:W-:Y:S04]  /*129a0*/  LDGSTS.E [R9+0x50000], desc[UR8][R188.64], !P5 ;  /* 0x50000000bc097fae */ /* 0x0005e8000e921848 */
[----:B------:R1:W-:Y:S01]  /*129b0*/  LDGSTS.E [R9+0x54000], desc[UR8][R20.64], !P5 ;  /* 0x5400000014097fae */ /* 0x0003e2000e921848 */
[----:B------:R-:W-:-:S03]  /*129c0*/  IMAD.WIDE R18, R22, 0x4, R224 ;  /* 0x0000000416127825 */ /* 0x000fc600078e02e0 */
[----:B------:R-:W3:Y:S04]  /*129d0*/  LDL.LU.64 R224, [R1+0x730] ;  /* 0x0007300001e07983 */ /* 0x000ee80000300a00 */
[----:B------:R-:W3:Y:S01]  /*129e0*/  LDL.LU.64 R246, [R1+0x720] ;  /* 0x0007200001f67983 */ /* 0x000ee20000300a00 */
[----:B----4-:R-:W-:-:S03]  /*129f0*/  IMAD.WIDE R16, R22, 0x4, R222 ;  /* 0x0000000416107825 */ /* 0x010fc600078e02de */
        /* <DEDUP_REMOVED lines=8> */
[----:B------:R2:W-:Y:S03]  /*12a80*/  STL.64 [R1+0x780], R216 ;  /* 0x000780d801007387 */ /* 0x0005e60000100a00 */
[C---:B-1----:R-:W-:Y:S01]  /*12a90*/  IMAD.WIDE R20, R22.reuse, 0x4, R220 ;  /* 0x0000000416147825 */ /* 0x042fe200078e02dc */
[----:B------:R1:W-:Y:S01]  /*12aa0*/  STL.64 [R1+0x778], R188 ;  /* 0x000778bc01007387 */ /* 0x0003e20000100a00 */
[----:B------:R-:W-:Y:S01]  /*12ab0*/  ISETP.GE.U32.AND P5, PT, R5, 0x7ffffe35, PT ;  /* 0x7ffffe350500780c */ /* 0x000fe20003fa6070 */
[----:B----4-:R-:W4:Y:S01]  /*12ac0*/  LDC R16, c[0x0][0x230] ;  /* 0x00008c00ff107b82 */ /* 0x010f220000000800 */
[----:B------:R-:W-:Y:S01]  /*12ad0*/  IMAD.WIDE R18, R22, 0x4, R218 ;  /* 0x0000000416127825 */ /* 0x000fe200078e02da */
[----:B------:R-:W4:Y:S04]  /*12ae0*/  LDL.LU.64 R248, [R1+0x6f0] ;  /* 0x0006f00001f87983 */ /* 0x000f280000300a00 */
[----:B------:R-:W4:Y:S01]  /*12af0*/  LDL.LU.64 R220, [R1+0x6e0] ;  /* 0x0006e00001dc7983 */ /* 0x000f220000300a00 */
[----:B------:R-:W-:Y:S01]  /*12b00*/  VIADD R3, R3, 0xfffffe96 ;  /* 0xfffffe9603037836 */ /* 0x000fe20000000000 */
[----:B------:R-:W-:Y:S01]  /*12b10*/  ISETP.GE.U32.AND P3, PT, R252, 0x7ffffe18, PT ;  /* 0x7ffffe18fc00780c */ /* 0x000fe20003f66070 */
[----:B------:R-:W4:Y:S01]  /*12b20*/  LDC R5, c[0x0][0x230] ;  /* 0x00008c00ff057b82 */ /* 0x000f220000000800 */
[----:B------:R1:W-:Y:S04]  /*12b30*/  STL.64 [R1+0x770], R20 ;  /* 0x0007701401007387 */ /* 0x0003e80000100a00 */
[----:B------:R1:W-:Y:S04]  /*12b40*/  STL.64 [R1+0x768], R18 ;  /* 0x0007681201007387 */ /* 0x0003e80000100a00 */
[----:B------:R-:W-:Y:S04]  /*12b50*/  LDGSTS.E [R9+0x50008], desc[UR8][R216.64], !P4 ;  /* 0x50008000d8097fae */ /* 0x000fe8000e121848 */
[----:B------:R-:W4:Y:S04]  /*12b60*/  LDL.LU.64 R218, [R1+0x6d0] ;  /* 0x0006d00001da7983 */ /* 0x000f280000300a00 */
[----:B------:R1:W-:Y:S04]  /*12b70*/  LDGSTS.E [R9+0x54008], desc[UR8][R188.64], !P4 ;  /* 0x54008000bc097fae */ /* 0x0003e8000e121848 */
[----:B--2---:R-:W2:Y:S01]  /*12b80*/  LDL.LU.64 R216, [R1+0x6c0] ;  /* 0x0006c00001d87983 */ /* 0x004ea20000300a00 */
[----:B------:R-:W-:Y:S01]  /*12b90*/  ISETP.GE.U32.AND P4, PT, R3, 0x7ffffe17, PT ;  /* 0x7ffffe170300780c */ /* 0x000fe20003f86070 */
[----:B------:R-:W-:Y:S01]  /*12ba0*/  VIADD R252, R4, 0xfffffe95 ;  /* 0xfffffe9504fc7836 */ /* 0x000fe20000000000 */
[----:B---3--:R-:W-:Y:S01]  /*12bb0*/  IADD3 R0, R0, -0x110, RZ ;  /* 0xfffffef000007810 */ /* 0x008fe20007ffe0ff */
[----:B------:R3:W-:Y:S01]  /*12bc0*/  LDGSTS.E [R9+0x5000c], desc[UR8][R20.64], !P5 ;  /* 0x5000c00014097fae */ /* 0x0007e2000e921848 */
[----:B------:R-:W2:Y:S03]  /*12bd0*/  LDC R4, c[0x0][0x230] ;  /* 0x00008c00ff047b82 */ /* 0x000ea60000000800 */
[----:B------:R3:W-:Y:S01]  /*12be0*/  LDGSTS.E [R9+0x5400c], desc[UR8][R18.64], !P5 ;  /* 0x5400c00012097fae */ /* 0x0007e2000e921848 */
[----:B------:R-:W-:Y:S01]  /*12bf0*/  ISETP.GE.U32.AND P5, PT, R252, 0x7ffffe16, PT ;  /* 0x7ffffe16fc00780c */ /* 0x000fe20003fa6070 */
[----:B------:R-:W-:-:S03]  /*12c00*/  VIADD R252, R2, 0xfffffe94 ;  /* 0xfffffe9402fc7836 */ /* 0x000fc60000000000 */
[----:B------:R-:W2:Y:S08]  /*12c10*/  LDC R2, c[0x0][0x230] ;  /* 0x00008c00ff027b82 */ /* 0x000eb00000000800 */
[----:B------:R-:W2:Y:S01]  /*12c20*/  LDC R3, c[0x0][0x230] ;  /* 0x00008c00ff037b82 */ /* 0x000ea20000000800 */
[----:B------:R-:W-:-:S04]  /*12c30*/  IMAD.WIDE R224, R22, 0x4, R224 ;  /* 0x0000000416e07825 */ /* 0x000fc800078e02e0 */
[C---:B-1----:R-:W-:Y:S01]  /*12c40*/  IMAD.WIDE R188, R22.reuse, 0x4, R246 ;  /* 0x0000000416bc7825 */ /* 0x042fe200078e02f6 */
[----:B------:R1:W-:Y:S04]  /*12c50*/  STL.64 [R1+0x760], R224 ;  /* 0x000760e001007387 */ /* 0x0003e80000100a00 */
[----:B------:R4:W-:Y:S04]  /*12c60*/  STL.64 [R1+0x758], R188 ;  /* 0x000758bc01007387 */ /* 0x0009e80000100a00 */
[----:B------:R-:W-:Y:S01]  /*12c70*/  LDGSTS.E [R9+0x58000], desc[UR8][R224.64], !P3 ;  /* 0x58000000e0097fae */ /* 0x000fe2000d921848 */
[----:B---3--:R-:W-:-:S03]  /*12c80*/  IMAD.WIDE R20, R22, 0x4, R226 ;  /* 0x0000000416147825 */ /* 0x008fc600078e02e2 */
[----:B------:R3:W-:Y:S01]  /*12c90*/  LDGSTS.E [R9+0x5c000], desc[UR8][R188.64], !P3 ;  /* 0x5c000000bc097fae */ /* 0x0007e2000d921848 */
[----:B------:R-:W-:-:S03]  /*12ca0*/  IMAD.WIDE R18, R22, 0x4, R222 ;  /* 0x0000000416127825 */ /* 0x000fc600078e02de */
[----:B------:R3:W-:Y:S04]  /*12cb0*/  LDGSTS.E [R9+0x58004], desc[UR8][R20.64], !P4 ;  /* 0x5800400014097fae */ /* 0x0007e8000e121848 */
[----:B------:R-:W2:Y:S04]  /*12cc0*/  LDL.LU.64 R222, [R1+0x6b0] ;  /* 0x0006b00001de7983 */ /* 0x000ea80000300a00 */
[----:B------:R-:W2:Y:S04]  /*12cd0*/  LDL.LU.64 R246, [R1+0x6a0] ;  /* 0x0006a00001f67983 */ /* 0x000ea80000300a00 */
[----:B------:R3:W-:Y:S04]  /*12ce0*/  STL.64 [R1+0x750], R20 ;  /* 0x0007501401007387 */ /* 0x0007e80000100a00 */
[----:B------:R3:W-:Y:S04]  /*12cf0*/  STL.64 [R1+0x748], R18 ;  /* 0x0007481201007387 */ /* 0x0007e80000100a00 */
[----:B------:R-:W2:Y:S04]  /*12d00*/  LDL.LU.64 R226, [R1+0x690] ;  /* 0x0006900001e27983 */ /* 0x000ea80000300a00 */
[----:B-1----:R-:W2:Y:S01]  /*12d10*/  LDL.LU.64 R224, [R1+0x680] ;  /* 0x0006800001e07983 */ /* 0x002ea20000300a00 */
[----:B------:R-:W-:-:S02]  /*12d20*/  ISETP.GE.U32.AND P3, PT, R252, 0x7ffffe15, PT ;  /* 0x7ffffe15fc00780c */ /* 0x000fc40003f66070 */
[----:B----4-:R-:W-:Y:S01]  /*12d30*/  IADD3 R252, R16, -0x112, RZ ;  /* 0xfffffeee10fc7810 */ /* 0x010fe20007ffe0ff */
[----:B------:R1:W-:Y:S01]  /*12d40*/  LDGSTS.E [R9+0x5c004], desc[UR8][R18.64], !P4 ;  /* 0x5c00400012097fae */ /* 0x0003e2000e121848 */
[----:B---3--:R-:W-:-:S04]  /*12d50*/  IMAD.WIDE R188, R22, 0x4, R248 ;  /* 0x0000000416bc7825 */ /* 0x008fc800078e02f8 */
[C---:B------:R-:W-:Y:S01]  /*12d60*/  IMAD.WIDE R20, R22.reuse, 0x4, R220 ;  /* 0x0000000416147825 */ /* 0x040fe200078e02dc */
[----:B------:R-:W-:Y:S04]  /*12d70*/  STL.64 [R1+0x740], R188 ;  /* 0x000740bc01007387 */ /* 0x000fe80000100a00 */
[----:B------:R-:W-:Y:S04]  /*12d80*/  STL.64 [R1+0x738], R20 ;  /* 0x0007381401007387 */ /* 0x000fe80000100a00 */
[----:B------:R-:W-:Y:S04]  /*12d90*/  LDGSTS.E [R9+0x58008], desc[UR8][R188.64], !P5 ;  /* 0x58008000bc097fae */ /* 0x000fe8000e921848 */
[----:B------:R-:W-:Y:S01]  /*12da0*/  LDGSTS.E [R9+0x5c008], desc[UR8][R20.64], !P5 ;  /* 0x5c00800014097fae */ /* 0x000fe2000e921848 */
[----:B-1----:R-:W-:-:S05]  /*12db0*/  IMAD.WIDE R18, R22, 0x4, R218 ;  /* 0x0000000416127825 */ /* 0x002fca00078e02da */
[----:B------:R-:W-:Y:S01]  /*12dc0*/  LDGSTS.E [R9+0x5800c], desc[UR8][R18.64], !P3 ;  /* 0x5800c00012097fae */ /* 0x000fe2000d921848 */
[----:B--2---:R-:W-:-:S03]  /*12dd0*/  IMAD.WIDE R16, R22, 0x4, R216 ;  /* 0x0000000416107825 */ /* 0x004fc600078e02d8 */
[----:B------:R-:W2:Y:S04]  /*12de0*/  LDL.LU.64 R216, [R1+0x670] ;  /* 0x0006700001d87983 */ /* 0x000ea80000300a00 */
[----:B------:R-:W3:Y:S04]  /*12df0*/  LDL.LU.64 R248, [R1+0x660] ;  /* 0x0006600001f87983 */ /* 0x000ee80000300a00 */
[----:B------:R-:W-:Y:S04]  /*12e00*/  STL.64 [R1+0x730], R18 ;  /* 0x0007301201007387 */ /* 0x000fe80000100a00 */
[----:B------:R1:W-:Y:S04]  /*12e10*/  STL.64 [R1+0x728], R16 ;  /* 0x0007281001007387 */ /* 0x0003e80000100a00 */
[----:B------:R-:W4:Y:S04]  /*12e20*/  LDL.LU.64 R220, [R1+0x650] ;  /* 0x0006500001dc7983 */ /* 0x000f280000300a00 */
[----:B------:R-:W4:Y:S04]  /*12e30*/  LDL.LU.64 R218, [R1+0x640] ;  /* 0x0006400001da7983 */ /* 0x000f280000300a00 */
[----:B------:R1:W-:Y:S01]  /*12e40*/  LDGSTS.E [R9+0x5c00c], desc[UR8][R16.64], !P3 ;  /* 0x5c00c00010097fae */ /* 0x0003e2000d921848 */
[----:B------:R-:W-:Y:S01]  /*12e50*/  IMAD.WIDE R222, R22, 0x4, R222 ;  /* 0x0000000416de7825 */ /* 0x000fe200078e02de */
[----:B------:R-:W-:Y:S01]  /*12e60*/  ISETP.GE.U32.AND P4, PT, R0, 0x7ffffe71, PT ;  /* 0x7ffffe710000780c */ /* 0x000fe20003f86070 */
[----:B-1----:R-:W1:Y:S02]  /*12e70*/  LDC R16, c[0x0][0x230] ;  /* 0x00008c00ff107b82 */ /* 0x002e640000000800 */
[C---:B------:R-:W-:Y:S01]  /*12e80*/  IMAD.WIDE R188, R22.reuse, 0x4, R246 ;  /* 0x0000000416bc7825 */ /* 0x040fe200078e02f6 */
[----:B------:R1:W-:Y:S04]  /*12e90*/  STL.64 [R1+0x7a0], R222 ;  /* 0x0007a0de01007387 */ /* 0x0003e80000100a00 */
[----:B------:R3:W-:Y:S01]  /*12ea0*/  STL.64 [R1+0x720], R188 ;  /* 0x000720bc01007387 */ /* 0x0007e20000100a00 */
[----:B------:R-:W4:Y:S03]  /*12eb0*/  LDC R0, c[0x0][0x230] ;  /* 0x00008c00ff007b82 */ /* 0x000f260000000800 */
[----:B------:R-:W4:Y:S01]  /*12ec0*/  LDL.LU.64 R246, [R1+0x630] ;  /* 0x0006300001f67983 */ /* 0x000f220000300a00 */
[----:B------:R-:W-:-:S03]  /*12ed0*/  IMAD.WIDE R20, R22, 0x4, R226 ;  /* 0x0000000416147825 */ /* 0x000fc600078e02e2 */
[----:B------:R-:W-:Y:S01]  /*12ee0*/  LDGSTS.E [R10+0x40000], desc[UR8][R222.64], !P1 ;  /* 0x40000000de0a7fae */ /* 0x000fe2000c921848 */
[----:B------:R-:W-:-:S03]  /*12ef0*/  IMAD.WIDE R18, R22, 0x4, R224 ;  /* 0x0000000416127825 */ /* 0x000fc600078e02e0 */
[----:B------:R-:W4:Y:S04]  /*12f00*/  LDL.LU.64 R226, [R1+0x620] ;  /* 0x0006200001e27983 */ /* 0x000f280000300a00 */
[----:B------:R4:W-:Y:S04]  /*12f10*/  STL.64 [R1+0x718], R20 ;  /* 0x0007181401007387 */ /* 0x0009e80000100a00 */
[----:B------:R4:W-:Y:S04]  /*12f20*/  STL.64 [R1+0x710], R18 ;  /* 0x0007101201007387 */ /* 0x0009e80000100a00 */
[----:B------:R-:W4:Y:S04]  /*12f30*/  LDL.LU.64 R224, [R1+0x610] ;  /* 0x0006100001e07983 */ /* 0x000f280000300a00 */
[----:B-1----:R-:W4:Y:S04]  /*12f40*/  LDL.LU.64 R222, [R1+0x600] ;  /* 0x0006000001de7983 */ /* 0x002f280000300a00 */
[----:B------:R3:W-:Y:S04]  /*12f50*/  LDGSTS.E [R10+0x44000], desc[UR8][R188.64], !P1 ;  /* 0x44000000bc0a7fae */ /* 0x0007e8000c921848 */
[----:B------:R4:W-:Y:S04]  /*12f60*/  LDGSTS.E [R10+0x40004], desc[UR8][R20.64], !P0 ;  /* 0x40004000140a7fae */ /* 0x0009e8000c121848 */
[----:B------:R1:W-:Y:S01]  /*12f70*/  LDGSTS.E [R10+0x44004], desc[UR8][R18.64], !P0 ;  /* 0x44004000120a7fae */ /* 0x0003e2000c121848 */
[----:B--2---:R-:W-:-:S04]  /*12f80*/  IMAD.WIDE R216, R22, 0x4, R216 ;  /* 0x0000000416d87825 */ /* 0x004fc800078e02d8 */
[C---:B---3--:R-:W-:Y:S01]  /*12f90*/  IMAD.WIDE R188, R22.reuse, 0x4, R248 ;  /* 0x0000000416bc7825 */ /* 0x048fe200078e02f8 */
[----:B------:R2:W-:Y:S04]  /*12fa0*/  STL.64 [R1+0x708], R216 ;  /* 0x000708d801007387 */ /* 0x0005e80000100a00 */
[----:B------:R3:W-:Y:S04]  /*12fb0*/  STL.64 [R1+0x700], R188 ;  /* 0x000700bc01007387 */ /* 0x0007e80000100a00 */
[----:B------:R-:W-:Y:S01]  /*12fc0*/  LDGSTS.E [R10+0x40008], desc[UR8][R216.64], !P6 ;  /* 0x40008000d80a7fae */ /* 0x000fe2000f121848 */
[----:B----4-:R-:W-:Y:S01]  /*12fd0*/  IMAD.WIDE R20, R22, 0x4, R220 ;  /* 0x0000000416147825 */ /* 0x010fe200078e02dc */
[----:B------:R-:W-:-:S02]  /*12fe0*/  ISETP.GE.U32.AND P3, PT, R252, 0x7ffffe6f, PT ;  /* 0x7ffffe6ffc00780c */ /* 0x000fc40003f66070 */
[----:B------:R3:W-:Y:S01]  /*12ff0*/  LDGSTS.E [R10+0x44008], desc[UR8][R188.64], !P6 ;  /* 0x44008000bc0a7fae */ /* 0x0007e2000f121848 */
[----:B-1----:R-:W-:-:S03]  /*13000*/  IMAD.WIDE R18, R22, 0x4, R218 ;  /* 0x0000000416127825 */ /* 0x002fc600078e02da */
[----:B------:R-:W4:Y:S04]  /*13010*/  LDL.LU.64 R218, [R1+0x5f0] ;  /* 0x0005f00001da7983 */ /* 0x000f280000300a00 */
[----:B------:R-:W4:Y:S04]  /*13020*/  LDL.LU.64 R248, [R1+0x5e0] ;  /* 0x0005e00001f87983 */ /* 0x000f280000300a00 */
[----:B------:R1:W-:Y:S04]  /*13030*/  STL.64 [R1+0x6f8], R20 ;  /* 0x0006f81401007387 */ /* 0x0003e80000100a00 */
[----:B------:R4:W-:Y:S04]  /*13040*/  STL.64 [R1+0x6f0], R18 ;  /* 0x0006f01201007387 */ /* 0x0009e80000100a00 */
[----:B------:R-:W4:Y:S04]  /*13050*/  LDL.LU.64 R220, [R1+0x5d0] ;  /* 0x0005d00001dc7983 */ /* 0x000f280000300a00 */
[----:B--2---:R-:W2:Y:S01]  /*13060*/  LDL.LU.64 R216, [R1+0x5c0] ;  /* 0x0005c00001d87983 */ /* 0x004ea20000300a00 */
[----:B------:R-:W-:Y:S01]  /*13070*/  VIADD R252, R4, 0xfffffed3 ;  /* 0xfffffed304fc7836 */ /* 0x000fe20000000000 */
[----:B------:R-:W-:Y:S01]  /*13080*/  IADD3 R0, R0, -0x12e, RZ ;  /* 0xfffffed200007810 */ /* 0x000fe20007ffe0ff */
[----:B------:R-:W-:Y:S01]  /*13090*/  VIADD R5, R5, 0xfffffeef ;  /* 0xfffffeef05057836 */ /* 0x000fe20000000000 */
[----:B------:R1:W-:Y:S01]  /*130a0*/  LDGSTS.E [R10+0x4000c], desc[UR8][R20.64], !P4 ;  /* 0x4000c000140a7fae */ /* 0x0003e2000e121848 */
[----:B------:R-:W-:Y:S01]  /*130b0*/  VIADD R3, R3, 0xfffffeed ;  /* 0xfffffeed03037836 */ /* 0x000fe20000000000 */
[----:B------:R-:W-:Y:S01]  /*130c0*/  ISETP.GE.U32.AND P0, PT, R252, 0x7ffffe54, PT ;  /* 0x7ffffe54fc00780c */ /* 0x000fe20003f06070 */
[----:B------:R-:W-:Y:S01]  /*130d0*/  VIADD R252, R2, 0xfffffed1 ;  /* 0xfffffed102fc7836 */ /* 0x000fe20000000000 */
[----:B------:R4:W-:Y:S01]  /*130e0*/  LDGSTS.E [R10+0x4400c], desc[UR8][R18.64], !P4 ;  /* 0x4400c000120a7fae */ /* 0x0009e2000e121848 */
[----:B------:R-:W-:Y:S01]  /*130f0*/  ISETP.GE.U32.AND P6, PT, R0, 0x7ffffe53, PT ;  /* 0x7ffffe530000780c */ /* 0x000fe20003fc6070 */
[----:B------:R-:W2:Y:S02]  /*13100*/  LDC R4, c[0x0][0x230] ;  /* 0x00008c00ff047b82 */ /* 0x000ea40000000800 */
[----:B------:R-:W-:-:S02]  /*13110*/  ISETP.GE.U32.AND P4, PT, R252, 0x7ffffe52, PT ;  /* 0x7ffffe52fc00780c */ /* 0x000fc40003f86070 */
[----:B------:R-:W-:Y:S01]  /*13120*/  IADD3 R252, R16, -0x14d, RZ ;  /* 0xfffffeb310fc7810 */ /* 0x000fe20007ffe0ff */
[----:B---3--:R-:W-:-:S04]  /*13130*/  IMAD.WIDE R188, R22, 0x4, R246 ;  /* 0x0000000416bc7825 */ /* 0x008fc800078e02f6 */
[C---:B-1----:R-:W-:Y:S01]  /*13140*/  IMAD.WIDE R20, R22.reuse, 0x4, R226 ;  /* 0x0000000416147825 */ /* 0x042fe200078e02e2 */
[----:B------:R1:W-:Y:S03]  /*13150*/  STL.64 [R1+0x6e8], R188 ;  /* 0x0006e8bc01007387 */ /* 0x0003e60000100a00 */
[C---:B----4-:R-:W-:Y:S01]  /*13160*/  IMAD.WIDE R218, R22.reuse, 0x4, R218 ;  /* 0x0000000416da7825 */ /* 0x050fe200078e02da */
[----:B------:R3:W-:Y:S01]  /*13170*/  STL.64 [R1+0x6e0], R20 ;  /* 0x0006e01401007387 */ /* 0x0007e20000100a00 */
[----:B------:R-:W-:Y:S01]  /*13180*/  ISETP.GE.U32.AND P5, PT, R5, 0x7ffffe70, PT ;  /* 0x7ffffe700500780c */ /* 0x000fe20003fa6070 */
[----:B------:R-:W4:Y:S01]  /*13190*/  LDC R2, c[0x0][0x230] ;  /* 0x00008c00ff027b82 */ /* 0x000f220000000800 */
[C---:B------:R-:W-:Y:S01]  /*131a0*/  IMAD.WIDE R18, R22.reuse, 0x4, R224 ;  /* 0x0000000416127825 */ /* 0x040fe200078e02e0 */
[----:B------:R-:W4:Y:S03]  /*131b0*/  LDL.LU.64 R226, [R1+0x5b0] ;  /* 0x0005b00001e27983 */ /* 0x000f260000300a00 */
[C---:B------:R-:W-:Y:S01]  /*131c0*/  IMAD.WIDE R16, R22.reuse, 0x4, R222 ;  /* 0x0000000416107825 */ /* 0x040fe200078e02de */
[----:B------:R-:W4:Y:S02]  /*131d0*/  LDL.LU.64 R246, [R1+0x5a0] ;  /* 0x0005a00001f67983 */ /* 0x000f240000300a00 */
[----:B------:R-:W1:Y:S02]  /*131e0*/  LDC R5, c[0x0][0x230] ;  /* 0x00008c00ff057b82 */ /* 0x000e640000000800 */
[----:B------:R-:W-:Y:S04]  /*131f0*/  STL.64 [R1+0x6d8], R18 ;  /* 0x0006d81201007387 */ /* 0x000fe80000100a00 */
[----:B------:R2:W-:Y:S01]  /*13200*/  STL.64 [R1+0x6d0], R16 ;  /* 0x0006d01001007387 */ /* 0x0005e20000100a00 */
[----:B------:R-:W-:Y:S01]  /*13210*/  ISETP.GE.U32.AND P1, PT, R3, 0x7ffffe6e, PT ;  /* 0x7ffffe6e0300780c */ /* 0x000fe20003f26070 */
[----:B------:R-:W4:Y:S02]  /*13220*/  LDC R0, c[0x0][0x230] ;  /* 0x00008c00ff007b82 */ /* 0x000f240000000800 */
[----:B------:R-:W4:Y:S04]  /*13230*/  LDL.LU.64 R224, [R1+0x590] ;  /* 0x0005900001e07983 */ /* 0x000f280000300a00 */
[----:B------:R-:W4:Y:S02]  /*13240*/  LDL.LU.64 R222, [R1+0x580] ;  /* 0x0005800001de7983 */ /* 0x000f240000300a00 */
[----:B------:R-:W2:Y:S02]  /*13250*/  LDC R3, c[0x0][0x230] ;  /* 0x00008c00ff037b82 */ /* 0x000ea40000000800 */
[----:B------:R3:W-:Y:S04]  /*13260*/  LDGSTS.E [R10+0x48000], desc[UR8][R188.64], !P0 ;  /* 0x48000000bc0a7fae */ /* 0x0007e8000c121848 */
[----:B------:R3:W-:Y:S04]  /*13270*/  LDGSTS.E [R10+0x4c000], desc[UR8][R20.64], !P0 ;  /* 0x4c000000140a7fae */ /* 0x0007e8000c121848 */
[----:B------:R-:W-:Y:S04]  /*13280*/  LDGSTS.E [R10+0x48004], desc[UR8][R18.64], !P6 ;  /* 0x48004000120a7fae */ /* 0x000fe8000f121848 */
[----:B------:R2:W-:Y:S01]  /*13290*/  LDGSTS.E [R10+0x4c004], desc[UR8][R16.64], !P6 ;  /* 0x4c004000100a7fae */ /* 0x0005e2000f121848 */
[----:B-1----:R-:W-:Y:S01]  /*132a0*/  VIADD R5, R5, 0xfffffed0 ;  /* 0xfffffed005057836 */ /* 0x002fe20000000000 */
[----:B---3--:R-:W1:Y:S01]  /*132b0*/  LDC R188, c[0x0][0x230] ;  /* 0x00008c00ffbc7b82 */ /* 0x008e620000000800 */
[C---:B------:R-:W-:Y:S01]  /*132c0*/  IMAD.WIDE R20, R22.reuse, 0x4, R248 ;  /* 0x0000000416147825 */ /* 0x040fe200078e02f8 */
[----:B------:R3:W-:Y:S04]  /*132d0*/  STL.64 [R1+0x6c8], R218 ;  /* 0x0006c8da01007387 */ /* 0x0007e80000100a00 */
[----:B------:R3:W-:Y:S01]  /*132e0*/  STL.64 [R1+0x6c0], R20 ;  /* 0x0006c01401007387 */ /* 0x0007e20000100a00 */
[----:B--2---:R-:W-:-:S03]  /*132f0*/  IMAD.WIDE R16, R22, 0x4, R216 ;  /* 0x0000000416107825 */ /* 0x004fc600078e02d8 */
[----:B------:R-:W-:Y:S04]  /*13300*/  LDGSTS.E [R10+0x48008], desc[UR8][R218.64], !P4 ;  /* 0x48008000da0a7fae */ /* 0x000fe8000e121848 */
[----:B------:R-:W2:Y:S01]  /*13310*/  LDL.LU.64 R216, [R1+0x570] ;  /* 0x0005700001d87983 */ /* 0x000ea20000300a00 */
[----:B------:R-:W-:-:S03]  /*13320*/  IMAD.WIDE R18, R22, 0x4, R220 ;  /* 0x0000000416127825 */ /* 0x000fc600078e02dc */
[----:B------:R-:W-:Y:S04]  /*13330*/  LDGSTS.E [R10+0x4c008], desc[UR8][R20.64], !P4 ;  /* 0x4c008000140a7fae */ /* 0x000fe8000e121848 */
[----:B------:R1:W-:Y:S04]  /*13340*/  STL.64 [R1+0x6b8], R18 ;  /* 0x0006b81201007387 */ /* 0x0003e80000100a00 */
[----:B------:R1:W-:Y:S04]  /*13350*/  STL.64 [R1+0x6b0], R16 ;  /* 0x0006b01001007387 */ /* 0x0003e80000100a00 */
[----:B---3--:R-:W3:Y:S04]  /*13360*/  LDL.LU.64 R218, [R1+0x560] ;  /* 0x0005600001da7983 */ /* 0x008ee80000300a00 */
[----:B------:R-:W3:Y:S04]  /*13370*/  LDL.LU.64 R220, [R1+0x550] ;  /* 0x0005500001dc7983 */ /* 0x000ee80000300a00 */
[----:B------:R-:W3:Y:S01]  /*13380*/  LDL.LU.64 R20, [R1+0x540] ;  /* 0x0005400001147983 */ /* 0x000ee20000300a00 */
[----:B------:R-:W-:-:S02]  /*13390*/  ISETP.GE.U32.AND P0, PT, R5, 0x7ffffe51, PT ;  /* 0x7ffffe510500780c */ /* 0x000fc40003f06070 */
[----:B------:R-:W-:Y:S01]  /*133a0*/  ISETP.GE.U32.AND P6, PT, R252, 0x7ffffe34, PT ;  /* 0x7ffffe34fc00780c */ /* 0x000fe20003fc6070 */
[----:B------:R-:W-:Y:S02]  /*133b0*/  VIADD R3, R3, 0xfffffeb2 ;  /* 0xfffffeb203037836 */ /* 0x000fe40000000000 */
[----:B----4-:R-:W-:-:S08]  /*133c0*/  IMAD.WIDE R226, R22, 0x4, R226 ;  /* 0x0000000416e27825 */ /* 0x010fd000078e02e2 */
[----:B------:R1:W-:Y:S01]  /*133d0*/  LDGSTS.E [R10+0x4800c], desc[UR8][R18.64], !P0 ;  /* 0x4800c000120a7fae */ /* 0x0003e2000c121848 */
[----:B------:R-:W-:Y:S01]  /*133e0*/  IMAD.WIDE R246, R22, 0x4, R246 ;  /* 0x0000000416f67825 */ /* 0x000fe200078e02f6 */
[----:B------:R-:W-:Y:S02]  /*133f0*/  ISETP.GE.U32.AND P4, PT, R3, 0x7ffffe33, PT ;  /* 0x7ffffe330300780c */ /* 0x000fe40003f86070 */
[----:B------:R4:W-:Y:S01]  /*13400*/  LDGSTS.E [R10+0x4c00c], desc[UR8][R16.64], !P0 ;  /* 0x4c00c000100a7fae */ /* 0x0009e2000c121848 */
[----:B------:R-:W-:Y:S01]  /*13410*/  IADD3 R0, R0, -0x150, RZ ;  /* 0xfffffeb000007810 */ /* 0x000fe20007ffe0ff */
[----:B------:R-:W-:Y:S01]  /*13420*/  VIADD R252, R4, 0xfffffeb1 ;  /* 0xfffffeb104fc7836 */ /* 0x000fe20000000000 */
[----:B------:R-:W3:Y:S01]  /*13430*/  LDC R5, c[0x0][0x230] ;  /* 0x00008c00ff057b82 */ /* 0x000ee20000000800 */
[----:B------:R4:W-:Y:S04]  /*13440*/  STL.64 [R1+0x6a8], R226 ;  /* 0x0006a8e201007387 */ /* 0x0009e80000100a00 */
[----:B------:R4:W-:Y:S01]  /*13450*/  STL.64 [R1+0x6a0], R246 ;  /* 0x0006a0f601007387 */ /* 0x0009e20000100a00 */
[----:B-1----:R-:W-:-:S02]  /*13460*/  IMAD.WIDE R18, R22, 0x4, R224 ;  /* 0x0000000416127825 */ /* 0x002fc400078e02e0 */
[----:B------:R-:W1:Y:S01]  /*13470*/  LDC R3, c[0x0][0x230] ;  /* 0x00008c00ff037b82 */ /* 0x000e620000000800 */
[----:B------:R-:W-:Y:S01]  /*13480*/  LDGSTS.E [R10+0x50000], desc[UR8][R226.64], !P6 ;  /* 0x50000000e20a7fae */ /* 0x000fe2000f121848 */
[----:B----4-:R-:W-:-:S03]  /*13490*/  IMAD.WIDE R16, R22, 0x4, R222 ;  /* 0x0000000416107825 */ /* 0x010fc600078e02de */
[----:B------:R-:W4:Y:S03]  /*134a0*/  LDL.LU.64 R222, [R1+0x530] ;  /* 0x0005300001de7983 */ /* 0x000f260000300a00 */
[----:B------:R-:W1:Y:S01]  /*134b0*/  LDC R4, c[0x0][0x230] ;  /* 0x00008c00ff047b82 */ /* 0x000e620000000800 */
[----:B------:R-:W4:Y:S04]  /*134c0*/  LDL.LU.64 R224, [R1+0x520] ;  /* 0x0005200001e07983 */ /* 0x000f280000300a00 */
[----:B------:R-:W-:Y:S04]  /*134d0*/  STL.64 [R1+0x698], R18 ;  /* 0x0006981201007387 */ /* 0x000fe80000100a00 */
[----:B------:R3:W-:Y:S01]  /*134e0*/  STL.64 [R1+0x690], R16 ;  /* 0x0006901001007387 */ /* 0x0007e20000100a00 */
[----:B------:R-:W-:-:S03]  /*134f0*/  ISETP.GE.U32.AND P0, PT, R252, 0x7ffffe32, PT ;  /* 0x7ffffe32fc00780c */ /* 0x000fc60003f06070 */
[----:B------:R-:W4:Y:S04]  /*13500*/  LDL.LU.64 R226, [R1+0x510] ;  /* 0x0005100001e27983 */ /* 0x000f280000300a00 */
[----:B------:R-:W-:Y:S01]  /*13510*/  LDGSTS.E [R10+0x54000], desc[UR8][R246.64], !P6 ;  /* 0x54000000f60a7fae */ /* 0x000fe2000f121848 */
[----:B------:R-:W-:-:S03]  /*13520*/  VIADD R252, R2, 0xfffffe93 ;  /* 0xfffffe9302fc7836 */ /* 0x000fc60000000000 */
[----:B------:R-:W4:Y:S01]  /*13530*/  LDL.LU.64 R246, [R1+0x500] ;  /* 0x0005000001f67983 */ /* 0x000f220000300a00 */
[----:B--2---:R-:W-:Y:S01]  /*13540*/  IMAD.WIDE R216, R22, 0x4, R216 ;  /* 0x0000000416d87825 */ /* 0x004fe200078e02d8 */
[----:B------:R-:W-:Y:S01]  /*13550*/  ISETP.GE.U32.AND P6, PT, R0, 0x7ffffe31, PT ;  /* 0x7ffffe310000780c */ /* 0x000fe20003fc6070 */
[----:B------:R-:W2:Y:S01]  /*13560*/  LDC R2, c[0x0][0x230] ;  /* 0x00008c00ff027b82 */ /* 0x000ea20000000800 */
[----:B------:R-:W-:Y:S04]  /*13570*/  LDGSTS.E [R10+0x50004], desc[UR8][R18.64], !P4 ;  /* 0x50004000120a7fae */ /* 0x000fe8000e121848 */
[----:B------:R-:W-:Y:S01]  /*13580*/  LDGSTS.E [R10+0x54004], desc[UR8][R16.64], !P4 ;  /* 0x54004000100a7fae */ /* 0x000fe2000e121848 */
[----:B------:R-:W-:-:S03]  /*13590*/  ISETP.GE.U32.AND P4, PT, R252, 0x7ffffe14, PT ;  /* 0x7ffffe14fc00780c */ /* 0x000fc60003f86070 */
[----:B------:R-:W2:Y:S01]  /*135a0*/  LDL.LU.64 R248, [R1+0x4f0] ;  /* 0x0004f00001f87983 */ /* 0x000ea20000300a00 */
[----:B------:R-:W-:Y:S01]  /*135b0*/  IADD3 R252, R188, -0x16f, RZ ;  /* 0xfffffe91bcfc7810 */ /* 0x000fe20007ffe0ff */
[C---:B---3--:R-:W-:Y:S02]  /*135c0*/  IMAD.WIDE R218, R22.reuse, 0x4, R218 ;  /* 0x0000000416da7825 */ /* 0x048fe400078e02da */
[----:B------:R-:W-:Y:S01]  /*135d0*/  LDGSTS.E [R10+0x50008], desc[UR8][R216.64], !P0 ;  /* 0x50008000d80a7fae */ /* 0x000fe2000c121848 */
[----:B------:R-:W3:Y:S03]  /*135e0*/  LDC R0, c[0x0][0x230] ;  /* 0x00008c00ff007b82 */ /* 0x000ee60000000800 */
[----:B------:R-:W2:Y:S04]  /*135f0*/  LDL.LU.64 R16, [R1+0x4e0] ;  /* 0x0004e00001107983 */ /* 0x000ea80000300a00 */
[----:B------:R1:W-:Y:S04]  /*13600*/  STL.64 [R1+0x688], R216 ;  /* 0x000688d801007387 */ /* 0x0003e80000100a00 */
[----:B------:R-:W2:Y:S04]  /*13610*/  LDL.LU.64 R18, [R1+0x4d0] ;  /* 0x0004d00001127983 */ /* 0x000ea80000300a00 */
[----:B------:R-:W2:Y:S01]  /*13620*/  LDL.LU.64 R188, [R1+0x4c0] ;  /* 0x0004c00001bc7983 */ /* 0x000ea20000300a00 */
[----:B------:R-:W-:-:S03]  /*13630*/  IMAD.WIDE R220, R22, 0x4, R220 ;  /* 0x0000000416dc7825 */ /* 0x000fc600078e02dc */
[----:B------:R1:W-:Y:S01]  /*13640*/  STL.64 [R1+0x680], R218 ;  /* 0x000680da01007387 */ /* 0x0003e20000100a00 */
[----:B------:R-:W-:-:S03]  /*13650*/  IMAD.WIDE R20, R22, 0x4, R20 ;  /* 0x0000000416147825 */ /* 0x000fc600078e0214 */
[----:B-1----:R-:W2:Y:S04]  /*13660*/  LDL.LU.64 R216, [R1+0x1100] ;  /* 0x0011000001d87983 */ /* 0x002ea80000300a00 */
[----:B------:R-:W-:Y:S04]  /*13670*/  LDGSTS.E [R10+0x54008], desc[UR8][R218.64], !P0 ;  /* 0x54008000da0a7fae */ /* 0x000fe8000c121848 */
[----:B------:R-:W-:Y:S01]  /*13680*/  LDGSTS.E [R10+0x5000c], desc[UR8][R220.64], !P6 ;  /* 0x5000c000dc0a7fae */ /* 0x000fe2000f121848 */
[----:B------:R-:W-:-:S03]  /*13690*/  VIADD R5, R5, 0xfffffe92 ;  /* 0xfffffe9205057836 */ /* 0x000fc60000000000 */
[----:B------:R1:W-:Y:S04]  /*136a0*/  LDGSTS.E [R10+0x5400c], desc[UR8][R20.64], !P6 ;  /* 0x5400c000140a7fae */ /* 0x0003e8000f121848 */
[----:B------:R-:W2:Y:S04]  /*136b0*/  LDL.LU.64 R218, [R1+0x10f8] ;  /* 0x0010f80001da7983 */ /* 0x000ea80000300a00 */
[----:B------:R1:W-:Y:S04]  /*136c0*/  STL.64 [R1+0x678], R220 ;  /* 0x000678dc01007387 */ /* 0x0003e80000100a00 */
[----:B------:R3:W-:Y:S04]  /*136d0*/  STL.64 [R1+0x670], R20 ;  /* 0x0006701401007387 */ /* 0x0007e80000100a00 */
[----:B-1----:R-:W2:Y:S01]  /*136e0*/  LDL.LU.64 R220, [R1+0x10f0] ;  /* 0x0010f00001dc7983 */ /* 0x002ea20000300a00 */
[----:B------:R-:W-:-:S02]  /*136f0*/  ISETP.GE.U32.AND P0, PT, R5, 0x7ffffe13, PT ;  /* 0x7ffffe130500780c */ /* 0x000fc40003f06070 */
[----:B------:R-:W-:Y:S01]  /*13700*/  ISETP.GE.U32.AND P6, PT, R252, 0x7ffffe12, PT ;  /* 0x7ffffe12fc00780c */ /* 0x000fe20003fc6070 */
[----:B---3--:R-:W1:Y:S01]  /*13710*/  LDC R20, c[0x0][0x230] ;  /* 0x00008c00ff147b82 */ /* 0x008e620000000800 */
[----:B------:R-:W-:Y:S02]  /*13720*/  VIADD R252, R4, 0xfffffe90 ;  /* 0xfffffe9004fc7836 */ /* 0x000fe40000000000 */
[----:B------:R-:W-:-:S05]  /*13730*/  VIADD R3, R3, 0xfffffeec ;  /* 0xfffffeec03037836 */ /* 0x000fca0000000000 */
[----:B------:R-:W3:Y:S08]  /*13740*/  LDC R5, c[0x0][0x230] ;  /* 0x00008c00ff057b82 */ /* 0x000ef00000000800 */
[----:B------:R-:W3:Y:S01]  /*13750*/  LDC R4, c[0x0][0x230] ;  /* 0x00008c00ff047b82 */ /* 0x000ee20000000800 */
[----:B------:R-:W-:Y:S01]  /*13760*/  IADD3 R0, R0, -0x115, RZ ;  /* 0xfffffeeb00007810 */ /* 0x000fe20007ffe0ff */
[----:B------:R-:W-:-:S04]  /*13770*/  IMAD.WIDE R242, R22, 0x4, R242 ;  /* 0x0000000416f27825 */ /* 0x000fc800078e02f2 */
[----:B------:R-:W-:-:S04]  /*13780*/  IMAD.WIDE R238, R22, 0x4, R238 ;  /* 0x0000000416ee7825 */ /* 0x000fc800078e02ee */
[----:B------:R-:W-:-:S04]  /*13790*/  IMAD.WIDE R230, R22, 0x4, R230 ;  /* 0x0000000416e67825 */ /* 0x000fc800078e02e6 */
[----:B----4-:R-:W-:-:S04]  /*137a0*/  IMAD.WIDE R222, R22, 0x4, R222 ;  /* 0x0000000416de7825 */ /* 0x010fc800078e02de */
[----:B------:R-:W-:Y:S01]  /*137b0*/  IMAD.WIDE R224, R22, 0x4, R224 ;  /* 0x0000000416e07825 */ /* 0x000fe200078e02e0 */
[----:B------:R-:W-:Y:S04]  /*137c0*/  LDGSTS.E [R10+0x58000], desc[UR8][R222.64], !P4 ;  /* 0x58000000de0a7fae */ /* 0x000fe8000e121848 */
[----:B------:R-:W-:Y:S01]  /*137d0*/  LDGSTS.E [R10+0x5c000], desc[UR8][R224.64], !P4 ;  /* 0x5c000000e00a7fae */ /* 0x000fe2000e121848 */
[----:B------:R-:W-:Y:S01]  /*137e0*/  ISETP.GE.U32.AND P4, PT, R252, 0x7ffffe11, PT ;  /* 0x7ffffe11fc00780c */ /* 0x000fe20003f86070 */
[C---:B------:R-:W-:Y:S02]  /*137f0*/  IMAD.WIDE R226, R22.reuse, 0x4, R226 ;  /* 0x0000000416e27825 */ /* 0x040fe400078e02e2 */
[----:B------:R4:W-:Y:S04]  /*13800*/  STL.64 [R1+0x668], R222 ;  /* 0x000668de01007387 */ /* 0x0009e80000100a00 */
[----:B------:R-:W-:Y:S01]  /*13810*/  LDGSTS.E [R10+0x58004], desc[UR8][R226.64], !P0 ;  /* 0x58004000e20a7fae */ /* 0x000fe2000c121848 */
[----:B------:R-:W-:-:S03]  /*13820*/  IMAD.WIDE R246, R22, 0x4, R246 ;  /* 0x0000000416f67825 */ /* 0x000fc600078e02f6 */
[----:B------:R1:W-:Y:S04]  /*13830*/  STL.64 [R1+0x660], R224 ;  /* 0x000660e001007387 */ /* 0x0003e80000100a00 */
[----:B------:R-:W-:Y:S01]  /*13840*/  LDGSTS.E [R10+0x5c004], desc[UR8][R246.64], !P0 ;  /* 0x5c004000f60a7fae */ /* 0x000fe2000c121848 */
[----:B------:R-:W-:Y:S02]  /*13850*/  ISETP.GE.U32.AND P0, PT, R3, 0x7ffffe6d, PT ;  /* 0x7ffffe6d0300780c */ /* 0x000fe40003f06070 */
[----:B------:R-:W3:Y:S01]  /*13860*/  LDC R3, c[0x0][0x230] ;  /* 0x00008c00ff037b82 */ /* 0x000ee20000000800 */
[----:B----4-:R-:W4:Y:S01]  /*13870*/  LDL.LU.64 R222, [R1+0x10e8] ;  /* 0x0010e80001de7983 */ /* 0x010f220000300a00 */
[----:B--2---:R-:W-:-:S03]  /*13880*/  IMAD.WIDE R248, R22, 0x4, R248 ;  /* 0x0000000416f87825 */ /* 0x004fc600078e02f8 */
[----:B-1----:R-:W2:Y:S01]  /*13890*/  LDL.LU.64 R224, [R1+0x10e0] ;  /* 0x0010e00001e07983 */ /* 0x002ea20000300a00 */
[----:B------:R-:W-:-:S03]  /*138a0*/  VIADD R252, R2, 0xfffffeea ;  /* 0xfffffeea02fc7836 */ /* 0x000fc60000000000 */
[----:B------:R1:W-:Y:S01]  /*138b0*/  STL.64 [R1+0x658], R226 ;  /* 0x000658e201007387 */ /* 0x0003e20000100a00 */
[----:B------:R-:W3:Y:S01]  /*138c0*/  LDC R2, c[0x0][0x230] ;  /* 0x00008c00ff027b82 */ /* 0x000ee20000000800 */
[C---:B------:R-:W-:Y:S02]  /*138d0*/  IMAD.WIDE R16, R22.reuse, 0x4, R16 ;  /* 0x0000000416107825 */ /* 0x040fe400078e0210 */
[----:B------:R1:W-:Y:S04]  /*138e0*/  STL.64 [R1+0x650], R246 ;  /* 0x000650f601007387 */ /* 0x0003e80000100a00 */
[----:B------:R-:W-:Y:S01]  /*138f0*/  LDGSTS.E [R10+0x58008], desc[UR8][R248.64], !P6 ;  /* 0x58008000f80a7fae */ /* 0x000fe2000f121848 */
[----:B------:R-:W-:-:S03]  /*13900*/  IMAD.WIDE R18, R22, 0x4, R18 ;  /* 0x0000000416127825 */ /* 0x000fc600078e0212 */
[----:B-1----:R-:W4:Y:S01]  /*13910*/  LDL.LU.64 R226, [R1+0x10d8] ;  /* 0x0010d80001e27983 */ /* 0x002f220000300a00 */
[----:B------:R-:W-:-:S03]  /*13920*/  IMAD.WIDE R188, R22, 0x4, R188 ;  /* 0x0000000416bc7825 */ /* 0x000fc600078e02bc */
[----:B------:R-:W-:Y:S04]  /*13930*/  LDGSTS.E [R10+0x5c008], desc[UR8][R16.64], !P6 ;  /* 0x5c008000100a7fae */ /* 0x000fe8000f121848 */
[----:B------:R-:W4:Y:S04]  /*13940*/  LDL.LU.64 R246, [R1+0x10d0] ;  /* 0x0010d00001f67983 */ /* 0x000f280000300a00 */
[----:B------:R-:W-:Y:S04]  /*13950*/  LDGSTS.E [R10+0x5800c], desc[UR8][R18.64], !P4 ;  /* 0x5800c000120a7fae */ /* 0x000fe8000e121848 */
[----:B------:R1:W-:Y:S04]  /*13960*/  STL.64 [R1+0x648], R248 ;  /* 0x000648f801007387 */ /* 0x0003e80000100a00 */
[----:B------:R3:W-:Y:S01]  /*13970*/  LDGSTS.E [R10+0x5c00c], desc[UR8][R188.64], !P4 ;  /* 0x5c00c000bc0a7fae */ /* 0x0007e2000e121848 */
[----:B------:R-:W-:Y:S01]  /*13980*/  ISETP.GE.U32.AND P4, PT, R252, 0x7ffffe6b, PT ;  /* 0x7ffffe6bfc00780c */ /* 0x000fe20003f86070 */
[----:B------:R-:W-:-:S02]  /*13990*/  VIADD R252, R20, 0xfffffee9 ;  /* 0xfffffee914fc7836 */ /* 0x000fc40000000000 */
[----:B------:R3:W-:Y:S01]  /*139a0*/  STL.64 [R1+0x640], R16 ;  /* 0x0006401001007387 */ /* 0x0007e20000100a00 */
[----:B------:R-:W-:Y:S01]  /*139b0*/  IMAD.WIDE R20, R22, 0x4, R250 ;  /* 0x0000000416147825 */ /* 0x000fe200078e02fa */
[----:B------:R-:W-:Y:S02]  /*139c0*/  ISETP.GE.U32.AND P6, PT, R0, 0x7ffffe6c, PT ;  /* 0x7ffffe6c0000780c */ /* 0x000fe40003fc6070 */
[----:B-1----:R-:W4:Y:S01]  /*139d0*/  LDL.LU.64 R248, [R1+0x10c8] ;  /* 0x0010c80001f87983 */ /* 0x002f220000300a00 */
[C---:B------:R-:W-:Y:S01]  /*139e0*/  IMAD.WIDE R250, R22.reuse, 0x4, R244 ;  /* 0x0000000416fa7825 */ /* 0x040fe200078e02f4 */
[----:B------:R-:W1:Y:S01]  /*139f0*/  LDC R0, c[0x0][0x230] ;  /* 0x00008c00ff007b82 */ /* 0x000e620000000800 */
[----:B---3--:R-:W-:Y:S01]  /*13a00*/  IADD3 R244, R5, -0x131, RZ ;  /* 0xfffffecf05f47810 */ /* 0x008fe20007ffe0ff */
[----:B------:R-:W-:Y:S04]  /*13a10*/  LDGSTS.E [R11+0x40000], desc[UR8][R20.64], !P5 ;  /* 0x40000000140b7fae */ /* 0x000fe8000e921848 */
[----:B------:R-:W3:Y:S04]  /*13a20*/  LDL.LU.64 R16, [R1+0x10c0] ;  /* 0x0010c00001107983 */ /* 0x000ee80000300a00 */
[----:B------:R1:W-:Y:S04]  /*13a30*/  STL.64 [R1+0x638], R18 ;  /* 0x0006381201007387 */ /* 0x0003e80000100a00 */
[----:B------:R1:W-:Y:S04]  /*13a40*/  STL.64 [R1+0x630], R188 ;  /* 0x000630bc01007387 */ /* 0x0003e80000100a00 */
[----:B------:R-:W-:Y:S04]  /*13a50*/  LDGSTS.E [R11+0x44000], desc[UR8][R250.64], !P5 ;  /* 0x44000000fa0b7fae */ /* 0x000fe8000e921848 */
[----:B-1----:R-:W3:Y:S01]  /*13a60*/  LDL.LU.64 R18, [R1+0x10b8] ;  /* 0x0010b80001127983 */ /* 0x002ee20000300a00 */
[----:B------:R-:W-:-:S03]  /*13a70*/  IMAD.WIDE R188, R22, 0x4, R240 ;  /* 0x0000000416bc7825 */ /* 0x000fc600078e02f0 */
[----:B------:R1:W-:Y:S01]  /*13a80*/  LDGSTS.E [R11+0x40004], desc[UR8][R242.64], !P3 ;  /* 0x40004000f20b7fae */ /* 0x0003e2000d921848 */
[----:B------:R-:W1:Y:S03]  /*13a90*/  LDC R241, c[0x0][0x230] ;  /* 0x00008c00fff17b82 */ /* 0x000e660000000800 */
[----:B------:R1:W-:Y:S04]  /*13aa0*/  STL.64 [R1+0x628], R20 ;  /* 0x0006281401007387 */ /* 0x0003e80000100a00 */
[----:B------:R-:W-:Y:S01]  /*13ab0*/  STL.64 [R1+0x620], R250 ;  /* 0x000620fa01007387 */ /* 0x000fe20000100a00 */
[----:B------:R-:W-:-:S03]  /*13ac0*/  VIADD R240, R4, 0xfffffece ;  /* 0xfffffece04f07836 */ /* 0x000fc60000000000 */
[----:B------:R1:W-:Y:S01]  /*13ad0*/  LDGSTS.E [R11+0x44004], desc[UR8][R188.64], !P3 ;  /* 0x44004000bc0b7fae */ /* 0x0003e2000d921848 */
[----:B------:R-:W-:Y:S01]  /*13ae0*/  ISETP.GE.U32.AND P3, PT, R244, 0x7ffffe50, PT ;  /* 0x7ffffe50f400780c */ /* 0x000fe20003f66070 */
[C---:B------:R-:W-:Y:S02]  /*13af0*/  IMAD.WIDE R244, R22.reuse, 0x4, R236 ;  /* 0x0000000416f47825 */ /* 0x040fe400078e02ec */
[----:B-1----:R-:W3:Y:S04]  /*13b00*/  LDL.LU.64 R20, [R1+0x10b0] ;  /* 0x0010b00001147983 */ /* 0x002ee80000300a00 */
[----:B------:R1:W-:Y:S01]  /*13b10*/  STL.64 [R1+0x618], R242 ;  /* 0x000618f201007387 */ /* 0x0003e20000100a00 */
[----:B------:R-:W-:Y:S02]  /*13b20*/  IMAD.WIDE R4, R22, 0x4, R232 ;  /* 0x0000000416047825 */ /* 0x000fe400078e02e8 */
[----:B------:R-:W1:Y:S01]  /*13b30*/  LDC R233, c[0x0][0x230] ;  /* 0x00008c00ffe97b82 */ /* 0x000e620000000800 */
[----:B------:R1:W-:Y:S01]  /*13b40*/  STL.64 [R1+0x610], R188 ;  /* 0x000610bc01007387 */ /* 0x0003e20000100a00 */
[----:B------:R-:W-:-:S03]  /*13b50*/  VIADD R236, R3, 0xfffffecd ;  /* 0xfffffecd03ec7836 */ /* 0x000fc60000000000 */
[----:B------:R-:W-:Y:S03]  /*13b60*/  LDGSTS.E [R11+0x40008], desc[UR8][R238.64], !P1 ;  /* 0x40008000ee0b7fae */ /* 0x000fe6000c921848 */
[----:B-1----:R-:W1:Y:S01]  /*13b70*/  LDC R242, c[0x0][0x230] ;  /* 0x00008c00fff27b82 */ /* 0x002e620000000800 */
[----:B------:R-:W-:Y:S01]  /*13b80*/  LDGSTS.E [R11+0x44008], desc[UR8][R244.64], !P1 ;  /* 0x44008000f40b7fae */ /* 0x000fe2000c921848 */
[----:B------:R-:W-:Y:S01]  /*13b90*/  IMAD.WIDE R188, R22, 0x4, R234 ;  /* 0x0000000416bc7825 */ /* 0x000fe200078e02ea */
[----:B------:R-:W-:Y:S02]  /*13ba0*/  ISETP.GE.U32.AND P1, PT, R240, 0x7ffffe4f, PT ;  /* 0x7ffffe4ff000780c */ /* 0x000fe40003f26070 */
[----:B------:R-:W-:Y:S03]  /*13bb0*/  STL.64 [R1+0x608], R238 ;  /* 0x000608ee01007387 */ /* 0x000fe60000100a00 */
[----:B------:R-:W1:Y:S01]  /*13bc0*/  LDC R234, c[0x0][0x230] ;  /* 0x00008c00ffea7b82 */ /* 0x000e620000000800 */
[----:B------:R1:W-:Y:S04]  /*13bd0*/  LDGSTS.E [R11+0x4000c], desc[UR8][R188.64], !P0 ;  /* 0x4000c000bc0b7fae */ /* 0x0003e8000c121848 */
[----:B------:R1:W-:Y:S01]  /*13be0*/  LDGSTS.E [R11+0x4400c], desc[UR8][R4.64], !P0 ;  /* 0x4400c000040b7fae */ /* 0x0003e2000c121848 */
[----:B------:R-:W-:Y:S01]  /*13bf0*/  ISETP.GE.U32.AND P0, PT, R236, 0x7ffffe4e, PT ;  /* 0x7ffffe4eec00780c */ /* 0x000fe20003f06070 */
[----:B------:R-:W-:-:S02]  /*13c00*/  IMAD.WIDE R236, R22, 0x4, R70 ;  /* 0x0000000416ec7825 */ /* 0x000fc400078e0246 */
[----:B------:R-:W-:Y:S01]  /*13c10*/  STL.64 [R1+0x600], R244 ;  /* 0x000600f401007387 */ /* 0x000fe20000100a00 */
[----:B------:R-:W-:-:S03]  /*13c20*/  IADD3 R232, R2, -0x134, RZ ;  /* 0xfffffecc02e87810 */ /* 0x000fc60007ffe0ff */
[----:B------:R1:W-:Y:S01]  /*13c30*/  STL.64 [R1+0x5f8], R188 ;  /* 0x0005f8bc01007387 */ /* 0x0003e20000100a00 */
[----:B------:R-:W-:Y:S02]  /*13c40*/  IMAD.WIDE R2, R22, 0x4, R64 ;  /* 0x0000000416027825 */ /* 0x000fe400078e0240 */
[----:B------:R-:W1:Y:S01]  /*13c50*/  LDC R65, c[0x0][0x230] ;  /* 0x00008c00ff417b82 */ /* 0x000e620000000800 */
[----:B------:R1:W-:Y:S01]  /*13c60*/  STL.64 [R1+0x5f0], R4 ;  /* 0x0005f00401007387 */ /* 0x0003e20000100a00 */
[----:B------:R-:W-:-:S03]  /*13c70*/  VIADD R64, R241, 0xfffffeae ;  /* 0xfffffeaef1407836 */ /* 0x000fc60000000000 */
[----:B------:R1:W-:Y:S02]  /*13c80*/  STL.64 [R1+0x5e8], R236 ;  /* 0x0005e8ec01007387 */ /* 0x0003e40000100a00 */
[C---:B-1----:R-:W-:Y:S02]  /*13c90*/  IMAD.WIDE R188, R22.reuse, 0x4, R68 ;  /* 0x0000000416bc7825 */ /* 0x042fe400078e0244 */
[----:B------:R1:W-:Y:S02]  /*13ca0*/  LDGSTS.E [R11+0x48000], desc[UR8][R236.64], !P3 ;  /* 0x48000000ec0b7fae */ /* 0x0003e4000d921848 */
[----:B------:R-:W-:Y:S02]  /*13cb0*/  IMAD.WIDE R4, R22, 0x4, R66 ;  /* 0x0000000416047825 */ /* 0x000fe400078e0242 */
[----:B------:R1:W-:Y:S01]  /*13cc0*/  STL.64 [R1+0x5e0], R188 ;  /* 0x0005e0bc01007387 */ /* 0x0003e20000100a00 */
[----:B------:R-:W2:Y:S01]  /*13cd0*/  LDC R66, c[0x0][0x230] ;  /* 0x00008c00ff427b82 */ /* 0x000ea20000000800 */
[----:B------:R-:W-:-:S02]  /*13ce0*/  VIADD R68, R0, 0xfffffeaf ;  /* 0xfffffeaf00447836 */ /* 0x000fc40000000000 */
[----:B------:R1:W-:Y:S01]  /*13cf0*/  LDGSTS.E [R11+0x4c000], desc[UR8][R188.64], !P3 ;  /* 0x4c000000bc0b7fae */ /* 0x0003e2000d921848 */
[----:B------:R-:W-:Y:S01]  /*13d00*/  ISETP.GE.U32.AND P3, PT, R232, 0x7ffffe4d, PT ;  /* 0x7ffffe4de800780c */ /* 0x000fe20003f66070 */
[----:B-1----:R-:W-:Y:S02]  /*13d10*/  IMAD.WIDE R236, R22, 0x4, R62 ;  /* 0x0000000416ec7825 */ /* 0x002fe400078e023e */
[----:B------:R1:W-:Y:S01]  /*13d20*/  LDGSTS.E [R11+0x48004], desc[UR8][R4.64], !P1 ;  /* 0x48004000040b7fae */ /* 0x0003e2000c921848 */
[----:B------:R-:W-:Y:S01]  /*13d30*/  ISETP.GE.U32.AND P5, PT, R252, 0x7ffffe6a, PT ;  /* 0x7ffffe6afc00780c */ /* 0x000fe20003fa6070 */
[----:B------:R-:W4:Y:S02]  /*13d40*/  LDC R0, c[0x0][0x230] ;  /* 0x00008c00ff007b82 */ /* 0x000f240000000800 */
[----:B------:R1:W-:Y:S01]  /*13d50*/  LDGSTS.E [R11+0x4c004], desc[UR8][R2.64], !P1 ;  /* 0x4c004000020b7fae */ /* 0x0003e2000c921848 */
[----:B------:R-:W-:Y:S01]  /*13d60*/  IMAD.WIDE R188, R22, 0x4, R60 ;  /* 0x0000000416bc7825 */ /* 0x000fe200078e023c */
[----:B------:R-:W-:-:S02]  /*13d70*/  ISETP.GE.U32.AND P1, PT, R68, 0x7ffffe30, PT ;  /* 0x7ffffe304400780c */ /* 0x000fc40003f26070 */
[----:B------:R1:W-:Y:S02]  /*13d80*/  LDGSTS.E [R11+0x48008], desc[UR8][R236.64], !P0 ;  /* 0x48008000ec0b7fae */ /* 0x0003e4000c121848 */
[----:B------:R-:W3:Y:S02]  /*13d90*/  LDC R252, c[0x0][0x230] ;  /* 0x00008c00fffc7b82 */ /* 0x000ee40000000800 */
[----:B------:R1:W-:Y:S01]  /*13da0*/  LDGSTS.E [R11+0x4c008], desc[UR8][R188.64], !P0 ;  /* 0x4c008000bc0b7fae */ /* 0x0003e2000c121848 */
[----:B------:R-:W-:-:S03]  /*13db0*/  ISETP.GE.U32.AND P0, PT, R64, 0x7ffffe2f, PT ;  /* 0x7ffffe2f4000780c */ /* 0x000fc60003f06070 */
[----:B------:R1:W-:Y:S01]  /*13dc0*/  STL.64 [R1+0x5d8], R4 ;  /* 0x0005d80401007387 */ /* 0x0003e20000100a00 */
[----:B------:R-:W-:-:S03]  /*13dd0*/  IADD3 R60, R242, -0x153, RZ ;  /* 0xfffffeadf23c7810 */ /* 0x000fc60007ffe0ff */
[----:B------:R1:W-:Y:S04]  /*13de0*/  STL.64 [R1+0x5d0], R2 ;  /* 0x0005d00201007387 */ /* 0x0003e80000100a00 */
[----:B------:R1:W-:Y:S02]  /*13df0*/  STL.64 [R1+0x5c8], R236 ;  /* 0x0005c8ec01007387 */ /* 0x0003e40000100a00 */
[C---:B-1----:R-:W-:Y:S02]  /*13e00*/  IMAD.WIDE R4, R22.reuse, 0x4, R58 ;  /* 0x0000000416047825 */ /* 0x042fe400078e023a */
[----:B------:R-:W1:Y:S02]  /*13e10*/  LDC R58, c[0x0][0x230] ;  /* 0x00008c00ff3a7b82 */ /* 0x000e640000000800 */
[C---:B------:R-:W-:Y:S01]  /*13e20*/  IMAD.WIDE R2, R22.reuse, 0x4, R56 ;  /* 0x0000000416027825 */ /* 0x040fe200078e0238 */
[----:B------:R1:W-:Y:S03]  /*13e30*/  STL.64 [R1+0x5c0], R188 ;  /* 0x0005c0bc01007387 */ /* 0x0003e60000100a00 */
[C---:B------:R-:W-:Y:S01]  /*13e40*/  IMAD.WIDE R236, R22.reuse, 0x4, R54 ;  /* 0x0000000416ec7825 */ /* 0x040fe200078e0236 */
[----:B------:R1:W-:Y:S01]  /*13e50*/  STL.64 [R1+0x5b8], R4 ;  /* 0x0005b80401007387 */ /* 0x0003e20000100a00 */
[----:B------:R-:W2:Y:S02]  /*13e60*/  LDC R57, c[0x0][0x230] ;  /* 0x00008c00ff397b82 */ /* 0x000ea40000000800 */
[----:B------:R-:W-:Y:S01]  /*13e70*/  VIADD R56, R233, 0xfffffeac ;  /* 0xfffffeace9387836 */ /* 0x000fe20000000000 */
[----:B------:R1:W-:Y:S02]  /*13e80*/  LDGSTS.E [R11+0x4800c], desc[UR8][R4.64], !P3 ;  /* 0x4800c000040b7fae */ /* 0x0003e4000d921848 */
[----:B-1----:R-:W-:-:S02]  /*13e90*/  IMAD.WIDE R188, R22, 0x4, R52 ;  /* 0x0000000416bc7825 */ /* 0x002fc400078e0234 */
[----:B------:R1:W-:Y:S04]  /*13ea0*/  STL.64 [R1+0x5b0], R2 ;  /* 0x0005b00201007387 */ /* 0x0003e80000100a00 */
[----:B------:R1:W-:Y:S01]  /*13eb0*/  LDGSTS.E [R11+0x4c00c], desc[UR8][R2.64], !P3 ;  /* 0x4c00c000020b7fae */ /* 0x0003e2000d921848 */
[----:B------:R-:W-:Y:S01]  /*13ec0*/  ISETP.GE.U32.AND P3, PT, R60, 0x7ffffe2e, PT ;  /* 0x7ffffe2e3c00780c */ /* 0x000fe20003f66070 */
[----:B------:R-:W-:Y:S02]  /*13ed0*/  IMAD.WIDE R4, R22, 0x4, R50 ;  /* 0x0000000416047825 */ /* 0x000fe400078e0232 */
[----:B------:R-:W-:Y:S01]  /*13ee0*/  LDGSTS.E [R11+0x50000], desc[UR8][R236.64], !P1 ;  /* 0x50000000ec0b7fae */ /* 0x000fe2000c921848 */
[----:B------:R-:W2:Y:S01]  /*13ef0*/  LDC R50, c[0x0][0x230] ;  /* 0x00008c00ff327b82 */ /* 0x000ea20000000800 */
[----:B------:R-:W-:-:S02]  /*13f00*/  VIADD R52, R234, 0xfffffe8f ;  /* 0xfffffe8fea347836 */ /* 0x000fc40000000000 */
[----:B------:R1:W-:Y:S02]  /*13f10*/  LDGSTS.E [R11+0x54000], desc[UR8][R188.64], !P1 ;  /* 0x54000000bc0b7fae */ /* 0x0003e4000c921848 */
[----:B-1----:R-:W-:Y:S01]  /*13f20*/  IMAD.WIDE R2, R22, 0x4, R48 ;  /* 0x0000000416027825 */ /* 0x002fe200078e0230 */
[----:B------:R-:W-:Y:S01]  /*13f30*/  ISETP.GE.U32.AND P1, PT, R56, 0x7ffffe2d, PT ;  /* 0x7ffffe2d3800780c */ /* 0x000fe20003f26070 */
[----:B------:R1:W-:Y:S01]  /*13f40*/  LDGSTS.E [R11+0x50004], desc[UR8][R4.64], !P0 ;  /* 0x50004000040b7fae */ /* 0x0003e2000c121848 */
[----:B------:R-:W4:Y:S03]  /*13f50*/  LDC R49, c[0x0][0x230] ;  /* 0x00008c00ff317b82 */ /* 0x000f260000000800 */
[----:B------:R1:W-:Y:S01]  /*13f60*/  LDGSTS.E [R11+0x54004], desc[UR8][R2.64], !P0 ;  /* 0x54004000020b7fae */ /* 0x0003e2000c121848 */
[----:B------:R-:W-:Y:S01]  /*13f70*/  ISETP.GE.U32.AND P0, PT, R52, 0x7ffffe10, PT ;  /* 0x7ffffe103400780c */ /* 0x000fe20003f06070 */
[----:B------:R-:W-:-:S02]  /*13f80*/  IMAD.WIDE R232, R22, 0x4, R46 ;  /* 0x0000000416e87825 */ /* 0x000fc400078e022e */
[----:B------:R-:W-:Y:S01]  /*13f90*/  STL.64 [R1+0x5a8], R236 ;  /* 0x0005a8ec01007387 */ /* 0x000fe20000100a00 */
[----:B------:R-:W-:-:S03]  /*13fa0*/  IADD3 R48, R65, -0x172, RZ ;  /* 0xfffffe8e41307810 */ /* 0x000fc60007ffe0ff */
[----:B------:R1:W-:Y:S04]  /*13fb0*/  STL.64 [R1+0x5a0], R188 ;  /* 0x0005a0bc01007387 */ /* 0x0003e80000100a00 */
[----:B------:R1:W-:Y:S04]  /*13fc0*/  STL.64 [R1+0x598], R4 ;  /* 0x0005980401007387 */ /* 0x0003e80000100a00 */
[----:B------:R2:W-:Y:S01]  /*13fd0*/  STL.64 [R1+0x590], R2 ;  /* 0x0005900201007387 */ /* 0x0005e20000100a00 */
[----:B-1----:R-:W-:-:S03]  /*13fe0*/  IMAD.WIDE R188, R22, 0x4, R44 ;  /* 0x0000000416bc7825 */ /* 0x002fc600078e022c */
[----:B------:R1:W-:Y:S01]  /*13ff0*/  STL.64 [R1+0x588], R232 ;  /* 0x000588e801007387 */ /* 0x0003e20000100a00 */
[----:B------:R-:W-:-:S03]  /*14000*/  IMAD.WIDE R4, R22, 0x4, R42 ;  /* 0x0000000416047825 */ /* 0x000fc600078e022a */
[----:B------:R1:W-:Y:S01]  /*14010*/  LDGSTS.E [R11+0x50008], desc[UR8][R232.64], !P3 ;  /* 0x50008000e80b7fae */ /* 0x0003e2000d921848 */
[----:B------:R-:W4:Y:S01]  /*14020*/  LDC R42, c[0x0][0x230] ;  /* 0x00008c00ff2a7b82 */ /* 0x000f220000000800 */
[----:B--2---:R-:W-:Y:S02]  /*14030*/  IMAD.WIDE R2, R22, 0x4, R40 ;  /* 0x0000000416027825 */ /* 0x004fe400078e0228 */
[----:B------:R2:W-:Y:S02]  /*14040*/  STL.64 [R1+0x580], R188 ;  /* 0x000580bc01007387 */ /* 0x0005e40000100a00 */
[----:B------:R-:W-:Y:S02]  /*14050*/  VIADD R44, R66, 0xfffffe8d ;  /* 0xfffffe8d422c7836 */ /* 0x000fe40000000000 */
[----:B------:R2:W-:Y:S01]  /*14060*/  LDGSTS.E [R11+0x54008], desc[UR8][R188.64], !P3 ;  /* 0x54008000bc0b7fae */ /* 0x0005e2000d921848 */
[----:B------:R-:W-:Y:S01]  /*14070*/  ISETP.GE.U32.AND P3, PT, R48, 0x7ffffe0f, PT ;  /* 0x7ffffe0f3000780c */ /* 0x000fe20003f66070 */
[----:B------:R-:W4:Y:S01]  /*14080*/  LDC R41, c[0x0][0x230] ;  /* 0x00008c00ff297b82 */ /* 0x000f220000000800 */
[C---:B-1----:R-:W-:Y:S01]  /*14090*/  IMAD.WIDE R232, R22.reuse, 0x4, R38 ;  /* 0x0000000416e87825 */ /* 0x042fe200078e0226 */
[----:B------:R1:W-:Y:S04]  /*140a0*/  LDGSTS.E [R11+0x5000c], desc[UR8][R4.64], !P1 ;  /* 0x5000c000040b7fae */ /* 0x0003e8000c921848 */
[----:B------:R1:W-:Y:S01]  /*140b0*/  LDGSTS.E [R11+0x5400c], desc[UR8][R2.64], !P1 ;  /* 0x5400c000020b7fae */ /* 0x0003e2000c921848 */
[----:B--2---:R-:W-:Y:S01]  /*140c0*/  IMAD.WIDE R188, R22, 0x4, R36 ;  /* 0x0000000416bc7825 */ /* 0x004fe200078e0224 */
[----:B------:R-:W-:-:S02]  /*140d0*/  IADD3 R36, R58, -0x174, RZ ;  /* 0xfffffe8c3a247810 */ /* 0x000fc40007ffe0ff */
[----:B------:R2:W-:Y:S01]  /*140e0*/  LDGSTS.E [R11+0x58000], desc[UR8][R232.64], !P0 ;  /* 0x58000000e80b7fae */ /* 0x0005e2000c121848 */
[----:B------:R-:W-:-:S03]  /*140f0*/  ISETP.GE.U32.AND P1, PT, R44, 0x7ffffe0e, PT ;  /* 0x7ffffe0e2c00780c */ /* 0x000fc60003f26070 */
[----:B------:R2:W-:Y:S01]  /*14100*/  LDGSTS.E [R11+0x5c000], desc[UR8][R188.64], !P0 ;  /* 0x5c000000bc0b7fae */ /* 0x0005e2000c121848 */
[----:B------:R-:W-:-:S03]  /*14110*/  ISETP.GE.U32.AND P0, PT, R36, 0x7ffffe0d, PT ;  /* 0x7ffffe0d2400780c */ /* 0x000fc60003f06070 */
[----:B------:R1:W-:Y:S04]  /*14120*/  STL.64 [R1+0x578], R4 ;  /* 0x0005780401007387 */ /* 0x0003e80000100a00 */
[----:B------:R2:W-:Y:S04]  /*14130*/  STL.64 [R1+0x570], R2 ;  /* 0x0005700201007387 */ /* 0x0005e80000100a00 */
[----:B------:R2:W-:Y:S01]  /*14140*/  STL.64 [R1+0x568], R232 ;  /* 0x000568e801007387 */ /* 0x0005e20000100a00 */
[----:B-1----:R-:W-:-:S03]  /*14150*/  IMAD.WIDE R4, R22, 0x4, R34 ;  /* 0x0000000416047825 */ /* 0x002fc600078e0222 */
[----:B------:R1:W-:Y:S01]  /*14160*/  STL.64 [R1+0x560], R188 ;  /* 0x000560bc01007387 */ /* 0x0003e20000100a00 */
[----:B------:R-:W3:Y:S01]  /*14170*/  LDC R34, c[0x0][0x230] ;  /* 0x00008c00ff227b82 */ /* 0x000ee20000000800 */
[C---:B--2---:R-:W-:Y:S02]  /*14180*/  IMAD.WIDE R2, R22.reuse, 0x4, R32 ;  /* 0x0000000416027825 */ /* 0x044fe400078e0220 */
[----:B------:R2:W-:Y:S02]  /*14190*/  STL.64 [R1+0x558], R4 ;  /* 0x0005580401007387 */ /* 0x0005e40000100a00 */
[C---:B------:R-:W-:Y:S02]  /*141a0*/  IMAD.WIDE R232, R22.reuse, 0x4, R30 ;  /* 0x0000000416e87825 */ /* 0x040fe400078e021e */
[----:B------:R2:W-:Y:S01]  /*141b0*/  LDGSTS.E [R11+0x58004], desc[UR8][R4.64], !P3 ;  /* 0x58004000040b7fae */ /* 0x0005e2000d921848 */
[----:B------:R-:W3:Y:S01]  /*141c0*/  LDC R33, c[0x0][0x230] ;  /* 0x00008c00ff217b82 */ /* 0x000ee20000000800 */
[----:B-1----:R-:W-:-:S02]  /*141d0*/  IMAD.WIDE R188, R22, 0x4, R28 ;  /* 0x0000000416bc7825 */ /* 0x002fc400078e021c */
[----:B------:R1:W-:Y:S04]  /*141e0*/  STL.64 [R1+0x550], R2 ;  /* 0x0005500201007387 */ /* 0x0003e80000100a00 */
[----:B------:R1:W-:Y:S01]  /*141f0*/  LDGSTS.E [R11+0x5c004], desc[UR8][R2.64], !P3 ;  /* 0x5c004000020b7fae */ /* 0x0003e2000d921848 */
[----:B------:R-:W-:Y:S01]  /*14200*/  VIADD R28, R50, 0xfffffee6 ;  /* 0xfffffee6321c7836 */ /* 0x000fe20000000000 */
[----:B------:R-:W3:Y:S01]  /*14210*/  LDC R30, c[0x0][0x230] ;  /* 0x00008c00ff1e7b82 */ /* 0x000ee20000000800 */
[C---:B--2---:R-:W-:Y:S01]  /*14220*/  IMAD.WIDE R4, R22.reuse, 0x4, R26 ;  /* 0x0000000416047825 */ /* 0x044fe200078e021a */
[----:B------:R-:W-:Y:S04]  /*14230*/  LDGSTS.E [R11+0x58008], desc[UR8][R232.64], !P1 ;  /* 0x58008000e80b7fae */ /* 0x000fe8000c921848 */
[----:B------:R2:W-:Y:S01]  /*14240*/  LDGSTS.E [R11+0x5c008], desc[UR8][R188.64], !P1 ;  /* 0x5c008000bc0b7fae */ /* 0x0005e2000c921848 */
[----:B------:R-:W-:Y:S01]  /*14250*/  VIADD R40, R57, 0xfffffee8 ;  /* 0xfffffee839287836 */ /* 0x000fe20000000000 */
[----:B------:R-:W3:Y:S01]  /*14260*/  LDC R27, c[0x0][0x230] ;  /* 0x00008c00ff1b7b82 */ /* 0x000ee20000000800 */
[----:B-1----:R-:W-:Y:S01]  /*14270*/  IMAD.WIDE R2, R22, 0x4, R24 ;  /* 0x0000000416027825 */ /* 0x002fe200078e0218 */
[----:B------:R1:W-:Y:S04]  /*14280*/  LDGSTS.E [R11+0x5800c], desc[UR8][R4.64], !P0 ;  /* 0x5800c000040b7fae */ /* 0x0003e8000c121848 */
[----:B------:R1:W-:Y:S01]  /*14290*/  LDGSTS.E [R11+0x5c00c], desc[UR8][R2.64], !P0 ;  /* 0x5c00c000020b7fae */ /* 0x0003e2000c121848 */
[----:B------:R-:W-:Y:S01]  /*142a0*/  ISETP.GE.U32.AND P0, PT, R28, 0x7ffffe67, PT ;  /* 0x7ffffe671c00780c */ /* 0x000fe20003f06070 */
[----:B------:R-:W3:Y:S02]  /*142b0*/  LDC R29, c[0x0][0x230] ;  /* 0x00008c00ff1d7b82 */ /* 0x000ee40000000800 */
[----:B------:R-:W-:Y:S01]  /*142c0*/  STL.64 [R1+0x548], R232 ;  /* 0x000548e801007387 */ /* 0x000fe20000100a00 */
[----:B----4-:R-:W-:Y:S01]  /*142d0*/  IADD3 R25, R41, -0x11b, RZ ;  /* 0xfffffee529197810 */ /* 0x010fe20007ffe0ff */
[----:B------:R-:W-:Y:S01]  /*142e0*/  VIADD R24, R42, 0xfffffecb ;  /* 0xfffffecb2a187836 */ /* 0x000fe20000000000 */
[----:B------:R-:W-:Y:S01]  /*142f0*/  ISETP.GE.U32.AND P3, PT, R40, 0x7ffffe69, PT ;  /* 0x7ffffe692800780c */ /* 0x000fe20003f66070 */
[----:B------:R-:W-:Y:S02]  /*14300*/  LDGSTS.E [R12+0x40000], desc[UR8][R230.64], !P6 ;  /* 0x40000000e60c7fae */ /* 0x000fe4000f121848 */
[----:B------:R-:W4:Y:S02]  /*14310*/  LDC R28, c[0x0][0x230] ;  /* 0x00008c00ff1c7b82 */ /* 0x000f240000000800 */
[----:B------:R2:W-:Y:S04]  /*14320*/  STL.64 [R1+0x540], R188 ;  /* 0x000540bc01007387 */ /* 0x0005e80000100a00 */
[----:B------:R1:W-:Y:S02]  /*14330*/  STL.64 [R1+0x538], R4 ;  /* 0x0005380401007387 */ /* 0x0003e40000100a00 */
[----:B------:R-:W4:Y:S02]  /*14340*/  LDC R26, c[0x0][0x230] ;  /* 0x00008c00ff1a7b82 */ /* 0x000f240000000800 */
[----:B------:R1:W-:Y:S01]  /*14350*/  STL.64 [R1+0x530], R2 ;  /* 0x0005300201007387 */ /* 0x0003e20000100a00 */
[----:B--2---:R-:W-:-:S03]  /*14360*/  IMAD.WIDE R188, R22, 0x4, R228 ;  /* 0x0000000416bc7825 */ /* 0x004fc600078e02e4 */
[----:B------:R-:W-:Y:S02]  /*14370*/  STL.64 [R1+0x528], R230 ;  /* 0x000528e601007387 */ /* 0x000fe40000100a00 */
[----:B------:R-:W2:Y:S01]  /*14380*/  LDC R31, c[0x0][0x230] ;  /* 0x00008c00ff1f7b82 */ /* 0x000ea20000000800 */
[C---:B-1----:R-:W-:Y:S01]  /*14390*/  IMAD.WIDE R4, R22.reuse, 0x4, R72 ;  /* 0x0000000416047825 */ /* 0x042fe200078e0248 */
[----:B------:R1:W-:Y:S03]  /*143a0*/  STL.64 [R1+0x520], R188 ;  /* 0x000520bc01007387 */ /* 0x0003e60000100a00 */
[C---:B------:R-:W-:Y:S01]  /*143b0*/  IMAD.WIDE R2, R22.reuse, 0x4, R74 ;  /* 0x0000000416027825 */ /* 0x040fe200078e024a */
[----:B------:R1:W-:Y:S01]  /*143c0*/  LDGSTS.E [R12+0x44000], desc[UR8][R188.64], !P6 ;  /* 0x44000000bc0c7fae */ /* 0x0003e2000f121848 */
[----:B------:R-:W-:Y:S02]  /*143d0*/  ISETP.GE.U32.AND P6, PT, R25, 0x7ffffe66, PT ;  /* 0x7ffffe661900780c */ /* 0x000fe40003fc6070 */
[----:B------:R-:W-:Y:S01]  /*143e0*/  IMAD.WIDE R228, R22, 0x4, R76 ;  /* 0x0000000416e47825 */ /* 0x000fe200078e024c */
[----:B------:R1:W-:Y:S03]  /*143f0*/  LDGSTS.E [R12+0x40004], desc[UR8][R4.64], !P4 ;  /* 0x40004000040c7fae */ /* 0x0003e6000e121848 */
[----:B---3--:R-:W-:Y:S01]  /*14400*/  VIADD R25, R33, 0xfffffeca ;  /* 0xfffffeca21197836 */ /* 0x008fe20000000000 */
[----:B------:R3:W-:Y:S01]  /*14410*/  LDGSTS.E [R12+0x44004], desc[UR8][R2.64], !P4 ;  /* 0x44004000020c7fae */ /* 0x0007e2000e121848 */
[----:B------:R-:W-:Y:S01]  /*14420*/  ISETP.GE.U32.AND P4, PT, R24, 0x7ffffe4c, PT ;  /* 0x7ffffe4c1800780c */ /* 0x000fe20003f86070 */
[----:B------:R-:W-:Y:S01]  /*14430*/  VIADD R32, R49, 0xfffffee7 ;  /* 0xfffffee731207836 */ /* 0x000fe20000000000 */
[----:B------:R-:W2:Y:S01]  /*14440*/  LDC R33, c[0x0][0x230] ;  /* 0x00008c00ff217b82 */ /* 0x000ea20000000800 */
[----:B-1----:R-:W-:Y:S01]  /*14450*/  IMAD.WIDE R188, R22, 0x4, R78 ;  /* 0x0000000416bc7825 */ /* 0x002fe200078e024e */
[----:B------:R1:W-:Y:S04]  /*14460*/  STL.64 [R1+0x518], R4 ;  /* 0x0005180401007387 */ /* 0x0003e80000100a00 */
[----:B------:R4:W-:Y:S01]  /*14470*/  LDGSTS.E [R12+0x40008], desc[UR8][R228.64], !P5 ;  /* 0x40008000e40c7fae */ /* 0x0009e2000e921848 */
[----:B------:R-:W-:-:S03]  /*14480*/  IADD3 R24, R34, -0x137, RZ ;  /* 0xfffffec922187810 */ /* 0x000fc60007ffe0ff */
[----:B------:R3:W-:Y:S01]  /*14490*/  STL.64 [R1+0x510], R2 ;  /* 0x0005100201007387 */ /* 0x0007e20000100a00 */
[----:B-1----:R-:W-:-:S03]  /*144a0*/  IMAD.WIDE R4, R22, 0x4, R80 ;  /* 0x0000000416047825 */ /* 0x002fc600078e0250 */
[----:B------:R1:W-:Y:S01]  /*144b0*/  LDGSTS.E [R12+0x44008], desc[UR8][R188.64], !P5 ;  /* 0x44008000bc0c7fae */ /* 0x0003e2000e921848 */
[----:B------:R-:W-:Y:S01]  /*144c0*/  ISETP.GE.U32.AND P5, PT, R25, 0x7ffffe4b, PT ;  /* 0x7ffffe4b1900780c */ /* 0x000fe20003fa6070 */
[----:B---3--:R-:W-:Y:S02]  /*144d0*/  IMAD.WIDE R2, R22, 0x4, R82 ;  /* 0x0000000416027825 */ /* 0x008fe400078e0252 */
[----:B------:R3:W-:Y:S04]  /*144e0*/  STL.64 [R1+0x508], R228 ;  /* 0x000508e401007387 */ /* 0x0007e80000100a00 */
[----:B------:R2:W-:Y:S01]  /*144f0*/  LDGSTS.E [R12+0x4000c], desc[UR8][R4.64], !P3 ;  /* 0x4000c000040c7fae */ /* 0x0005e2000d921848 */
[----:B----4-:R-:W-:Y:S02]  /*14500*/  VIADD R25, R28, 0xfffffec8 ;  /* 0xfffffec81c197836 */ /* 0x010fe40000000000 */
[----:B------:R-:W4:Y:S01]  /*14510*/  LDC R28, c[0x0][0x230] ;  /* 0x00008c00ff1c7b82 */ /* 0x000f220000000800 */
[----:B------:R1:W-:Y:S04]  /*14520*/  STL.64 [R1+0x500], R188 ;  /* 0x000500bc01007387 */ /* 0x0003e80000100a00 */
[----:B------:R2:W-:Y:S01]  /*14530*/  LDGSTS.E [R12+0x4400c], desc[UR8][R2.64], !P3 ;  /* 0x4400c000020c7fae */ /* 0x0005e2000d921848 */
[----:B---3--:R-:W-:Y:S01]  /*14540*/  IMAD.WIDE R228, R22, 0x4, R84 ;  /* 0x0000000416e47825 */ /* 0x008fe200078e0254 */
[----:B------:R-:W-:-:S02]  /*14550*/  ISETP.GE.U32.AND P3, PT, R24, 0x7ffffe4a, PT ;  /* 0x7ffffe4a1800780c */ /* 0x000fc40003f66070 */
[----:B------:R2:W-:Y:S01]  /*14560*/  STL.64 [R1+0x4f8], R4 ;  /* 0x0004f80401007387 */ /* 0x0005e20000100a00 */
[----:B-1----:R-:W-:-:S03]  /*14570*/  IMAD.WIDE R188, R22, 0x4, R86 ;  /* 0x0000000416bc7825 */ /* 0x002fc600078e0256 */
[----:B------:R1:W-:Y:S01]  /*14580*/  STL.64 [R1+0x4f0], R2 ;  /* 0x0004f00201007387 */ /* 0x0003e20000100a00 */
[----:B------:R-:W-:-:S03]  /*14590*/  VIADD R24, R30, 0xfffffeab ;  /* 0xfffffeab1e187836 */ /* 0x000fc60000000000 */
[----:B------:R3:W-:Y:S01]  /*145a0*/  LDGSTS.E [R12+0x48000], desc[UR8][R228.64], !P4 ;  /* 0x48000000e40c7fae */ /* 0x0007e2000e121848 */
[----:B------:R-:W4:Y:S01]  /*145b0*/  LDC R30, c[0x0][0x230] ;  /* 0x00008c00ff1e7b82 */ /* 0x000f220000000800 */
[C---:B--2---:R-:W-:Y:S02]  /*145c0*/  IMAD.WIDE R4, R22.reuse, 0x4, R88 ;  /* 0x0000000416047825 */ /* 0x044fe400078e0258 */
[----:B------:R2:W-:Y:S01]  /*145d0*/  LDGSTS.E [R12+0x4c000], desc[UR8][R188.64], !P4 ;  /* 0x4c000000bc0c7fae */ /* 0x0005e2000e121848 */
[----:B------:R-:W-:Y:S01]  /*145e0*/  ISETP.GE.U32.AND P4, PT, R25, 0x7ffffe49, PT ;  /* 0x7ffffe491900780c */ /* 0x000fe20003f86070 */
[----:B-1----:R-:W-:Y:S02]  /*145f0*/  IMAD.WIDE R2, R22, 0x4, R90 ;  /* 0x0000000416027825 */ /* 0x002fe400078e025a */
[----:B------:R3:W-:Y:S04]  /*14600*/  STL.64 [R1+0x4e8], R228 ;  /* 0x0004e8e401007387 */ /* 0x0007e80000100a00 */
[----:B------:R1:W-:Y:S01]  /*14610*/  LDGSTS.E [R12+0x48004], desc[UR8][R4.64], !P5 ;  /* 0x48004000040c7fae */ /* 0x0003e2000e921848 */
[----:B------:R-:W-:-:S02]  /*14620*/  IADD3 R25, R27, -0x156, RZ ;  /* 0xfffffeaa1b197810 */ /* 0x000fc40007ffe0ff */
[----:B------:R-:W-:Y:S01]  /*14630*/  ISETP.GE.U32.AND P1, PT, R32, 0x7ffffe68, PT ;  /* 0x7ffffe682000780c */ /* 0x000fe20003f26070 */
[----:B------:R2:W-:Y:S01]  /*14640*/  STL.64 [R1+0x4e0], R188 ;  /* 0x0004e0bc01007387 */ /* 0x0005e20000100a00 */
[----:B------:R-:W4:Y:S03]  /*14650*/  LDC R32, c[0x0][0x230] ;  /* 0x00008c00ff207b82 */ /* 0x000f260000000800 */
[----:B------:R1:W-:Y:S01]  /*14660*/  LDGSTS.E [R12+0x4c004], desc[UR8][R2.64], !P5 ;  /* 0x4c004000020c7fae */ /* 0x0003e2000e921848 */
[----:B---3--:R-:W-:Y:S01]  /*14670*/  IMAD.WIDE R228, R22, 0x4, R92 ;  /* 0x0000000416e47825 */ /* 0x008fe200078e025c */
[----:B------:R-:W-:Y:S02]  /*14680*/  ISETP.GE.U32.AND P5, PT, R24, 0x7ffffe2c, PT ;  /* 0x7ffffe2c1800780c */ /* 0x000fe40003fa6070 */
[----:B------:R1:W-:Y:S01]  /*14690*/  STL.64 [R1+0x4d8], R4 ;  /* 0x0004d80401007387 */ /* 0x0003e20000100a00 */
[----:B------:R-:W3:Y:S01]  /*146a0*/  LDC R27, c[0x0][0x230] ;  /* 0x00008c00ff1b7b82 */ /* 0x000ee20000000800 */
[----:B--2---:R-:W-:-:S02]  /*146b0*/  IMAD.WIDE R188, R22, 0x4, R94 ;  /* 0x0000000416bc7825 */ /* 0x004fc400078e025e */
[----:B------:R2:W-:Y:S02]  /*146c0*/  LDGSTS.E [R12+0x48008], desc[UR8][R228.64], !P3 ;  /* 0x48008000e40c7fae */ /* 0x0005e4000d921848 */
[----:B------:R-:W-:Y:S02]  /*146d0*/  VIADD R24, R29, 0xfffffea9 ;  /* 0xfffffea91d187836 */ /* 0x000fe40000000000 */
[----:B------:R2:W-:Y:S01]  /*146e0*/  STL.64 [R1+0x4d0], R2 ;  /* 0x0004d00201007387 */ /* 0x0005e20000100a00 */
[----:B------:R-:W3:Y:S01]  /*146f0*/  LDC R29, c[0x0][0x230] ;  /* 0x00008c00ff1d7b82 */ /* 0x000ee20000000800 */
[----:B-1----:R-:W-:Y:S02]  /*14700*/  IMAD.WIDE R4, R22, 0x4, R96 ;  /* 0x0000000416047825 */ /* 0x002fe400078e0260 */
[----:B------:R1:W-:Y:S01]  /*14710*/  LDGSTS.E [R12+0x4c008], desc[UR8][R188.64], !P3 ;  /* 0x4c008000bc0c7fae */ /* 0x0003e2000d921848 */
[----:B------:R-:W-:-:S03]  /*14720*/  ISETP.GE.U32.AND P3, PT, R25, 0x7ffffe2b, PT ;  /* 0x7ffffe2b1900780c */ /* 0x000fc60003f66070 */
[----:B------:R1:W-:Y:S01]  /*14730*/  STL.64 [R1+0x4c8], R228 ;  /* 0x0004c8e401007387 */ /* 0x0003e20000100a00 */
[----:B--2---:R-:W-:-:S03]  /*14740*/  IMAD.WIDE R2, R22, 0x4, R98 ;  /* 0x0000000416027825 */ /* 0x004fc600078e0262 */
[----:B------:R2:W-:Y:S01]  /*14750*/  STL.64 [R1+0x4c0], R188 ;  /* 0x0004c0bc01007387 */ /* 0x0005e20000100a00 */
[----:B------:R-:W-:-:S03]  /*14760*/  VIADD R25, R26, 0xfffffea8 ;  /* 0xfffffea81a197836 */ /* 0x000fc60000000000 */
[----:B------:R4:W-:Y:S01]  /*14770*/  LDGSTS.E [R12+0x4800c], desc[UR8][R4.64], !P4 ;  /* 0x4800c000040c7fae */ /* 0x0009e2000e121848 */
[----:B------:R-:W3:Y:S01]  /*14780*/  LDC R26, c[0x0][0x230] ;  /* 0x00008c00ff1a7b82 */ /* 0x000ee20000000800 */
[----:B-1----:R-:W-:Y:S02]  /*14790*/  IMAD.WIDE R228, R22, 0x4, R100 ;  /* 0x0000000416e47825 */ /* 0x002fe400078e0264 */
[----:B------:R1:W-:Y:S01]  /*147a0*/  LDGSTS.E [R12+0x4c00c], desc[UR8][R2.64], !P4 ;  /* 0x4c00c000020c7fae */ /* 0x0003e2000e121848 */
[----:B------:R-:W-:Y:S01]  /*147b0*/  ISETP.GE.U32.AND P4, PT, R24, 0x7ffffe2a, PT ;  /* 0x7ffffe2a1800780c */ /* 0x000fe20003f86070 */
[----:B--2---:R-:W-:Y:S02]  /*147c0*/  IMAD.WIDE R188, R22, 0x4, R102 ;  /* 0x0000000416bc7825 */ /* 0x004fe400078e0266 */
[----:B------:R4:W-:Y:S04]  /*147d0*/  STL.64 [R1+0x4b8], R4 ;  /* 0x0004b80401007387 */ /* 0x0009e80000100a00 */
[----:B------:R2:W-:Y:S01]  /*147e0*/  LDGSTS.E [R12+0x50000], desc[UR8][R228.64], !P5 ;  /* 0x50000000e40c7fae */ /* 0x0005e2000e921848 */
[----:B------:R-:W-:-:S02]  /*147f0*/  IADD3 R24, R31, -0x175, RZ ;  /* 0xfffffe8b1f187810 */ /* 0x000fc40007ffe0ff */
[----:B------:R-:W3:Y:S01]  /*14800*/  LDC R31, c[0x0][0x230] ;  /* 0x00008c00ff1f7b82 */ /* 0x000ee20000000800 */
[----:B------:R1:W-:Y:S01]  /*14810*/  STL.64 [R1+0x4b0], R2 ;  /* 0x0004b00201007387 */ /* 0x0003e20000100a00 */
[----:B----4-:R-:W-:-:S03]  /*14820*/  IMAD.WIDE R4, R22, 0x4, R104 ;  /* 0x0000000416047825 */ /* 0x010fc600078e0268 */
[----:B------:R4:W-:Y:S01]  /*14830*/  LDGSTS.E [R12+0x54000], desc[UR8][R188.64], !P5 ;  /* 0x54000000bc0c7fae */ /* 0x0009e2000e921848 */
[----:B------:R-:W-:Y:S01]  /*14840*/  ISETP.GE.U32.AND P5, PT, R25, 0x7ffffe29, PT ;  /* 0x7ffffe291900780c */ /* 0x000fe20003fa6070 */
[----:B-1----:R-:W-:Y:S02]  /*14850*/  IMAD.WIDE R2, R22, 0x4, R106 ;  /* 0x0000000416027825 */ /* 0x002fe400078e026a */
[----:B------:R2:W-:Y:S04]  /*14860*/  STL.64 [R1+0x4a8], R228 ;  /* 0x0004a8e401007387 */ /* 0x0005e80000100a00 */
[----:B------:R1:W-:Y:S01]  /*14870*/  LDGSTS.E [R12+0x50004], desc[UR8][R4.64], !P3 ;  /* 0x50004000040c7fae */ /* 0x0003e2000d921848 */
[----:B------:R-:W-:Y:S02]  /*14880*/  VIADD R25, R28, 0xfffffe8a ;  /* 0xfffffe8a1c197836 */ /* 0x000fe40000000000 */
[----:B------:R-:W3:Y:S01]  /*14890*/  LDC R28, c[0x0][0x230] ;  /* 0x00008c00ff1c7b82 */ /* 0x000ee20000000800 */
[----:B------:R4:W-:Y:S04]  /*148a0*/  STL.64 [R1+0x4a0], R188 ;  /* 0x0004a0bc01007387 */ /* 0x0009e80000100a00 */
[----:B------:R1:W-:Y:S01]  /*148b0*/  LDGSTS.E [R12+0x54004], desc[UR8][R2.64], !P3 ;  /* 0x54004000020c7fae */ /* 0x0003e2000d921848 */
[----:B--2---:R-:W-:Y:S01]  /*148c0*/  IMAD.WIDE R228, R22, 0x4, R108 ;  /* 0x0000000416e47825 */ /* 0x004fe200078e026c */
[----:B------:R-:W-:-:S02]  /*148d0*/  ISETP.GE.U32.AND P3, PT, R24, 0x7ffffe0c, PT ;  /* 0x7ffffe0c1800780c */ /* 0x000fc40003f66070 */
[----:B------:R1:W-:Y:S01]  /*148e0*/  STL.64 [R1+0x498], R4 ;  /* 0x0004980401007387 */ /* 0x0003e20000100a00 */
[----:B----4-:R-:W-:-:S03]  /*148f0*/  IMAD.WIDE R188, R22, 0x4, R110 ;  /* 0x0000000416bc7825 */ /* 0x010fc600078e026e */
[----:B------:R2:W-:Y:S01]  /*14900*/  STL.64 [R1+0x490], R2 ;  /* 0x0004900201007387 */ /* 0x0005e20000100a00 */
[----:B------:R-:W-:-:S03]  /*14910*/  VIADD R24, R30, 0xfffffe89 ;  /* 0xfffffe891e187836 */ /* 0x000fc60000000000 */
[----:B------:R4:W-:Y:S01]  /*14920*/  LDGSTS.E [R12+0x50008], desc[UR8][R228.64], !P4 ;  /* 0x50008000e40c7fae */ /* 0x0009e2000e121848 */
[----:B------:R-:W4:Y:S01]  /*14930*/  LDC R30, c[0x0][0x230] ;  /* 0x00008c00ff1e7b82 */ /* 0x000f220000000800 */
[C---:B-1----:R-:W-:Y:S02]  /*14940*/  IMAD.WIDE R4, R22.reuse, 0x4, R112 ;  /* 0x0000000416047825 */ /* 0x042fe400078e0270 */
[----:B------:R1:W-:Y:S01]  /*14950*/  LDGSTS.E [R12+0x54008], desc[UR8][R188.64], !P4 ;  /* 0x54008000bc0c7fae */ /* 0x0003e2000e121848 */
[----:B------:R-:W-:Y:S01]  /*14960*/  ISETP.GE.U32.AND P4, PT, R25, 0x7ffffe0b, PT ;  /* 0x7ffffe0b1900780c */ /* 0x000fe20003f86070 */
[C---:B--2---:R-:W-:Y:S02]  /*14970*/  IMAD.WIDE R2, R22.reuse, 0x4, R114 ;  /* 0x0000000416027825 */ /* 0x044fe400078e0272 */
[----:B------:R4:W-:Y:S01]  /*14980*/  STL.64 [R1+0x488], R228 ;  /* 0x000488e401007387 */ /* 0x0009e20000100a00 */
[----:B---3--:R-:W-:Y:S02]  /*14990*/  IADD3 R25, R29, -0x11c, RZ ;  /* 0xfffffee41d197810 */ /* 0x008fe40007ffe0ff */
[----:B------:R-:W2:Y:S01]  /*149a0*/  LDC R29, c[0x0][0x230] ;  /* 0x00008c00ff1d7b82 */ /* 0x000ea20000000800 */
[----:B------:R3:W-:Y:S04]  /*149b0*/  LDGSTS.E [R12+0x5000c], desc[UR8][R4.64], !P5 ;  /* 0x5000c000040c7fae */ /* 0x0007e8000e921848 */
[----:B------:R1:W-:Y:S04]  /*149c0*/  STL.64 [R1+0x480], R188 ;  /* 0x000480bc01007387 */ /* 0x0003e80000100a00 */
[----:B------:R3:W-:Y:S01]  /*149d0*/  LDGSTS.E [R12+0x5400c], desc[UR8][R2.64], !P5 ;  /* 0x5400c000020c7fae */ /* 0x0007e2000e921848 */
[----:B----4-:R-:W-:Y:S01]  /*149e0*/  IMAD.WIDE R228, R22, 0x4, R116 ;  /* 0x0000000416e47825 */ /* 0x010fe200078e0274 */
[----:B------:R-:W-:-:S03]  /*149f0*/  ISETP.GE.U32.AND P5, PT, R24, 0x7ffffe0a, PT ;  /* 0x7ffffe0a1800780c */ /* 0x000fc60003fa6070 */
[----:B------:R-:W-:Y:S02]  /*14a00*/  VIADD R24, R32, 0xfffffe88 ;  /* 0xfffffe8820187836 */ /* 0x000fe40000000000 */
[C---:B-1----:R-:W-:Y:S01]  /*14a10*/  IMAD.WIDE R188, R22.reuse, 0x4, R118 ;  /* 0x0000000416bc7825 */ /* 0x042fe200078e0276 */
[----:B------:R3:W-:Y:S01]  /*14a20*/  STL.64 [R1+0x478], R4 ;  /* 0x0004780401007387 */ /* 0x0007e20000100a00 */
[----:B------:R-:W1:Y:S03]  /*14a30*/  LDC R32, c[0x0][0x230] ;  /* 0x00008c00ff207b82 */ /* 0x000e660000000800 */
[----:B------:R4:W-:Y:S04]  /*14a40*/  LDGSTS.E [R12+0x58000], desc[UR8][R228.64], !P3 ;  /* 0x58000000e40c7fae */ /* 0x0009e8000d921848 */
[----:B------:R4:W-:Y:S01]  /*14a50*/  STL.64 [R1+0x470], R2 ;  /* 0x0004700201007387 */ /* 0x0009e20000100a00 */
[----:B---3--:R-:W-:-:S03]  /*14a60*/  IMAD.WIDE R4, R22, 0x4, R120 ;  /* 0x0000000416047825 */ /* 0x008fc600078e0278 */
[----:B------:R3:W-:Y:S01]  /*14a70*/  LDGSTS.E [R12+0x5c000], desc[UR8][R188.64], !P3 ;  /* 0x5c000000bc0c7fae */ /* 0x0007e2000d921848 */
[----:B------:R-:W-:-:S03]  /*14a80*/  ISETP.GE.U32.AND P3, PT, R24, 0x7ffffe09, PT ;  /* 0x7ffffe091800780c */ /* 0x000fc60003f66070 */
[----:B------:R3:W-:Y:S01]  /*14a90*/  STL.64 [R1+0x468], R228 ;  /* 0x000468e401007387 */ /* 0x0007e20000100a00 */
[----:B----4-:R-:W-:-:S03]  /*14aa0*/  IMAD.WIDE R2, R22, 0x4, R122 ;  /* 0x0000000416027825 */ /* 0x010fc600078e027a */
[----:B------:R4:W-:Y:S04]  /*14ab0*/  STL.64 [R1+0x460], R188 ;  /* 0x000460bc01007387 */ /* 0x0009e80000100a00 */
[----:B------:R2:W-:Y:S01]  /*14ac0*/  LDGSTS.E [R12+0x58004], desc[UR8][R4.64], !P4 ;  /* 0x58004000040c7fae */ /* 0x0005e2000e121848 */
[----:B---3--:R-:W-:-:S03]  /*14ad0*/  IMAD.WIDE R228, R22, 0x4, R124 ;  /* 0x0000000416e47825 */ /* 0x008fc600078e027c */
[----:B------:R3:W-:Y:S01]  /*14ae0*/  LDGSTS.E [R12+0x5c004], desc[UR8][R2.64], !P4 ;  /* 0x5c004000020c7fae */ /* 0x0007e2000e121848 */
[----:B------:R-:W-:Y:S01]  /*14af0*/  ISETP.GE.U32.AND P4, PT, R25, 0x7ffffe65, PT ;  /* 0x7ffffe651900780c */ /* 0x000fe20003f86070 */
[C---:B----4-:R-:W-:Y:S02]  /*14b00*/  IMAD.WIDE R188, R22.reuse, 0x4, R126 ;  /* 0x0000000416bc7825 */ /* 0x050fe400078e027e */
[----:B------:R2:W-:Y:S01]  /*14b10*/  STL.64 [R1+0x458], R4 ;  /* 0x0004580401007387 */ /* 0x0005e20000100a00 */
[----:B------:R-:W-:Y:S01]  /*14b20*/  IADD3 R24, R33, -0x11e, RZ ;  /* 0xfffffee221187810 */ /* 0x000fe20007ffe0ff */
[----:B------:R-:W-:Y:S02]  /*14b30*/  VIADD R25, R27, 0xfffffee3 ;  /* 0xfffffee31b197836 */ /* 0x000fe40000000000 */
[----:B------:R3:W-:Y:S01]  /*14b40*/  STL.64 [R1+0x450], R2 ;  /* 0x0004500201007387 */ /* 0x0007e20000100a00 */
[----:B------:R-:W4:Y:S03]  /*14b50*/  LDC R33, c[0x0][0x230] ;  /* 0x00008c00ff217b82 */ /* 0x000f260000000800 */
[----:B------:R1:W-:Y:S01]  /*14b60*/  STL.64 [R1+0x448], R228 ;  /* 0x000448e401007387 */ /* 0x0003e20000100a00 */
[----:B--2---:R-:W-:-:S03]  /*14b70*/  IMAD.WIDE R4, R22, 0x4, R128 ;  /* 0x0000000416047825 */ /* 0x004fc600078e0280 */
[----:B------:R1:W-:Y:S01]  /*14b80*/  LDGSTS.E [R12+0x58008], desc[UR8][R228.64], !P5 ;  /* 0x58008000e40c7fae */ /* 0x0003e2000e921848 */
[----:B------:R-:W2:Y:S01]  /*14b90*/  LDC R27, c[0x0][0x230] ;  /* 0x00008c00ff1b7b82 */ /* 0x000ea20000000800 */
[C---:B---3--:R-:W-:Y:S02]  /*14ba0*/  IMAD.WIDE R2, R22.reuse, 0x4, R130 ;  /* 0x0000000416027825 */ /* 0x048fe400078e0282 */
[----:B------:R3:W-:Y:S04]  /*14bb0*/  STL.64 [R1+0x440], R188 ;  /* 0x000440bc01007387 */ /* 0x0007e80000100a00 */
[----:B------:R3:W-:Y:S01]  /*14bc0*/  LDGSTS.E [R12+0x5c008], desc[UR8][R188.64], !P5 ;  /* 0x5c008000bc0c7fae */ /* 0x0007e2000e921848 */
[----:B------:R-:W-:Y:S01]  /*14bd0*/  ISETP.GE.U32.AND P5, PT, R25, 0x7ffffe64, PT ;  /* 0x7ffffe641900780c */ /* 0x000fe20003fa6070 */
[----:B-1----:R-:W-:-:S02]  /*14be0*/  IMAD.WIDE R228, R22, 0x4, R132 ;  /* 0x0000000416e47825 */ /* 0x002fc400078e0284 */
[----:B------:R1:W-:Y:S02]  /*14bf0*/  STL.64 [R1+0x438], R4 ;  /* 0x0004380401007387 */ /* 0x0003e40000100a00 */
[----:B------:R-:W-:Y:S02]  /*14c00*/  VIADD R25, R26, 0xfffffee1 ;  /* 0xfffffee11a197836 */ /* 0x000fe40000000000 */
[----:B------:R1:W-:Y:S01]  /*14c10*/  LDGSTS.E [R12+0x5800c], desc[UR8][R4.64], !P3 ;  /* 0x5800c000040c7fae */ /* 0x0003e2000d921848 */
[----:B------:R-:W2:Y:S01]  /*14c20*/  LDC R26, c[0x0][0x230] ;  /* 0x00008c00ff1a7b82 */ /* 0x000ea20000000800 */
[----:B---3--:R-:W-:Y:S02]  /*14c30*/  IMAD.WIDE R188, R22, 0x4, R134 ;  /* 0x0000000416bc7825 */ /* 0x008fe400078e0286 */
[----:B------:R3:W-:Y:S04]  /*14c40*/  STL.64 [R1+0x430], R2 ;  /* 0x0004300201007387 */ /* 0x0007e80000100a00 */
[----:B------:R3:W-:Y:S01]  /*14c50*/  LDGSTS.E [R12+0x5c00c], desc[UR8][R2.64], !P3 ;  /* 0x5c00c000020c7fae */ /* 0x0007e2000d921848 */
[----:B------:R-:W-:Y:S01]  /*14c60*/  ISETP.GE.U32.AND P3, PT, R24, 0x7ffffe63, PT ;  /* 0x7ffffe631800780c */ /* 0x000fe20003f66070 */
[----:B------:R-:W-:-:S02]  /*14c70*/  VIADD R24, R31, 0xfffffec7 ;  /* 0xfffffec71f187836 */ /* 0x000fc40000000000 */
[C---:B-1----:R-:W-:Y:S01]  /*14c80*/  IMAD.WIDE R4, R22.reuse, 0x4, R136 ;  /* 0x0000000416047825 */ /* 0x042fe200078e0288 */
[----:B------:R1:W-:Y:S01]  /*14c90*/  STL.64 [R1+0x428], R228 ;  /* 0x000428e401007387 */ /* 0x0003e20000100a00 */
[----:B------:R-:W2:Y:S03]  /*14ca0*/  LDC R31, c[0x0][0x230] ;  /* 0x00008c00ff1f7b82 */ /* 0x000ea60000000800 */
[----:B------:R1:W-:Y:S01]  /*14cb0*/  LDGSTS.E [R13+0x40000], desc[UR8][R228.64], !P1 ;  /* 0x40000000e40d7fae */ /* 0x0003e2000c921848 */
[----:B---3--:R-:W-:-:S03]  /*14cc0*/  IMAD.WIDE R2, R22, 0x4, R138 ;  /* 0x0000000416027825 */ /* 0x008fc600078e028a */
[----:B------:R3:W-:Y:S04]  /*14cd0*/  STL.64 [R1+0x420], R188 ;  /* 0x000420bc01007387 */ /* 0x0007e80000100a00 */
[----:B------:R3:W-:Y:S01]  /*14ce0*/  LDGSTS.E [R13+0x44000], desc[UR8][R188.64], !P1 ;  /* 0x44000000bc0d7fae */ /* 0x0007e2000c921848 */
[----:B------:R-:W-:Y:S01]  /*14cf0*/  ISETP.GE.U32.AND P1, PT, R25, 0x7ffffe62, PT ;  /* 0x7ffffe621900780c */ /* 0x000fe20003f26070 */
[C---:B-1----:R-:W-:Y:S02]  /*14d00*/  IMAD.WIDE R228, R22.reuse, 0x4, R140 ;  /* 0x0000000416e47825 */ /* 0x042fe400078e028c */
[----:B------:R1:W-:Y:S01]  /*14d10*/  LDGSTS.E [R13+0x40004], desc[UR8][R4.64], !P0 ;  /* 0x40004000040d7fae */ /* 0x0003e2000c121848 */
[----:B------:R-:W-:Y:S02]  /*14d20*/  IADD3 R25, R29, -0x13a, RZ ;  /* 0xfffffec61d197810 */ /* 0x000fe40007ffe0ff */
[----:B------:R-:W2:Y:S01]  /*14d30*/  LDC R29, c[0x0][0x230] ;  /* 0x00008c00ff1d7b82 */ /* 0x000ea20000000800 */
[----:B------:R4:W-:Y:S01]  /*14d40*/  LDGSTS.E [R13+0x44004], desc[UR8][R2.64], !P0 ;  /* 0x44004000020d7fae */ /* 0x0009e2000c121848 */
[----:B---3--:R-:W-:-:S03]  /*14d50*/  IMAD.WIDE R188, R22, 0x4, R142 ;  /* 0x0000000416bc7825 */ /* 0x008fc600078e028e */
[----:B------:R1:W-:Y:S01]  /*14d60*/  STL.64 [R1+0x410], R4 ;  /* 0x0004100401007387 */ /* 0x0003e20000100a00 */
[----:B------:R-:W-:-:S03]  /*14d70*/  ISETP.GE.U32.AND P0, PT, R24, 0x7ffffe48, PT ;  /* 0x7ffffe481800780c */ /* 0x000fc60003f06070 */
[----:B------:R3:W-:Y:S01]  /*14d80*/  LDGSTS.E [R13+0x40008], desc[UR8][R228.64], !P6 ;  /* 0x40008000e40d7fae */ /* 0x0007e2000f121848 */
[----:B------:R-:W-:Y:S02]  /*14d90*/  VIADD R24, R30, 0xfffffec5 ;  /* 0xfffffec51e187836 */ /* 0x000fe40000000000 */
[----:B------:R-:W2:Y:S01]  /*14da0*/  LDC R30, c[0x0][0x230] ;  /* 0x00008c00ff1e7b82 */ /* 0x000ea20000000800 */
[----:B------:R4:W-:Y:S01]  /*14db0*/  STL.64 [R1+0x3f0], R2 ;  /* 0x0003f00201007387 */ /* 0x0009e20000100a00 */
[----:B-1----:R-:W-:-:S03]  /*14dc0*/  IMAD.WIDE R4, R22, 0x4, R144 ;  /* 0x0000000416047825 */ /* 0x002fc600078e0290 */
[----:B------:R1:W-:Y:S01]  /*14dd0*/  LDGSTS.E [R13+0x44008], desc[UR8][R188.64], !P6 ;  /* 0x44008000bc0d7fae */ /* 0x0003e2000f121848 */
[----:B------:R-:W-:-:S03]  /*14de0*/  ISETP.GE.U32.AND P6, PT, R25, 0x7ffffe47, PT ;  /* 0x7ffffe471900780c */ /* 0x000fc60003fc6070 */
[----:B------:R1:W-:Y:S01]  /*14df0*/  LDGSTS.E [R13+0x4000c], desc[UR8][R4.64], !P4 ;  /* 0x4000c000040d7fae */ /* 0x0003e2000e121848 */
[----:B----4-:R-:W-:-:S03]  /*14e00*/  IMAD.WIDE R2, R22, 0x4, R146 ;  /* 0x0000000416027825 */ /* 0x010fc600078e0292 */
[----:B------:R3:W-:Y:S04]  /*14e10*/  STL.64 [R1+0x3c8], R228 ;  /* 0x0003c8e401007387 */ /* 0x0007e80000100a00 */
[----:B------:R4:W-:Y:S01]  /*14e20*/  LDGSTS.E [R13+0x4400c], desc[UR8][R2.64], !P4 ;  /* 0x4400c000020d7fae */ /* 0x0009e2000e121848 */
[----:B------:R-:W-:Y:S01]  /*14e30*/  ISETP.GE.U32.AND P4, PT, R24, 0x7ffffe46, PT ;  /* 0x7ffffe461800780c */ /* 0x000fe20003f86070 */
[----:B------:R-:W-:Y:S02]  /*14e40*/  VIADD R25, R28, 0xfffffec4 ;  /* 0xfffffec41c197836 */ /* 0x000fe40000000000 */
[----:B------:R1:W-:Y:S01]  /*14e50*/  STL.64 [R1+0x3a8], R188 ;  /* 0x0003a8bc01007387 */ /* 0x0003e20000100a00 */
[----:B---3--:R-:W-:-:S03]  /*14e60*/  IMAD.WIDE R228, R22, 0x4, R148 ;  /* 0x0000000416e47825 */ /* 0x008fc600078e0294 */
[----:B------:R3:W-:Y:S01]  /*14e70*/  STL.64 [R1+0x358], R4 ;  /* 0x0003580401007387 */ /* 0x0007e20000100a00 */
[----:B------:R-:W-:Y:S01]  /*14e80*/  IADD3 R24, R33, -0x159, RZ ;  /* 0xfffffea721187810 */ /* 0x000fe20007ffe0ff */
[----:B------:R-:W2:Y:S02]  /*14e90*/  LDC R28, c[0x0][0x230] ;  /* 0x00008c00ff1c7b82 */ /* 0x000ea40000000800 */
[----:B------:R4:W-:Y:S01]  /*14ea0*/  STL.64 [R1+0x348], R2 ;  /* 0x0003480201007387 */ /* 0x0009e20000100a00 */
[----:B-1----:R-:W-:-:S03]  /*14eb0*/  IMAD.WIDE R188, R22, 0x4, R150 ;  /* 0x0000000416bc7825 */ /* 0x002fc600078e0296 */
[----:B------:R-:W-:Y:S02]  /*14ec0*/  LDGSTS.E [R13+0x48000], desc[UR8][R228.64], !P0 ;  /* 0x48000000e40d7fae */ /* 0x000fe4000c121848 */
[----:B------:R-:W1:Y:S01]  /*14ed0*/  LDC R33, c[0x0][0x230] ;  /* 0x00008c00ff217b82 */ /* 0x000e620000000800 */
[C---:B---3--:R-:W-:Y:S01]  /*14ee0*/  IMAD.WIDE R4, R22.reuse, 0x4, R152 ;  /* 0x0000000416047825 */ /* 0x048fe200078e0298 */
[----:B------:R-:W-:Y:S03]  /*14ef0*/  LDGSTS.E [R13+0x4c000], desc[UR8][R188.64], !P0 ;  /* 0x4c000000bc0d7fae */ /* 0x000fe6000c121848 */
[C---:B----4-:R-:W-:Y:S01]  /*14f00*/  IMAD.WIDE R2, R22.reuse, 0x4, R154 ;  /* 0x0000000416027825 */ /* 0x050fe200078e029a */
[----:B------:R-:W-:Y:S01]  /*14f10*/  ISETP.GE.U32.AND P0, PT, R25, 0x7ffffe45, PT ;  /* 0x7ffffe451900780c */ /* 0x000fe20003f06070 */
[----:B------:R3:W-:Y:S02]  /*14f20*/  LDGSTS.E [R13+0x48004], desc[UR8][R4.64], !P6 ;  /* 0x48004000040d7fae */ /* 0x0007e4000f121848 */
[----:B------:R-:W-:-:S02]  /*14f30*/  IMAD.WIDE R154, R22, 0x4, R156 ;  /* 0x00000004169a7825 */ /* 0x000fc400078e029c */
[----:B------:R4:W-:Y:S01]  /*14f40*/  LDGSTS.E [R13+0x4c004], desc[UR8][R2.64], !P6 ;  /* 0x4c004000020d7fae */ /* 0x0009e2000f121848 */
[----:B------:R-:W-:Y:S01]  /*14f50*/  ISETP.GE.U32.AND P6, PT, R24, 0x7ffffe28, PT ;  /* 0x7ffffe281800780c */ /* 0x000fe20003fc6070 */
[C---:B------:R-:W-:Y:S02]  /*14f60*/  IMAD.WIDE R152, R22.reuse, 0x4, R158 ;  /* 0x0000000416987825 */ /* 0x040fe400078e029e */
[----:B------:R-:W-:Y:S02]  /*14f70*/  STL.64 [R1+0x338], R228 ;  /* 0x000338e401007387 */ /* 0x000fe40000100a00 */
[----:B------:R-:W-:-:S04]  /*14f80*/  IMAD.WIDE R250, R22, 0x4, R224 ;  /* 0x0000000416fa7825 */ /* 0x000fc800078e02e0 */
[C---:B------:R-:W-:Y:S01]  /*14f90*/  IMAD.WIDE R244, R22.reuse, 0x4, R226 ;  /* 0x0000000416f47825 */ /* 0x040fe200078e02e2 */
[----:B------:R-:W-:Y:S03]  /*14fa0*/  STL.64 [R1+0x328], R188 ;  /* 0x000328bc01007387 */ /* 0x000fe60000100a00 */
[----:B------:R-:W-:Y:S01]  /*14fb0*/  IMAD.WIDE R240, R22, 0x4, R248 ;  /* 0x0000000416f07825 */ /* 0x000fe200078e02f8 */
[----:B------:R4:W-:Y:S01]  /*14fc0*/  LDGSTS.E [R13+0x48008], desc[UR8][R154.64], !P4 ;  /* 0x480080009a0d7fae */ /* 0x0009e2000e121848 */
[----:B------:R-:W-:Y:S01]  /*14fd0*/  IADD3 R0, R0, 0x7f, RZ ;  /* 0x0000007f00007810 */ /* 0x000fe20007ffe0ff */
[----:B------:R-:W1:Y:S01]  /*14fe0*/  LDC R158, c[0x0][0x230] ;  /* 0x00008c00ff9e7b82 */ /* 0x000e620000000800 */
[----:B--2---:R-:W-:Y:S01]  /*14ff0*/  VIADD R25, R27, 0xfffffea6 ;  /* 0xfffffea61b197836 */ /* 0x004fe20000000000 */
[----:B------:R3:W-:Y:S01]  /*15000*/  STL.64 [R1+0x318], R4 ;  /* 0x0003180401007387 */ /* 0x0007e20000100a00 */
[----:B------:R-:W-:-:S03]  /*15010*/  VIADD R24, R32, 0xfffffea5 ;  /* 0xfffffea520187836 */ /* 0x000fc60000000000 */
[----:B------:R2:W-:Y:S01]  /*15020*/  LDGSTS.E [R13+0x4c008], desc[UR8][R152.64], !P4 ;  /* 0x4c008000980d7fae */ /* 0x0005e2000e121848 */
[----:B------:R-:W-:Y:S01]  /*15030*/  ISETP.GE.U32.AND P4, PT, R25, 0x7ffffe27, PT ;  /* 0x7ffffe271900780c */ /* 0x000fe20003f86070 */
[----:B------:R-:W1:Y:S02]  /*15040*/  LDC R32, c[0x0][0x230] ;  /* 0x00008c00ff207b82 */ /* 0x000e640000000800 */
[----:B------:R4:W-:Y:S01]  /*15050*/  STL.64 [R1+0x308], R2 ;  /* 0x0003080201007387 */ /* 0x0009e20000100a00 */
[----:B---3--:R-:W-:-:S03]  /*15060*/  IMAD.WIDE R4, R22, 0x4, R160 ;  /* 0x0000000416047825 */ /* 0x008fc600078e02a0 */
[----:B------:R3:W-:Y:S01]  /*15070*/  STL.64 [R1+0x2f8], R154 ;  /* 0x0002f89a01007387 */ /* 0x0007e20000100a00 */
[----:B------:R-:W-:Y:S01]  /*15080*/  IADD3 R25, R26, -0x15c, RZ ;  /* 0xfffffea41a197810 */ /* 0x000fe20007ffe0ff */
[----:B------:R-:W1:Y:S02]  /*15090*/  LDC R27, c[0x0][0x230] ;  /* 0x00008c00ff1b7b82 */ /* 0x000e640000000800 */
[----:B------:R2:W-:Y:S01]  /*150a0*/  STL.64 [R1+0x2e8], R152 ;  /* 0x0002e89801007387 */ /* 0x0005e20000100a00 */
[----:B----4-:R-:W-:-:S03]  /*150b0*/  IMAD.WIDE R2, R22, 0x4, R162 ;  /* 0x0000000416027825 */ /* 0x010fc600078e02a2 */
[----:B------:R4:W-:Y:S02]  /*150c0*/  LDGSTS.E [R13+0x4800c], desc[UR8][R4.64], !P0 ;  /* 0x4800c000040d7fae */ /* 0x0009e4000c121848 */
[----:B------:R-:W1:Y:S01]  /*150d0*/  LDC R26, c[0x0][0x230] ;  /* 0x00008c00ff1a7b82 */ /* 0x000e620000000800 */
[C---:B---3--:R-:W-:Y:S01]  /*150e0*/  IMAD.WIDE R154, R22.reuse, 0x4, R164 ;  /* 0x00000004169a7825 */ /* 0x048fe200078e02a4 */
[----:B------:R3:W-:Y:S03]  /*150f0*/  LDGSTS.E [R13+0x4c00c], desc[UR8][R2.64], !P0 ;  /* 0x4c00c000020d7fae */ /* 0x0007e6000c121848 */
[----:B--2---:R-:W-:Y:S01]  /*15100*/  IMAD.WIDE R152, R22, 0x4, R166 ;  /* 0x0000000416987825 */ /* 0x004fe200078e02a6 */
[----:B------:R4:W-:Y:S01]  /*15110*/  STL.64 [R1+0x2d8], R4 ;  /* 0x0002d80401007387 */ /* 0x0009e20000100a00 */
[----:B------:R-:W-:Y:S01]  /*15120*/  ISETP.GE.U32.AND P0, PT, R24, 0x7ffffe26, PT ;  /* 0x7ffffe261800780c */ /* 0x000fe20003f06070 */
[----:B------:R-:W2:Y:S02]  /*15130*/  LDC R248, c[0x0][0x230] ;  /* 0x00008c00fff87b82 */ /* 0x000ea40000000800 */
[----:B------:R3:W-:Y:S01]  /*15140*/  LDGSTS.E [R13+0x50000], desc[UR8][R154.64], !P6 ;  /* 0x500000009a0d7fae */ /* 0x0007e2000f121848 */
[----:B------:R-:W-:-:S03]  /*15150*/  VIADD R24, R31, 0xfffffe87 ;  /* 0xfffffe871f187836 */ /* 0x000fc60000000000 */
[----:B------:R3:W-:Y:S01]  /*15160*/  STL.64 [R1+0x2c8], R2 ;  /* 0x0002c80201007387 */ /* 0x0007e20000100a00 */
[C---:B------:R-:W-:Y:S01]  /*15170*/  IMAD.WIDE R156, R22.reuse, 0x4, R214 ;  /* 0x00000004169c7825 */ /* 0x040fe200078e02d6 */
[----:B------:R-:W2:Y:S02]  /*15180*/  LDC R31, c[0x0][0x230] ;  /* 0x00008c00ff1f7b82 */ /* 0x000ea40000000800 */
[----:B------:R1:W-:Y:S01]  /*15190*/  LDGSTS.E [R13+0x54000], desc[UR8][R152.64], !P6 ;  /* 0x54000000980d7fae */ /* 0x0003e2000f121848 */
[----:B----4-:R-:W-:Y:S01]  /*151a0*/  IMAD.WIDE R4, R22, 0x4, R168 ;  /* 0x0000000416047825 */ /* 0x010fe200078e02a8 */
[----:B------:R-:W-:-:S03]  /*151b0*/  ISETP.GE.U32.AND P6, PT, R25, 0x7ffffe25, PT ;  /* 0x7ffffe251900780c */ /* 0x000fc60003fc6070 */
[----:B---3--:R-:W-:Y:S01]  /*151c0*/  IMAD.WIDE R2, R22, 0x4, R170 ;  /* 0x0000000416027825 */ /* 0x008fe200078e02aa */
[----:B------:R3:W-:Y:S04]  /*151d0*/  LDGSTS.E [R13+0x50004], desc[UR8][R4.64], !P4 ;  /* 0x50004000040d7fae */ /* 0x0007e8000e121848 */
[----:B------:R4:W-:Y:S04]  /*151e0*/  STL.64 [R1+0x2b8], R154 ;  /* 0x0002b89a01007387 */ /* 0x0009e80000100a00 */
[----:B------:R3:W-:Y:S01]  /*151f0*/  LDGSTS.E [R13+0x54004], desc[UR8][R2.64], !P4 ;  /* 0x54004000020d7fae */ /* 0x0007e2000e121848 */
[----:B------:R-:W-:-:S03]  /*15200*/  ISETP.GE.U32.AND P4, PT, R24, 0x7ffffe08, PT ;  /* 0x7ffffe081800780c */ /* 0x000fc60003f86070 */
[----:B------:R1:W-:Y:S01]  /*15210*/  STL.64 [R1+0x2a8], R152 ;  /* 0x0002a89801007387 */ /* 0x0003e20000100a00 */
[----:B----4-:R-:W-:-:S03]  /*15220*/  IMAD.WIDE R154, R22, 0x4, R172 ;  /* 0x00000004169a7825 */ /* 0x010fc600078e02ac */
[----:B------:R3:W-:Y:S01]  /*15230*/  STL.64 [R1+0x298], R4 ;  /* 0x0002980401007387 */ /* 0x0007e20000100a00 */
[----:B------:R-:W-:Y:S01]  /*15240*/  IADD3 R24, R30, -0x17b, RZ ;  /* 0xfffffe851e187810 */ /* 0x000fe20007ffe0ff */
[----:B------:R-:W-:Y:S02]  /*15250*/  VIADD R25, R28, 0xfffffe86 ;  /* 0xfffffe861c197836 */ /* 0x000fe40000000000 */
[----:B------:R4:W-:Y:S01]  /*15260*/  STL.64 [R1+0x288], R2 ;  /* 0x0002880201007387 */ /* 0x0009e20000100a00 */
[----:B------:R-:W2:Y:S01]  /*15270*/  LDC R30, c[0x0][0x230] ;  /* 0x00008c00ff1e7b82 */ /* 0x000ea20000000800 */
[C---:B-1----:R-:W-:Y:S02]  /*15280*/  IMAD.WIDE R152, R22.reuse, 0x4, R174 ;  /* 0x0000000416987825 */ /* 0x042fe400078e02ae */
[----:B------:R1:W-:Y:S02]  /*15290*/  LDGSTS.E [R13+0x50008], desc[UR8][R154.64], !P0 ;  /* 0x500080009a0d7fae */ /* 0x0003e4000c121848 */
[----:B---3--:R-:W-:-:S02]  /*152a0*/  IMAD.WIDE R4, R22, 0x4, R176 ;  /* 0x0000000416047825 */ /* 0x008fc400078e02b0 */
[----:B------:R3:W-:Y:S01]  /*152b0*/  LDGSTS.E [R13+0x54008], desc[UR8][R152.64], !P0 ;  /* 0x54008000980d7fae */ /* 0x0007e2000c121848 */
[----:B------:R-:W2:Y:S01]  /*152c0*/  LDC R28, c[0x0][0x230] ;  /* 0x00008c00ff1c7b82 */ /* 0x000ea20000000800 */
[----:B----4-:R-:W-:Y:S02]  /*152d0*/  IMAD.WIDE R2, R22, 0x4, R178 ;  /* 0x0000000416027825 */ /* 0x010fe400078e02b2 */
[----:B------:R1:W-:Y:S01]  /*152e0*/  STL.64 [R1+0x278], R154 ;  /* 0x0002789a01007387 */ /* 0x0003e20000100a00 */
[----:B------:R-:W-:-:S03]  /*152f0*/  ISETP.GE.U32.AND P0, PT, R25, 0x7ffffe07, PT ;  /* 0x7ffffe071900780c */ /* 0x000fc60003f06070 */
[----:B------:R4:W-:Y:S04]  /*15300*/  LDGSTS.E [R13+0x5000c], desc[UR8][R4.64], !P6 ;  /* 0x5000c000040d7fae */ /* 0x0009e8000f121848 */
[----:B------:R3:W-:Y:S04]  /*15310*/  STL.64 [R1+0x268], R152 ;  /* 0x0002689801007387 */ /* 0x0007e80000100a00 */
[----:B------:R4:W-:Y:S01]  /*15320*/  LDGSTS.E [R13+0x5400c], desc[UR8][R2.64], !P6 ;  /* 0x5400c000020d7fae */ /* 0x0009e2000f121848 */
[----:B-1----:R-:W-:Y:S01]  /*15330*/  IMAD.WIDE R154, R22, 0x4, R180 ;  /* 0x00000004169a7825 */ /* 0x002fe200078e02b4 */
[----:B------:R-:W-:-:S03]  /*15340*/  ISETP.GE.U32.AND P6, PT, R24, 0x7ffffe06, PT ;  /* 0x7ffffe061800780c */ /* 0x000fc60003fc6070 */
[----:B------:R-:W-:Y:S01]  /*15350*/  VIADD R24, R32, 0xfffffe84 ;  /* 0xfffffe8420187836 */ /* 0x000fe20000000000 */
[----:B------:R1:W-:Y:S01]  /*15360*/  LDGSTS.E [R13+0x58000], desc[UR8][R154.64], !P4 ;  /* 0x580000009a0d7fae */ /* 0x0003e2000e121848 */
[----:B------:R-:W-:Y:S01]  /*15370*/  VIADD R25, R29, 0xfffffee0 ;  /* 0xfffffee01d197836 */ /* 0x000fe20000000000 */
[----:B------:R-:W2:Y:S01]  /*15380*/  LDC R32, c[0x0][0x230] ;  /* 0x00008c00ff207b82 */ /* 0x000ea20000000800 */
[----:B---3--:R-:W-:Y:S01]  /*15390*/  IMAD.WIDE R152, R22, 0x4, R182 ;  /* 0x0000000416987825 */ /* 0x008fe200078e02b6 */
[----:B------:R4:W-:Y:S04]  /*153a0*/  STL.64 [R1+0x258], R4 ;  /* 0x0002580401007387 */ /* 0x0009e80000100a00 */
[----:B------:R3:W-:Y:S01]  /*153b0*/  LDGSTS.E [R13+0x5c000], desc[UR8][R152.64], !P4 ;  /* 0x5c000000980d7fae */ /* 0x0007e2000e121848 */
[----:B------:R-:W-:Y:S01]  /*153c0*/  ISETP.GE.U32.AND P4, PT, R24, 0x7ffffe05, PT ;  /* 0x7ffffe051800780c */ /* 0x000fe20003f86070 */
[----:B------:R-:W2:Y:S02]  /*153d0*/  LDC R29, c[0x0][0x230] ;  /* 0x00008c00ff1d7b82 */ /* 0x000ea40000000800 */
[----:B------:R1:W-:Y:S01]  /*153e0*/  STL.64 [R1+0x248], R2 ;  /* 0x0002480201007387 */ /* 0x0003e20000100a00 */
[----:B----4-:R-:W-:-:S03]  /*153f0*/  IMAD.WIDE R4, R22, 0x4, R184 ;  /* 0x0000000416047825 */ /* 0x010fc600078e02b8 */
[----:B------:R4:W-:Y:S04]  /*15400*/  STL.64 [R1+0x238], R154 ;  /* 0x0002389a01007387 */ /* 0x0009e80000100a00 */
[----:B------:R3:W-:Y:S01]  /*15410*/  STL.64 [R1+0x228], R152 ;  /* 0x0002289801007387 */ /* 0x0007e20000100a00 */
[----:B-1----:R-:W-:-:S03]  /*15420*/  IMAD.WIDE R2, R22, 0x4, R186 ;  /* 0x0000000416027825 */ /* 0x002fc600078e02ba */
[----:B------:R1:W-:Y:S01]  /*15430*/  STL.64 [R1+0x218], R4 ;  /* 0x0002180401007387 */ /* 0x0003e20000100a00 */
[----:B----4-:R-:W-:-:S03]  /*15440*/  IMAD.WIDE R154, R22, 0x4, R190 ;  /* 0x00000004169a7825 */ /* 0x010fc600078e02be */
        /* <DEDUP_REMOVED lines=21> */
[----:B------:R-:W-:-:S03]  /*155a0*/  ISETP.GE.U32.AND P0, PT, R25, 0x7ffffe61, PT ;  /* 0x7ffffe611900780c */ /* 0x000fc60003f06070 */
[----:B------:R3:W-:Y:S04]  /*155b0*/  LDGSTS.E [R14+0x44000], desc[UR8][R152.64], !P5 ;  /* 0x44000000980e7fae */ /* 0x0007e8000e921848 */
[----:B------:R4:W-:Y:S01]  /*155c0*/  STL.64 [R1+0x198], R4 ;  /* 0x0001980401007387 */ /* 0x0009e20000100a00 */
[----:B-1----:R-:W-:-:S03]  /*155d0*/  IMAD.WIDE R154, R22, 0x4, R206 ;  /* 0x00000004169a7825 */ /* 0x002fc600078e02ce */
[----:B------:R4:W-:Y:S04]  /*155e0*/  LDGSTS.E [R14+0x40004], desc[UR8][R4.64], !P3 ;  /* 0x40004000040e7fae */ /* 0x0009e8000d921848 */
[----:B------:R1:W-:Y:S01]  /*155f0*/  STL.64 [R1+0x188], R2 ;  /* 0x0001880201007387 */ /* 0x0003e20000100a00 */
[----:B---3--:R-:W-:-:S03]  /*15600*/  IMAD.WIDE R152, R22, 0x4, R210 ;  /* 0x0000000416987825 */ /* 0x008fc600078e02d2 */
[----:B------:R1:W-:Y:S01]  /*15610*/  LDGSTS.E [R14+0x44004], desc[UR8][R2.64], !P3 ;  /* 0x44004000020e7fae */ /* 0x0003e2000d921848 */
[----:B------:R-:W-:Y:S01]  /*15620*/  IADD3 R25, R27, -0x13d, RZ ;  /* 0xfffffec31b197810 */ /* 0x000fe20007ffe0ff */
[----:B------:R-:W-:Y:S01]  /*15630*/  VIADD R24, R33, 0xfffffec2 ;  /* 0xfffffec221187836 */ /* 0x000fe20000000000 */
[----:B------:R-:W3:Y:S01]  /*15640*/  LDC R27, c[0x0][0x230] ;  /* 0x00008c00ff1b7b82 */ /* 0x000ee20000000800 */
[----:B------:R2:W-:Y:S01]  /*15650*/  STL.64 [R1+0x178], R154 ;  /* 0x0001789a01007387 */ /* 0x0005e20000100a00 */
[----:B----4-:R-:W-:-:S03]  /*15660*/  IMAD.WIDE R4, R22, 0x4, R208 ;  /* 0x0000000416047825 */ /* 0x010fc600078e02d0 */
[----:B------:R4:W-:Y:S01]  /*15670*/  STL.64 [R1+0x158], R152 ;  /* 0x0001589801007387 */ /* 0x0009e20000100a00 */
[----:B-1----:R-:W-:Y:S01]  /*15680*/  IMAD.WIDE R2, R22, 0x4, R212 ;  /* 0x0000000416027825 */ /* 0x002fe200078e02d4 */
[----:B------:R-:W-:Y:S02]  /*15690*/  ISETP.GE.U32.AND P6, PT, R25, 0x7ffffe44, PT ;  /* 0x7ffffe441900780c */ /* 0x000fe40003fc6070 */
[----:B------:R2:W-:Y:S01]  /*156a0*/  LDGSTS.E [R14+0x40008], desc[UR8][R154.64], !P1 ;  /* 0x400080009a0e7fae */ /* 0x0005e2000c921848 */
[----:B------:R-:W1:Y:S03]  /*156b0*/  LDC R33, c[0x0][0x230] ;  /* 0x00008c00ff217b82 */ /* 0x000e660000000800 */
[----:B------:R4:W-:Y:S04]  /*156c0*/  STL.64 [R1+0x140], R2 ;  /* 0x0001400201007387 */ /* 0x0009e80000100a00 */
[----:B------:R-:W3:Y:S04]  /*156d0*/  LDL.LU.64 R238, [R1] ;  /* 0x0000000001ee7983 */ /* 0x000ee80000300a00 */
[----:B------:R-:W3:Y:S01]  /*156e0*/  LDL.LU.64 R188, [R1+0x8] ;  /* 0x0000080001bc7983 */ /* 0x000ee20000300a00 */
[----:B------:R-:W-:Y:S01]  /*156f0*/  ISETP.GE.U32.AND P4, PT, R24, 0x7ffffe43, PT ;  /* 0x7ffffe431800780c */ /* 0x000fe20003f86070 */
[----:B--2---:R-:W-:-:S02]  /*15700*/  IMAD.WIDE R154, R22, 0x4, R216 ;  /* 0x00000004169a7825 */ /* 0x004fc400078e02d8 */
[----:B------:R-:W-:Y:S04]  /*15710*/  LDGSTS.E [R14+0x44008], desc[UR8][R4.64], !P1 ;  /* 0x44008000040e7fae */ /* 0x000fe8000c921848 */
[----:B------:R4:W-:Y:S04]  /*15720*/  LDGSTS.E [R14+0x4000c], desc[UR8][R152.64], !P0 ;  /* 0x4000c000980e7fae */ /* 0x0009e8000c121848 */
[----:B------:R2:W-:Y:S04]  /*15730*/  LDGSTS.E [R14+0x4400c], desc[UR8][R2.64], !P0 ;  /* 0x4400c000020e7fae */ /* 0x0005e8000c121848 */
[----:B------:R-:W-:Y:S01]  /*15740*/  STL.64 [R1+0x128], R156 ;  /* 0x0001289c01007387 */ /* 0x000fe20000100a00 */
[----:B----4-:R-:W-:-:S03]  /*15750*/  IMAD.WIDE R152, R22, 0x4, R218 ;  /* 0x0000000416987825 */ /* 0x010fc600078e02da */
[----:B------:R-:W-:Y:S01]  /*15760*/  STL.64 [R1+0x110], R154 ;  /* 0x0001109a01007387 */ /* 0x000fe20000100a00 */
[----:B--2---:R-:W-:-:S03]  /*15770*/  IMAD.WIDE R2, R22, 0x4, R220 ;  /* 0x0000000416027825 */ /* 0x004fc600078e02dc */
[----:B------:R2:W-:Y:S04]  /*15780*/  STL.64 [R1+0xf8], R152 ;  /* 0x0000f89801007387 */ /* 0x0005e80000100a00 */
[----:B------:R-:W4:Y:S04]  /*15790*/  LDL.LU.64 R234, [R1+0x10] ;  /* 0x0000100001ea7983 */ /* 0x000f280000300a00 */
[----:B------:R1:W-:Y:S04]  /*157a0*/  STL.64 [R1+0xc0], R2 ;  /* 0x0000c00201007387 */ /* 0x0003e80000100a00 */
[----:B------:R-:W-:Y:S04]  /*157b0*/  LDGSTS.E [R14+0x48000], desc[UR8][R156.64], !P6 ;  /* 0x480000009c0e7fae */ /* 0x000fe8000f121848 */
[----:B------:R-:W4:Y:S04]  /*157c0*/  LDL.LU.64 R232, [R1+0x18] ;  /* 0x0000180001e87983 */ /* 0x000f280000300a00 */
[----:B------:R-:W-:Y:S04]  /*157d0*/  LDGSTS.E [R14+0x4c000], desc[UR8][R154.64], !P6 ;  /* 0x4c0000009a0e7fae */ /* 0x000fe8000f121848 */
[----:B------:R-:W4:Y:S04]  /*157e0*/  LDL.LU.64 R230, [R1+0x20] ;  /* 0x0000200001e67983 */ /* 0x000f280000300a00 */
[----:B------:R-:W-:Y:S04]  /*157f0*/  LDGSTS.E [R14+0x48004], desc[UR8][R152.64], !P4 ;  /* 0x48004000980e7fae */ /* 0x000fe8000e121848 */
[----:B------:R-:W4:Y:S01]  /*15800*/  LDL.LU.64 R228, [R1+0x28] ;  /* 0x0000280001e47983 */ /* 0x000f220000300a00 */
[----:B------:R-:W-:-:S02]  /*15810*/  IADD3 R24, R30, -0x140, RZ ;  /* 0xfffffec01e187810 */ /* 0x000fc40007ffe0ff */
[----:B------:R-:W1:Y:S01]  /*15820*/  LDC R30, c[0x0][0x230] ;  /* 0x00008c00ff1e7b82 */ /* 0x000e620000000800 */
[----:B------:R-:W-:Y:S01]  /*15830*/  VIADD R25, R26, 0xfffffec1 ;  /* 0xfffffec11a197836 */ /* 0x000fe20000000000 */
[----:B------:R1:W-:Y:S04]  /*15840*/  LDGSTS.E [R14+0x4c004], desc[UR8][R2.64], !P4 ;  /* 0x4c004000020e7fae */ /* 0x0003e8000e121848 */
[----:B--2---:R-:W2:Y:S02]  /*15850*/  LDL.LU.64 R152, [R1+0x30] ;  /* 0x0000300001987983 */ /* 0x004ea40000300a00 */
[----:B------:R-:W3:Y:S02]  /*15860*/  LDC R26, c[0x0][0x230] ;  /* 0x00008c00ff1a7b82 */ /* 0x000ee40000000800 */
[----:B------:R-:W2:Y:S04]  /*15870*/  LDL.LU.64 R172, [R1+0x38] ;  /* 0x0000380001ac7983 */ /* 0x000ea80000300a00 */
[----:B------:R-:W2:Y:S04]  /*15880*/  LDL.LU.64 R170, [R1+0x40] ;  /* 0x0000400001aa7983 */ /* 0x000ea80000300a00 */
[----:B------:R-:W2:Y:S04]  /*15890*/  LDL.LU.64 R168, [R1+0x78] ;  /* 0x0000780001a87983 */ /* 0x000ea80000300a00 */
[----:B------:R-:W2:Y:S04]  /*158a0*/  LDL.LU.64 R166, [R1+0x70] ;  /* 0x0000700001a67983 */ /* 0x000ea80000300a00 */
[----:B------:R-:W2:Y:S04]  /*158b0*/  LDL.LU.64 R164, [R1+0x68] ;  /* 0x0000680001a47983 */ /* 0x000ea80000300a00 */
[----:B------:R-:W2:Y:S04]  /*158c0*/  LDL.LU.64 R162, [R1+0x60] ;  /* 0x0000600001a27983 */ /* 0x000ea80000300a00 */
[----:B------:R-:W2:Y:S04]  /*158d0*/  LDL.LU.64 R160, [R1+0x58] ;  /* 0x0000580001a07983 */ /* 0x000ea80000300a00 */
[----:B------:R-:W2:Y:S01]  /*158e0*/  LDL.LU.64 R156, [R1+0x50] ;  /* 0x00005000019c7983 */ /* 0x000ea20000300a00 */
[----:B------:R-:W-:Y:S01]  /*158f0*/  ISETP.GE.U32.AND P5, PT, R25, 0x7ffffe42, PT ;  /* 0x7ffffe421900780c */ /* 0x000fe20003fa6070 */
[----:B------:R-:W-:Y:S01]  /*15900*/  VIADD R25, R29, 0xfffffea3 ;  /* 0xfffffea31d197836 */ /* 0x000fe20000000000 */
[----:B------:R-:W-:Y:S01]  /*15910*/  ISETP.GE.U32.AND P3, PT, R24, 0x7ffffe41, PT ;  /* 0x7ffffe411800780c */ /* 0x000fe20003f66070 */
[----:B------:R-:W-:Y:S01]  /*15920*/  VIADD R24, R31, 0xfffffea2 ;  /* 0xfffffea21f187836 */ /* 0x000fe20000000000 */
[----:B------:R-:W3:Y:S01]  /*15930*/  LDC R29, c[0x0][0x230] ;  /* 0x00008c00ff1d7b82 */ /* 0x000ee20000000800 */
[----:B-1----:R-:W-:Y:S01]  /*15940*/  IMAD.WIDE R2, R22, 0x4, R222 ;  /* 0x0000000416027825 */ /* 0x002fe200078e02de */
[----:B------:R-:W-:Y:S01]  /*15950*/  ISETP.GE.U32.AND P1, PT, R25, 0x7ffffe24, PT ;  /* 0x7ffffe241900780c */ /* 0x000fe20003f26070 */
[----:B------:R-:W2:Y:S01]  /*15960*/  LDL.LU.64 R154, [R1+0x48] ;  /* 0x00004800019a7983 */ /* 0x000ea20000300a00 */
[----:B------:R-:W-:Y:S01]  /*15970*/  ISETP.GE.U32.AND P0, PT, R24, 0x7ffffe23, PT ;  /* 0x7ffffe231800780c */ /* 0x000fe20003f06070 */
[----:B------:R-:W-:-:S02]  /*15980*/  VIADD R24, R32, 0xfffffea0 ;  /* 0xfffffea020187836 */ /* 0x000fc40000000000 */
[----:B------:R-:W-:Y:S01]  /*15990*/  IMAD.WIDE R242, R22, 0x4, R246 ;  /* 0x0000000416f27825 */ /* 0x000fe200078e02f6 */
[----:B------:R-:W-:Y:S01]  /*159a0*/  IADD3 R25, R28, -0x15f, RZ ;  /* 0xfffffea11c197810 */ /* 0x000fe20007ffe0ff */
[----:B------:R-:W-:Y:S01]  /*159b0*/  LDGSTS.E [R14+0x48008], desc[UR8][R2.64], !P5 ;  /* 0x48008000020e7fae */ /* 0x000fe2000e921848 */
[----:B------:R-:W-:Y:S01]  /*159c0*/  ISETP.GE.U32.AND P4, PT, R24, 0x7ffffe21, PT ;  /* 0x7ffffe211800780c */ /* 0x000fe20003f86070 */
[----:B------:R-:W1:Y:S01]  /*159d0*/  LDC R28, c[0x0][0x230] ;  /* 0x00008c00ff1c7b82 */ /* 0x000e620000000800 */
[----:B------:R-:W-:Y:S01]  /*159e0*/  IADD3 R24, R30, -0x17e, RZ ;  /* 0xfffffe821e187810 */ /* 0x000fe20007ffe0ff */
[----:B------:R-:W-:Y:S01]  /*159f0*/  LDGSTS.E [R14+0x4c008], desc[UR8][R250.64], !P5 ;  /* 0x4c008000fa0e7fae */ /* 0x000fe2000e921848 */
[----:B------:R-:W-:-:S03]  /*15a00*/  ISETP.GE.U32.AND P6, PT, R25, 0x7ffffe22, PT ;  /* 0x7ffffe221900780c */ /* 0x000fc60003fc6070 */
[----:B------:R-:W-:Y:S01]  /*15a10*/  LDGSTS.E [R14+0x4800c], desc[UR8][R244.64], !P3 ;  /* 0x4800c000f40e7fae */ /* 0x000fe2000d921848 */
[----:B---3--:R-:W-:Y:S01]  /*15a20*/  VIADD R25, R26, 0xfffffe83 ;  /* 0xfffffe831a197836 */ /* 0x008fe20000000000 */
[----:B------:R-:W3:Y:S02]  /*15a30*/  LDC R31, c[0x0][0x230] ;  /* 0x00008c00ff1f7b82 */ /* 0x000ee40000000800 */
[----:B------:R-:W-:Y:S01]  /*15a40*/  LDGSTS.E [R14+0x4c00c], desc[UR8][R242.64], !P3 ;  /* 0x4c00c000f20e7fae */ /* 0x000fe2000d921848 */
[----:B------:R-:W-:Y:S01]  /*15a50*/  ISETP.GE.U32.AND P3, PT, R24, 0x7ffffe03, PT ;  /* 0x7ffffe031800780c */ /* 0x000fe20003f66070 */
[----:B------:R-:W-:Y:S02]  /*15a60*/  VIADD R24, R27, 0xfffffe81 ;  /* 0xfffffe811b187836 */ /* 0x000fe40000000000 */
[----:B------:R-:W-:Y:S01]  /*15a70*/  LDGSTS.E [R14+0x50000], desc[UR8][R240.64], !P1 ;  /* 0x50000000f00e7fae */ /* 0x000fe2000c921848 */
[----:B------:R-:W-:Y:S01]  /*15a80*/  ISETP.GE.U32.AND P5, PT, R25, 0x7ffffe04, PT ;  /* 0x7ffffe041900780c */ /* 0x000fe20003fa6070 */
[----:B------:R-:W-:Y:S01]  /*15a90*/  VIADD R27, R29, 0xfffffe80 ;  /* 0xfffffe801d1b7836 */ /* 0x000fe20000000000 */
[----:B------:R-:W1:Y:S08]  /*15aa0*/  LDC R30, c[0x0][0x230] ;  /* 0x00008c00ff1e7b82 */ /* 0x000e700000000800 */
[----:B------:R-:W3:Y:S01]  /*15ab0*/  LDC R32, c[0x0][0x230] ;  /* 0x00008c00ff207b82 */ /* 0x000ee20000000800 */
[----:B------:R-:W-:Y:S01]  /*15ac0*/  IMAD.WIDE R236, R22, 0x4, R188 ;  /* 0x0000000416ec7825 */ /* 0x000fe200078e02bc */
[----:B------:R-:W-:Y:S01]  /*15ad0*/  IADD3 R158, R158, -0x1a2, RZ ;  /* 0xfffffe5e9e9e7810 */ /* 0x000fe20007ffe0ff */
[----:B------:R-:W1:Y:S05]  /*15ae0*/  S2R R189, SR_TID.X ;  /* 0x0000000000bd7919 */ /* 0x000e6a0000002100 */
[----:B------:R-:W3:Y:S01]  /*15af0*/  LDC R247, c[0x0][0x230] ;  /* 0x00008c00fff77b82 */ /* 0x000ee20000000800 */
[----:B------:R-:W-:-:S05]  /*15b00*/  IMAD.WIDE R238, R22, 0x4, R238 ;  /* 0x0000000416ee7825 */ /* 0x000fca00078e02ee */
[----:B------:R-:W-:Y:S02]  /*15b10*/  LDGSTS.E [R14+0x54000], desc[UR8][R238.64], !P1 ;  /* 0x54000000ee0e7fae */ /* 0x000fe4000c921848 */
[----:B------:R-:W3:Y:S02]  /*15b20*/  LDC R246, c[0x0][0x230] ;  /* 0x00008c00fff67b82 */ /* 0x000ee40000000800 */
[----:B------:R-:W-:Y:S01]  /*15b30*/  LDGSTS.E [R14+0x50004], desc[UR8][R236.64], !P0 ;  /* 0x50004000ec0e7fae */ /* 0x000fe2000c121848 */
[----:B----4-:R-:W-:-:S05]  /*15b40*/  IMAD.WIDE R234, R22, 0x4, R234 ;  /* 0x0000000416ea7825 */ /* 0x010fca00078e02ea */
[----:B------:R-:W-:Y:S01]  /*15b50*/  LDGSTS.E [R14+0x54004], desc[UR8][R234.64], !P0 ;  /* 0x54004000ea0e7fae */ /* 0x000fe2000c121848 */
[----:B------:R-:W-:Y:S02]  /*15b60*/  ISETP.GE.U32.AND P0, PT, R24, 0x7ffffe02, PT ;  /* 0x7ffffe021800780c */ /* 0x000fe40003f06070 */
[----:B-1----:R-:W-:-:S04]  /*15b70*/  LOP3.LUT R189, R189, 0x7f, RZ, 0xc0, !PT ;  /* 0x0000007fbdbd7812 */ /* 0x002fc800078ec0ff */
[----:B------:R-:W-:Y:S01]  /*15b80*/  ISETP.GE.AND P1, PT, R189, R27, PT ;  /* 0x0000001bbd00720c */ /* 0x000fe20003f26270 */
[----:B------:R-:W-:-:S03]  /*15b90*/  IMAD.WIDE R232, R22, 0x4, R232 ;  /* 0x0000000416e87825 */ /* 0x000fc600078e02e8 */
[----:B------:R-:W-:Y:S02]  /*15ba0*/  SEL R26, RZ, 0x4, P1 ;  /* 0x00000004ff1a7807 */ /* 0x000fe40000800000 */
[----:B------:R-:W-:Y:S01]  /*15bb0*/  ISETP.GT.AND P1, PT, R0, 0x1ff, PT ;  /* 0x000001ff0000780c */ /* 0x000fe20003f24270 */
[----:B------:R-:W-:Y:S01]  /*15bc0*/  LDGSTS.E [R14+0x50008], desc[UR8][R232.64], !P6 ;  /* 0x50008000e80e7fae */ /* 0x000fe2000f121848 */
[----:B--2---:R-:W-:-:S03]  /*15bd0*/  IMAD.WIDE R24, R22, 0x4, R152 ;  /* 0x0000000416187825 */ /* 0x004fc600078e0298 */
[----:B------:R-:W2:Y:S01]  /*15be0*/  LDL.LU.64 R152, [R1+0x80] ;  /* 0x0000800001987983 */ /* 0x000ea20000300a00 */
[----:B------:R-:W-:-:S04]  /*15bf0*/  IMAD.WIDE R168, R22, 0x4, R168 ;  /* 0x0000000416a87825 */ /* 0x000fc800078e02a8 */
[C---:B------:R-:W-:Y:S01]  /*15c00*/  IMAD.WIDE R166, R22.reuse, 0x4, R166 ;  /* 0x0000000416a67825 */ /* 0x040fe200078e02a6 */
[----:B------:R1:W-:Y:S03]  /*15c10*/  STL.64 [R1+0x38], R168 ;  /* 0x000038a801007387 */ /* 0x0003e60000100a00 */
[C---:B------:R-:W-:Y:S01]  /*15c20*/  IMAD.WIDE R164, R22.reuse, 0x4, R164 ;  /* 0x0000000416a47825 */ /* 0x040fe200078e02a4 */
[----:B------:R4:W-:Y:S03]  /*15c30*/  STL.64 [R1+0xa48], R166 ;  /* 0x000a48a601007387 */ /* 0x0009e60000100a00 */
[C---:B------:R-:W-:Y:S01]  /*15c40*/  IMAD.WIDE R162, R22.reuse, 0x4, R162 ;  /* 0x0000000416a27825 */ /* 0x040fe200078e02a2 */
[----:B------:R4:W-:Y:S03]  /*15c50*/  STL.64 [R1+0x18], R164 ;  /* 0x000018a401007387 */ /* 0x0009e60000100a00 */
[C---:B------:R-:W-:Y:S01]  /*15c60*/  IMAD.WIDE R160, R22.reuse, 0x4, R160 ;  /* 0x0000000416a07825 */ /* 0x040fe200078e02a0 */
[----:B------:R4:W-:Y:S03]  /*15c70*/  STL.64 [R1+0xa30], R162 ;  /* 0x000a30a201007387 */ /* 0x0009e60000100a00 */
[C---:B------:R-:W-:Y:S01]  /*15c80*/  IMAD.WIDE R156, R22.reuse, 0x4, R156 ;  /* 0x00000004169c7825 */ /* 0x040fe200078e029c */
[----:B------:R4:W-:Y:S04]  /*15c90*/  STL.64 [R1], R160 ;  /* 0x000000a001007387 */ /* 0x0009e80000100a00 */
[----:B------:R4:W-:Y:S04]  /*15ca0*/  STL.64 [R1+0x50], R156 ;  /* 0x0000509c01007387 */ /* 0x0009e80000100a00 */
[----:B------:R-:W2:Y:S04]  /*15cb0*/  LDL.LU.64 R220, [R1+0x88] ;  /* 0x0000880001dc7983 */ /* 0x000ea80000300a00 */
        /* <DEDUP_REMOVED lines=9> */
[----:B------:R-:W-:-:S03]  /*15d50*/  IMAD.WIDE R230, R22, 0x4, R230 ;  /* 0x0000000416e67825 */ /* 0x000fc600078e02e6 */
[----:B------:R-:W2:Y:S01]  /*15d60*/  LDL.LU.64 R200, [R1+0xe8] ;  /* 0x0000e80001c87983 */ /* 0x000ea20000300a00 */
[----:B------:R-:W-:-:S03]  /*15d70*/  SEL R26, R26, RZ, P1 ;  /* 0x000000ff1a1a7207 */ /* 0x000fc60000800000 */
[----:B------:R-:W2:Y:S01]  /*15d80*/  LDL.LU.64 R198, [R1+0xf0] ;  /* 0x0000f00001c67983 */ /* 0x000ea20000300a00 */
[----:B------:R-:W-:-:S03]  /*15d90*/  IMAD.WIDE R228, R22, 0x4, R228 ;  /* 0x0000000416e47825 */ /* 0x000fc600078e02e4 */
[----:B------:R-:W2:Y:S01]  /*15da0*/  LDL.LU.64 R196, [R1+0x100] ;  /* 0x0001000001c47983 */ /* 0x000ea20000300a00 */
[----:B------:R-:W-:-:S03]  /*15db0*/  ISETP.GE.U32.AND P1, PT, R27, 0x7ffffe01, PT ;  /* 0x7ffffe011b00780c */ /* 0x000fc60003f26070 */
[----:B------:R-:W2:Y:S01]  /*15dc0*/  LDL.LU.64 R194, [R1+0x108] ;  /* 0x0001080001c27983 */ /* 0x000ea20000300a00 */
[----:B------:R-:W-:-:S03]  /*15dd0*/  VIADD R27, R28, 0xfffffe7f ;  /* 0xfffffe7f1c1b7836 */ /* 0x000fc60000000000 */
[----:B------:R-:W2:Y:S04]  /*15de0*/  LDL.LU.64 R192, [R1+0x118] ;  /* 0x0001180001c07983 */ /* 0x000ea80000300a00 */
[----:B------:R-:W2:Y:S04]  /*15df0*/  LDL.LU.64 R190, [R1+0x120] ;  /* 0x0001200001be7983 */ /* 0x000ea80000300a00 */
[----:B------:R-:W2:Y:S04]  /*15e00*/  LDL.LU.64 R186, [R1+0x130] ;  /* 0x0001300001ba7983 */ /* 0x000ea80000300a00 */
[----:B------:R-:W2:Y:S04]  /*15e10*/  LDL.LU.64 R184, [R1+0x138] ;  /* 0x0001380001b87983 */ /* 0x000ea80000300a00 */
[----:B------:R-:W-:Y:S01]  /*15e20*/  LDGSTS.E [R14+0x54008], desc[UR8][R230.64], !P6 ;  /* 0x54008000e60e7fae */ /* 0x000fe2000f121848 */
[----:B------:R-:W-:-:S03]  /*15e30*/  ISETP.NE.U32.AND P6, PT, R26, RZ, PT ;  /* 0x000000ff1a00720c */ /* 0x000fc60003fc5070 */
[----:B------:R-:W2:Y:S04]  /*15e40*/  LDL.LU.64 R182, [R1+0x148] ;  /* 0x0001480001b67983 */ /* 0x000ea80000300a00 */
[----:B------:R-:W-:Y:S04]  /*15e50*/  LDGSTS.E [R14+0x5000c], desc[UR8][R228.64], !P4 ;  /* 0x5000c000e40e7fae */ /* 0x000fe8000e121848 */
[----:B------:R-:W2:Y:S04]  /*15e60*/  LDL.LU.64 R180, [R1+0x150] ;  /* 0x0001500001b47983 */ /* 0x000ea80000300a00 */
[----:B------:R-:W-:Y:S01]  /*15e70*/  LDGSTS.E [R14+0x5400c], desc[UR8][R24.64], !P4 ;  /* 0x5400c000180e7fae */ /* 0x000fe2000e121848 */
[----:B------:R-:W-:Y:S01]  /*15e80*/  ISETP.GE.U32.AND P4, PT, R27, 0x7ffffe00, PT ;  /* 0x7ffffe001b00780c */ /* 0x000fe20003f86070 */
[----:B------:R-:W-:-:S02]  /*15e90*/  IMAD.WIDE R26, R22, 0x4, R172 ;  /* 0x00000004161a7825 */ /* 0x000fc400078e02ac */
[----:B------:R-:W2:Y:S04]  /*15ea0*/  LDL.LU.64 R178, [R1+0x160] ;  /* 0x0001600001b27983 */ /* 0x000ea80000300a00 */
[----:B------:R-:W2:Y:S04]  /*15eb0*/  LDL.LU.64 R176, [R1+0x170] ;  /* 0x0001700001b07983 */ /* 0x000ea80000300a00 */
[----:B------:R-:W2:Y:S04]  /*15ec0*/  LDL.LU.64 R174, [R1+0x180] ;  /* 0x0001800001ae7983 */ /* 0x000ea80000300a00 */
[----:B------:R-:W2:Y:S01]  /*15ed0*/  LDL.LU.64 R172, [R1+0x190] ;  /* 0x0001900001ac7983 */ /* 0x000ea20000300a00 */
[----:B------:R-:W-:Y:S01]  /*15ee0*/  IMAD.WIDE R28, R22, 0x4, R170 ;  /* 0x00000004161c7825 */ /* 0x000fe200078e02aa */
[----:B------:R-:W-:Y:S01]  /*15ef0*/  IADD3 R30, R30, -0x183, RZ ;  /* 0xfffffe7d1e1e7810 */ /* 0x000fe20007ffe0ff */
[----:B------:R-:W2:Y:S01]  /*15f00*/  LDC R171, c[0x0][0x230] ;  /* 0x00008c00ffab7b82 */ /* 0x000ea20000000800 */
[----:B------:R-:W-:Y:S04]  /*15f10*/  LDGSTS.E [R14+0x58000], desc[UR8][R26.64], !P5 ;  /* 0x580000001a0e7fae */ /* 0x000fe8000e921848 */
[----:B------:R-:W-:Y:S01]  /*15f20*/  LDGSTS.E [R14+0x5c000], desc[UR8][R28.64], !P5 ;  /* 0x5c0000001c0e7fae */ /* 0x000fe2000e921848 */
[----:B---3--:R-:W-:-:S02]  /*15f30*/  VIADD R31, R31, 0xfffffe7e ;  /* 0xfffffe7e1f1f7836 */ /* 0x008fc40000000000 */
[----:B------:R-:W3:Y:S01]  /*15f40*/  LDC R170, c[0x0][0x230] ;  /* 0x00008c00ffaa7b82 */ /* 0x000ee20000000800 */
[----:B------:R-:W-:Y:S04]  /*15f50*/  LDGSTS.E [R14+0x58004], desc[UR8][R168.64], !P3 ;  /* 0x58004000a80e7fae */ /* 0x000fe8000d921848 */
[----:B------:R-:W-:Y:S04]  /*15f60*/  LDGSTS.E [R14+0x5c004], desc[UR8][R166.64], !P3 ;  /* 0x5c004000a60e7fae */ /* 0x000fe8000d921848 */
[----:B------:R-:W-:Y:S04]  /*15f70*/  LDGSTS.E [R14+0x58008], desc[UR8][R164.64], !P0 ;  /* 0x58008000a40e7fae */ /* 0x000fe8000c121848 */
[----:B-1----:R-:W3:Y:S04]  /*15f80*/  LDL.LU.64 R168, [R1+0x1a0] ;  /* 0x0001a00001a87983 */ /* 0x002ee80000300a00 */
[----:B----4-:R-:W4:Y:S04]  /*15f90*/  LDL.LU.64 R166, [R1+0x1b0] ;  /* 0x0001b00001a67983 */ /* 0x010f280000300a00 */
[----:B------:R-:W4:Y:S01]  /*15fa0*/  LDL.LU.64 R164, [R1+0x1c0] ;  /* 0x0001c00001a47983 */ /* 0x000f220000300a00 */
[----:B------:R-:W-:Y:S01]  /*15fb0*/  ISETP.GE.U32.AND P5, PT, R31, 0x7ffffdff, PT ;  /* 0x7ffffdff1f00780c */ /* 0x000fe20003fa6070 */
[----:B------:R-:W-:Y:S01]  /*15fc0*/  VIADD R31, R32, 0xfffffe7c ;  /* 0xfffffe7c201f7836 */ /* 0x000fe20000000000 */
[----:B------:R-:W-:Y:S01]  /*15fd0*/  ISETP.GE.U32.AND P3, PT, R30, 0x7ffffdfe, PT ;  /* 0x7ffffdfe1e00780c */ /* 0x000fe20003f66070 */
[----:B------:R1:W-:Y:S01]  /*15fe0*/  LDGSTS.E [R14+0x5c008], desc[UR8][R162.64], !P0 ;  /* 0x5c008000a20e7fae */ /* 0x0003e2000c121848 */
[----:B------:R-:W-:-:S03]  /*15ff0*/  VIADD R30, R33, 0xfffffe5f ;  /* 0xfffffe5f211e7836 */ /* 0x000fc60000000000 */
[----:B------:R-:W-:Y:S01]  /*16000*/  LDGSTS.E [R14+0x5800c], desc[UR8][R160.64], !P1 ;  /* 0x5800c000a00e7fae */ /* 0x000fe2000c921848 */
[----:B------:R-:W-:-:S03]  /*16010*/  ISETP.GE.U32.AND P0, PT, R31, 0x7ffffdfd, PT ;  /* 0x7ffffdfd1f00780c */ /* 0x000fc60003f06070 */
[----:B------:R4:W-:Y:S01]  /*16020*/  LDGSTS.E [R14+0x5c00c], desc[UR8][R156.64], !P1 ;  /* 0x5c00c0009c0e7fae */ /* 0x0009e2000c921848 */
[----:B------:R-:W-:Y:S01]  /*16030*/  ISETP.GE.U32.AND P1, PT, R30, 0x7ffffde0, PT ;  /* 0x7ffffde01e00780c */ /* 0x000fe20003f26070 */
[C---:B------:R-:W-:Y:S02]  /*16040*/  IMAD.WIDE R30, R23.reuse, 0x4, R154 ;  /* 0x00000004171e7825 */ /* 0x040fe400078e029a */
[----:B------:R-:W0:Y:S01]  /*16050*/  LDGDEPBAR ;  /* 0x00000000000079af */ /* 0x000e220000000000 */
[----:B-1----:R-:W1:Y:S03]  /*16060*/  LDC R162, c[0x0][0x230] ;  /* 0x00008c00ffa27b82 */ /* 0x002e660000000800 */
[----:B------:R-:W4:Y:S04]  /*16070*/  LDL.LU.64 R160, [R1+0x1d0] ;  /* 0x0001d00001a07983 */ /* 0x000f280000300a00 */
[----:B------:R-:W4:Y:S04]  /*16080*/  LDL.LU.64 R156, [R1+0x1e0] ;  /* 0x0001e000019c7983 */ /* 0x000f280000300a00 */
[----:B------:R-:W4:Y:S04]  /*16090*/  LDL.LU.64 R154, [R1+0x1f0] ;  /* 0x0001f000019a7983 */ /* 0x000f280000300a00 */
[----:B------:R-:W-:Y:S01]  /*160a0*/  LDGSTS.E [R15+0x10000], desc[UR8][R30.64], P2 ;  /* 0x100000001e0f7fae */ /* 0x000fe20009121848 */
[----:B--2---:R-:W-:-:S03]  /*160b0*/  IMAD.WIDE R32, R23, 0x4, R152 ;  /* 0x0000000417207825 */ /* 0x004fc600078e0298 */
[----:B------:R-:W2:Y:S01]  /*160c0*/  LDL.LU.64 R152, [R1+0x200] ;  /* 0x0002000001987983 */ /* 0x000ea20000300a00 */
[----:B------:R-:W-:-:S03]  /*160d0*/  IMAD.WIDE R34, R23, 0x4, R220 ;  /* 0x0000000417227825 */ /* 0x000fc600078e02dc */
        /* <DEDUP_REMOVED lines=35> */
[----:B------:R-:W-:Y:S01]  /*16310*/  LDGSTS.E [R15+0x10400], desc[UR8][R46.64], P2 ;  /* 0x104000002e0f7fae */ /* 0x000fe20009121848 */
[----:B------:R-:W-:-:S03]  /*16320*/  IMAD.WIDE R70, R23, 0x4, R182 ;  /* 0x0000000417467825 */ /* 0x000fc600078e02b6 */
[----:B------:R-:W2:Y:S04]  /*16330*/  LDL.LU.64 R182, [R1+0x330] ;  /* 0x0003300001b67983 */ /* 0x000ea80000300a00 */
[----:B------:R-:W-:Y:S01]  /*16340*/  LDGSTS.E [R15+0x10800], desc[UR8][R62.64], P2 ;  /* 0x108000003e0f7fae */ /* 0x000fe20009121848 */
        /* <DEDUP_REMOVED lines=11> */
[----:B---3--:R-:W-:-:S03]  /*16400*/  IMAD.WIDE R82, R23, 0x4, R168 ;  /* 0x0000000417527825 */ /* 0x008fc600078e02a8 */
[----:B------:R-:W3:Y:S01]  /*16410*/  LDL.LU.64 R168, [R1+0x378] ;  /* 0x0003780001a87983 */ /* 0x000ee20000300a00 */
[----:B----4-:R-:W-:-:S03]  /*16420*/  IMAD.WIDE R84, R23, 0x4, R166 ;  /* 0x0000000417547825 */ /* 0x010fc600078e02a6 */
[----:B------:R-:W4:Y:S01]  /*16430*/  LDL.LU.64 R166, [R1+0x380] ;  /* 0x0003800001a67983 */ /* 0x000f220000300a00 */
[----:B------:R-:W-:-:S03]  /*16440*/  IMAD.WIDE R86, R23, 0x4, R164 ;  /* 0x0000000417567825 */ /* 0x000fc600078e02a4 */
[----:B------:R-:W4:Y:S01]  /*16450*/  LDL.LU.64 R164, [R1+0x388] ;  /* 0x0003880001a47983 */ /* 0x000f220000300a00 */
[----:B------:R-:W-:-:S03]  /*16460*/  IMAD.WIDE R88, R23, 0x4, R160 ;  /* 0x0000000417587825 */ /* 0x000fc600078e02a0 */
[----:B------:R-:W4:Y:S01]  /*16470*/  LDL.LU.64 R160, [R1+0x390] ;  /* 0x0003900001a07983 */ /* 0x000f220000300a00 */
[----:B------:R-:W-:-:S04]  /*16480*/  IMAD.WIDE R92, R23, 0x4, R154 ;  /* 0x00000004175c7825 */ /* 0x000fc800078e029a */
[----:B------:R-:W-:-:S04]  /*16490*/  IMAD.WIDE R90, R23, 0x4, R156 ;  /* 0x00000004175a7825 */ /* 0x000fc800078e029c */
[C---:B--2---:R-:W-:Y:S02]  /*164a0*/  IMAD.WIDE R94, R23.reuse, 0x4, R152 ;  /* 0x00000004175e7825 */ /* 0x044fe400078e0298 */
[----:B------:R-:W2:Y:S04]  /*164b0*/  LDL.LU.64 R152, [R1+0x398] ;  /* 0x0003980001987983 */ /* 0x000ea80000300a00 */
[----:B------:R-:W2:Y:S04]  /*164c0*/  LDL.LU.64 R154, [R1+0x3a0] ;  /* 0x0003a000019a7983 */ /* 0x000ea80000300a00 */
[----:B------:R-:W2:Y:S04]  /*164d0*/  LDL.LU.64 R156, [R1+0x3b0] ;  /* 0x0003b000019c7983 */ /* 0x000ea80000300a00 */
[----:B------:R-:W-:Y:S01]  /*164e0*/  LDGSTS.E [R15+0x11000], desc[UR8][R94.64], P2 ;  /* 0x110000005e0f7fae */ /* 0x000fe20009121848 */
[----:B------:R-:W-:-:S03]  /*164f0*/  IMAD.WIDE R142, R23, 0x4, R172 ;  /* 0x00000004178e7825 */ /* 0x000fc600078e02ac */
[----:B------:R-:W2:Y:S01]  /*16500*/  LDL.LU.64 R172, [R1+0x3b8] ;  /* 0x0003b80001ac7983 */ /* 0x000ea20000300a00 */
[----:B------:R-:W-:-:S04]  /*16510*/  IMAD.WIDE R110, R23, 0x4, R206 ;  /* 0x00000004176e7825 */ /* 0x000fc800078e02ce */
[C---:B------:R-:W-:Y:S01]  /*16520*/  IMAD.WIDE R126, R23.reuse, 0x4, R190 ;  /* 0x00000004177e7825 */ /* 0x040fe200078e02be */
[----:B------:R-:W-:Y:S03]  /*16530*/  LDGSTS.E [R15+0x11400], desc[UR8][R110.64], P2 ;  /* 0x114000006e0f7fae */ /* 0x000fe60009121848 */
[C---:B------:R-:W-:Y:S01]  /*16540*/  IMAD.WIDE R96, R23.reuse, 0x4, R220 ;  /* 0x0000000417607825 */ /* 0x040fe200078e02dc */
[----:B------:R-:W-:Y:S01]  /*16550*/  LDGSTS.E [R15+0x11800], desc[UR8][R126.64], P2 ;  /* 0x118000007e0f7fae */ /* 0x000fe20009121848 */
[----:B------:R-:W-:Y:S01]  /*16560*/  IADD3 R170, R170, -0x1c1, RZ ;  /* 0xfffffe3faaaa7810 */ /* 0x000fe20007ffe0ff */
[----:B------:R-:W1:Y:S01]  /*16570*/  LDC R221, c[0x0][0x230] ;  /* 0x00008c00ffdd7b82 */ /* 0x000e620000000800 */
[C---:B------:R-:W-:Y:S01]  /*16580*/  IMAD.WIDE R112, R23.reuse, 0x4, R204 ;  /* 0x0000000417707825 */ /* 0x040fe200078e02cc */
[----:B------:R-:W-:Y:S03]  /*16590*/  LDGSTS.E [R15+0x11c00], desc[UR8][R142.64], P2 ;  /* 0x11c000008e0f7fae */ /* 0x000fe60009121848 */
[C---:B------:R-:W-:Y:S01]  /*165a0*/  IMAD.WIDE R128, R23.reuse, 0x4, R186 ;  /* 0x0000000417807825 */ /* 0x040fe200078e02ba */
[----:B------:R-:W-:Y:S02]  /*165b0*/  LDGSTS.E [R16+0x10080], desc[UR8][R32.64], P2 ;  /* 0x1008000020107fae */ /* 0x000fe40009121848 */
[----:B------:R-:W1:Y:S01]  /*165c0*/  LDC R186, c[0x0][0x230] ;  /* 0x00008c00ffba7b82 */ /* 0x000e620000000800 */
[C---:B---3--:R-:W-:Y:S01]  /*165d0*/  IMAD.WIDE R144, R23.reuse, 0x4, R168 ;  /* 0x0000000417907825 */ /* 0x048fe200078e02a8 */
[----:B------:R-:W-:Y:S04]  /*165e0*/  LDGSTS.E [R16+0x10480], desc[UR8][R48.64], P2 ;  /* 0x1048000030107fae */ /* 0x000fe80009121848 */
[----:B------:R-:W-:Y:S01]  /*165f0*/  LDGSTS.E [R16+0x10880], desc[UR8][R64.64], P2 ;  /* 0x1088000040107fae */ /* 0x000fe20009121848 */
[C---:B------:R-:W-:Y:S01]  /*16600*/  IMAD.WIDE R98, R23.reuse, 0x4, R218 ;  /* 0x0000000417627825 */ /* 0x040fe200078e02da */
[----:B------:R-:W3:Y:S02]  /*16610*/  LDC R187, c[0x0][0x230] ;  /* 0x00008c00ffbb7b82 */ /* 0x000ee40000000800 */
[----:B------:R-:W-:Y:S04]  /*16620*/  LDGSTS.E [R16+0x10c80], desc[UR8][R80.64], P2 ;  /* 0x10c8000050107fae */ /* 0x000fe80009121848 */
[----:B------:R-:W-:Y:S01]  /*16630*/  LDGSTS.E [R16+0x11080], desc[UR8][R96.64], P2 ;  /* 0x1108000060107fae */ /* 0x000fe20009121848 */
[C---:B------:R-:W-:Y:S01]  /*16640*/  IMAD.WIDE R114, R23.reuse, 0x4, R202 ;  /* 0x0000000417727825 */ /* 0x040fe200078e02ca */
[----:B------:R-:W3:Y:S02]  /*16650*/  LDC R205, c[0x0][0x230] ;  /* 0x00008c00ffcd7b82 */ /* 0x000ee40000000800 */
[----:B------:R-:W-:Y:S01]  /*16660*/  LDGSTS.E [R16+0x11480], desc[UR8][R112.64], P2 ;  /* 0x1148000070107fae */ /* 0x000fe20009121848 */
[----:B------:R-:W-:-:S03]  /*16670*/  IMAD.WIDE R130, R23, 0x4, R184 ;  /* 0x0000000417827825 */ /* 0x000fc600078e02b8 */
[----:B------:R-:W-:Y:S01]  /*16680*/  LDGSTS.E [R16+0x11880], desc[UR8][R128.64], P2 ;  /* 0x1188000080107fae */ /* 0x000fe20009121848 */
[C---:B----4-:R-:W-:Y:S01]  /*16690*/  IMAD.WIDE R146, R23.reuse, 0x4, R166 ;  /* 0x0000000417927825 */ /* 0x050fe200078e02a6 */
[----:B------:R-:W4:Y:S02]  /*166a0*/  LDC R204, c[0x0][0x230] ;  /* 0x00008c00ffcc7b82 */ /* 0x000f240000000800 */
[----:B------:R-:W-:Y:S04]  /*166b0*/  LDGSTS.E [R16+0x11c80], desc[UR8][R144.64], P2 ;  /* 0x11c8000090107fae */ /* 0x000fe80009121848 */
[----:B------:R-:W-:Y:S01]  /*166c0*/  LDGSTS.E [R17+0x10100], desc[UR8][R34.64], P2 ;  /* 0x1010000022117fae */ /* 0x000fe20009121848 */
[C---:B------:R-:W-:Y:S01]  /*166d0*/  IMAD.WIDE R100, R23.reuse, 0x4, R216 ;  /* 0x0000000417647825 */ /* 0x040fe200078e02d8 */
[----:B------:R-:W4:Y:S02]  /*166e0*/  LDC R220, c[0x0][0x230] ;  /* 0x00008c00ffdc7b82 */ /* 0x000f240000000800 */
[----:B------:R-:W-:Y:S04]  /*166f0*/  LDGSTS.E [R17+0x10500], desc[UR8][R50.64], P2 ;  /* 0x1050000032117fae */ /* 0x000fe80009121848 */
[----:B------:R-:W-:Y:S04]  /*16700*/  LDGSTS.E [R17+0x10900], desc[UR8][R66.64], P2 ;  /* 0x1090000042117fae */ /* 0x000fe80009121848 */
[----:B------:R-:W-:Y:S04]  /*16710*/  LDGSTS.E [R17+0x10d00], desc[UR8][R82.64], P2 ;  /* 0x10d0000052117fae */ /* 0x000fe80009121848 */
[----:B------:R-:W-:Y:S01]  /*16720*/  LDGSTS.E [R17+0x11100], desc[UR8][R98.64], P2 ;  /* 0x1110000062117fae */ /* 0x000fe20009121848 */
[----:B------:R-:W-:-:S03]  /*16730*/  IMAD.WIDE R116, R23, 0x4, R200 ;  /* 0x0000000417747825 */ /* 0x000fc600078e02c8 */
[----:B------:R-:W-:Y:S01]  /*16740*/  LDGSTS.E [R17+0x11500], desc[UR8][R114.64], P2 ;  /* 0x1150000072117fae */ /* 0x000fe20009121848 */
[----:B------:R-:W-:-:S03]  /*16750*/  IMAD.WIDE R132, R23, 0x4, R182 ;  /* 0x0000000417847825 */ /* 0x000fc600078e02b6 */
[----:B------:R-:W-:Y:S01]  /*16760*/  LDGSTS.E [R17+0x11900], desc[UR8][R130.64], P2 ;  /* 0x1190000082117fae */ /* 0x000fe20009121848 */
[----:B------:R-:W-:-:S03]  /*16770*/  IMAD.WIDE R148, R23, 0x4, R164 ;  /* 0x0000000417947825 */ /* 0x000fc600078e02a4 */
[----:B------:R-:W-:Y:S04]  /*16780*/  LDGSTS.E [R17+0x11d00], desc[UR8][R146.64], P2 ;  /* 0x11d0000092117fae */ /* 0x000fe80009121848 */
        /* <DEDUP_REMOVED lines=16> */
[----:B------:R-:W-:-:S04]  /*16890*/  IMAD.WIDE R104, R23, 0x4, R212 ;  /* 0x0000000417687825 */ /* 0x000fc800078e02d4 */
[C---:B------:R-:W-:Y:S01]  /*168a0*/  IMAD.WIDE R120, R23.reuse, 0x4, R196 ;  /* 0x0000000417787825 */ /* 0x040fe200078e02c4 */
[----:B------:R-:W-:Y:S01]  /*168b0*/  LDGSTS.E [R19+0x11200], desc[UR8][R102.64], P2 ;  /* 0x1120000066137fae */ /* 0x000fe20009121848 */
[----:B------:R-:W4:Y:S03]  /*168c0*/  LDC R197, c[0x0][0x230] ;  /* 0x00008c00ffc57b82 */ /* 0x000f260000000800 */
[----:B------:R-:W-:Y:S01]  /*168d0*/  LDGSTS.E [R19+0x11600], desc[UR8][R118.64], P2 ;  /* 0x1160000076137fae */ /* 0x000fe20009121848 */
[----:B------:R-:W-:-:S03]  /*168e0*/  IMAD.WIDE R136, R23, 0x4, R178 ;  /* 0x0000000417887825 */ /* 0x000fc600078e02b2 */
[----:B------:R-:W-:Y:S01]  /*168f0*/  LDGSTS.E [R19+0x11a00], desc[UR8][R134.64], P2 ;  /* 0x11a0000086137fae */ /* 0x000fe20009121848 */
[C---:B------:R-:W-:Y:S01]  /*16900*/  IMAD.WIDE R106, R23.reuse, 0x4, R210 ;  /* 0x00000004176a7825 */ /* 0x040fe200078e02d2 */
[----:B------:R-:W4:Y:S02]  /*16910*/  LDC R179, c[0x0][0x230] ;  /* 0x00008c00ffb37b82 */ /* 0x000f240000000800 */
[----:B------:R-:W-:Y:S04]  /*16920*/  LDGSTS.E [R19+0x11e00], desc[UR8][R150.64], P2 ;  /* 0x11e0000096137fae */ /* 0x000fe80009121848 */
[----:B------:R-:W-:Y:S01]  /*16930*/  LDGSTS.E [R20+0x10280], desc[UR8][R40.64], P2 ;  /* 0x1028000028147fae */ /* 0x000fe20009121848 */
[C---:B------:R-:W-:Y:S01]  /*16940*/  IMAD.WIDE R122, R23.reuse, 0x4, R194 ;  /* 0x00000004177a7825 */ /* 0x040fe200078e02c2 */
[----:B------:R-:W4:Y:S02]  /*16950*/  LDC R178, c[0x0][0x230] ;  /* 0x00008c00ffb27b82 */ /* 0x000f240000000800 */
[----:B------:R-:W4:Y:S04]  /*16960*/  LDL.LU.64 R160, [R1+0x3c0] ;  /* 0x0003c00001a07983 */ /* 0x000f280000300a00 */
[----:B------:R-:W-:Y:S01]  /*16970*/  LDGSTS.E [R20+0x10680], desc[UR8][R56.64], P2 ;  /* 0x1068000038147fae */ /* 0x000fe20009121848 */
[C---:B--2---:R-:W-:Y:S01]  /*16980*/  IMAD.WIDE R152, R23.reuse, 0x4, R152 ;  /* 0x0000000417987825 */ /* 0x044fe200078e0298 */
[----:B------:R-:W2:Y:S02]  /*16990*/  LDC R196, c[0x0][0x230] ;  /* 0x00008c00ffc47b82 */ /* 0x000ea40000000800 */
[----:B------:R-:W-:Y:S04]  /*169a0*/  LDGSTS.E [R20+0x10a80], desc[UR8][R72.64], P2 ;  /* 0x10a8000048147fae */ /* 0x000fe80009121848 */
[----:B------:R-:W-:Y:S01]  /*169b0*/  LDGSTS.E [R20+0x10e80], desc[UR8][R88.64], P2 ;  /* 0x10e8000058147fae */ /* 0x000fe20009121848 */
[----:B------:R-:W-:-:S04]  /*169c0*/  IMAD.WIDE R138, R23, 0x4, R176 ;  /* 0x00000004178a7825 */ /* 0x000fc800078e02b0 */
[C---:B------:R-:W-:Y:S01]  /*169d0*/  IMAD.WIDE R154, R23.reuse, 0x4, R154 ;  /* 0x00000004179a7825 */ /* 0x040fe200078e029a */
[----:B------:R-:W-:Y:S03]  /*169e0*/  LDGSTS.E [R20+0x11280], desc[UR8][R104.64], P2 ;  /* 0x1128000068147fae */ /* 0x000fe60009121848 */
[C---:B------:R-:W-:Y:S01]  /*169f0*/  IMAD.WIDE R108, R23.reuse, 0x4, R208 ;  /* 0x00000004176c7825 */ /* 0x040fe200078e02d0 */
[----:B------:R-:W-:Y:S03]  /*16a00*/  LDGSTS.E [R20+0x11680], desc[UR8][R120.64], P2 ;  /* 0x1168000078147fae */ /* 0x000fe60009121848 */
[C---:B------:R-:W-:Y:S01]  /*16a10*/  IMAD.WIDE R124, R23.reuse, 0x4, R192 ;  /* 0x00000004177c7825 */ /* 0x040fe200078e02c0 */
[----:B------:R-:W-:Y:S03]  /*16a20*/  LDGSTS.E [R20+0x11a80], desc[UR8][R136.64], P2 ;  /* 0x11a8000088147fae */ /* 0x000fe60009121848 */
[C---:B------:R-:W-:Y:S01]  /*16a30*/  IMAD.WIDE R140, R23.reuse, 0x4, R174 ;  /* 0x00000004178c7825 */ /* 0x040fe200078e02ae */
[----:B------:R2:W-:Y:S03]  /*16a40*/  LDGSTS.E [R20+0x11e80], desc[UR8][R152.64], P2 ;  /* 0x11e8000098147fae */ /* 0x0005e60009121848 */
[----:B------:R-:W-:Y:S01]  /*16a50*/  IMAD.WIDE R156, R23, 0x4, R156 ;  /* 0x00000004179c7825 */ /* 0x000fe200078e029c */
[----:B------:R-:W2:Y:S03]  /*16a60*/  LDL.LU.64 R180, [R1+0x3d0] ;  /* 0x0003d00001b47983 */ /* 0x000ea60000300a00 */
[----:B-1----:R-:W-:Y:S01]  /*16a70*/  VIADD R162, R162, 0xfffffe5d ;  /* 0xfffffe5da2a27836 */ /* 0x002fe20000000000 */
[----:B------:R-:W-:Y:S01]  /*16a80*/  LDGSTS.E [R21+0x10300], desc[UR8][R42.64], P2 ;  /* 0x103000002a157fae */ /* 0x000fe20009121848 */
[----:B------:R-:W-:Y:S01]  /*16a90*/  VIADD R171, R171, 0xfffffe5c ;  /* 0xfffffe5cabab7836 */ /* 0x000fe20000000000 */
[----:B---3--:R-:W-:Y:S01]  /*16aa0*/  IADD3 R187, R187, -0x1c4, RZ ;  /* 0xfffffe3cbbbb7810 */ /* 0x008fe20007ffe0ff */
[----:B------:R-:W-:Y:S01]  /*16ab0*/  VIADD R186, R186, 0xfffffe1f ;  /* 0xfffffe1fbaba7836 */ /* 0x000fe20000000000 */
[----:B------:R-:W-:Y:S01]  /*16ac0*/  LDGSTS.E [R21+0x10700], desc[UR8][R58.64], P2 ;  /* 0x107000003a157fae */ /* 0x000fe20009121848 */
[----:B------:R-:W1:Y:S03]  /*16ad0*/  LDC R212, c[0x0][0x230] ;  /* 0x00008c00ffd47b82 */ /* 0x000e660000000800 */
[----:B------:R-:W3:Y:S04]  /*16ae0*/  LDL.LU.64 R164, [R1+0x3d8] ;  /* 0x0003d80001a47983 */ /* 0x000ee80000300a00 */
[----:B------:R-:W-:Y:S01]  /*16af0*/  LDGSTS.E [R21+0x10b00], desc[UR8][R74.64], P2 ;  /* 0x10b000004a157fae */ /* 0x000fe20009121848 */
[----:B------:R-:W1:Y:S03]  /*16b00*/  LDC R213, c[0x0][0x230] ;  /* 0x00008c00ffd57b82 */ /* 0x000e660000000800 */
[----:B------:R-:W2:Y:S04]  /*16b10*/  LDL.LU.64 R166, [R1+0x3e0] ;  /* 0x0003e00001a67983 */ /* 0x000ea80000300a00 */
[----:B------:R-:W-:Y:S04]  /*16b20*/  LDGSTS.E [R21+0x10f00], desc[UR8][R90.64], P2 ;  /* 0x10f000005a157fae */ /* 0x000fe80009121848 */
[----:B------:R-:W2:Y:S04]  /*16b30*/  LDL.LU.64 R168, [R1+0x3e8] ;  /* 0x0003e80001a87983 */ /* 0x000ea80000300a00 */
[----:B------:R-:W-:Y:S04]  /*16b40*/  LDGSTS.E [R21+0x11300], desc[UR8][R106.64], P2 ;  /* 0x113000006a157fae */ /* 0x000fe80009121848 */
[----:B------:R-:W-:Y:S04]  /*16b50*/  LDGSTS.E [R21+0x11700], desc[UR8][R122.64], P2 ;  /* 0x117000007a157fae */ /* 0x000fe80009121848 */
[----:B------:R-:W-:Y:S04]  /*16b60*/  LDGSTS.E [R21+0x11b00], desc[UR8][R138.64], P2 ;  /* 0x11b000008a157fae */ /* 0x000fe80009121848 */
[----:B------:R1:W-:Y:S04]  /*16b70*/  LDGSTS.E [R21+0x11f00], desc[UR8][R154.64], P2 ;  /* 0x11f000009a157fae */ /* 0x0003e80009121848 */
[----:B------:R-:W-:Y:S04]  /*16b80*/  LDGSTS.E [R6+0x10380], desc[UR8][R44.64], P2 ;  /* 0x103800002c067fae */ /* 0x000fe80009121848 */
[----:B------:R-:W-:Y:S04]  /*16b90*/  LDGSTS.E [R6+0x10780], desc[UR8][R60.64], P2 ;  /* 0x107800003c067fae */ /* 0x000fe80009121848 */
[----:B------:R-:W-:Y:S04]  /*16ba0*/  LDGSTS.E [R6+0x10b80], desc[UR8][R76.64], P2 ;  /* 0x10b800004c067fae */ /* 0x000fe80009121848 */
[----:B------:R-:W-:Y:S04]  /*16bb0*/  LDGSTS.E [R6+0x10f80], desc[UR8][R92.64], P2 ;  /* 0x10f800005c067fae */ /* 0x000fe80009121848 */
[----:B------:R-:W-:Y:S04]  /*16bc0*/  LDGSTS.E [R6+0x11380], desc[UR8][R108.64], P2 ;  /* 0x113800006c067fae */ /* 0x000fe80009121848 */
[----:B------:R-:W-:Y:S04]  /*16bd0*/  STL.64 [R1+0x1078], R16 ;  /* 0x0010781001007387 */ /* 0x000fe80000100a00 */
[----:B------:R-:W-:Y:S04]  /*16be0*/  LDGSTS.E [R6+0x11780], desc[UR8][R124.64], P2 ;  /* 0x117800007c067fae */ /* 0x000fe80009121848 */
[----:B------:R-:W-:Y:S04]  /*16bf0*/  STL.64 [R1+0xff0], R18 ;  /* 0x000ff01201007387 */ /* 0x000fe80000100a00 */
[----:B------:R-:W-:Y:S04]  /*16c00*/  LDGSTS.E [R6+0x11b80], desc[UR8][R140.64], P2 ;  /* 0x11b800008c067fae */ /* 0x000fe80009121848 */
[----:B------:R1:W-:Y:S04]  /*16c10*/  STL.64 [R1+0xf78], R20 ;  /* 0x000f781401007387 */ /* 0x0003e80000100a00 */
[----:B------:R-:W-:Y:S01]  /*16c20*/  LDGSTS.E [R6+0x11f80], desc[UR8][R156.64], P2 ;  /* 0x11f800009c067fae */ /* 0x000fe20009121848 */
[----:B------:R-:W-:-:S03]  /*16c30*/  ISETP.GE.U32.AND P2, PT, R158, 0x7ffffddf, PT ;  /* 0x7ffffddf9e00780c */ /* 0x000fc60003f46070 */
[----:B------:R-:W2:Y:S04]  /*16c40*/  LDL.LU.64 R190, [R1+0xa40] ;  /* 0x000a400001be7983 */ /* 0x000ea80000300a00 */
[----:B------:R-:W0:Y:S01]  /*16c50*/  LDGDEPBAR ;  /* 0x00000000000079af */ /* 0x000e220000000000 */
[----:B----4-:R-:W-:Y:S02]  /*16c60*/  VIADD R179, R179, 0xfffffe3e ;  /* 0xfffffe3eb3b37836 */ /* 0x010fe40000000000 */
[----:B------:R-:W-:Y:S02]  /*16c70*/  VIADD R178, R178, 0xfffffe3d ;  /* 0xfffffe3db2b27836 */ /* 0x000fe40000000000 */
[----:B------:R-:W-:-:S04]  /*16c80*/  IMAD.WIDE R160, R22, 0x4, R160 ;  /* 0x0000000416a07825 */ /* 0x000fc800078e02a0 */
[----:B---3--:R-:W-:Y:S01]  /*16c90*/  IMAD.WIDE R164, R22, 0x4, R164 ;  /* 0x0000000416a47825 */ /* 0x008fe200078e02a4 */
[----:B--2---:R-:W-:Y:S01]  /*16ca0*/  IADD3 R196, R196, -0x1e3, RZ ;  /* 0xfffffe1dc4c47810 */ /* 0x004fe20007ffe0ff */
[----:B-1----:R-:W1:Y:S02]  /*16cb0*/  LDC R20, c[0x0][0x230] ;  /* 0x00008c00ff147b82 */ /* 0x002e640000000800 */
[----:B------:R-:W-:-:S06]  /*16cc0*/  IMAD.WIDE R158, R22, 0x4, R172 ;  /* 0x00000004169e7825 */ /* 0x000fcc00078e02ac */
[----:B------:R-:W-:Y:S01]  /*16cd0*/  BAR.SYNC.DEFER_BLOCKING 0x0 ;  /* 0x0000000000007b1d */ /* 0x000fe20000010000 */
[----:B------:R-:W-:-:S04]  /*16ce0*/  IMAD.WIDE R166, R22, 0x4, R166 ;  /* 0x0000000416a67825 */ /* 0x000fc800078e02a6 */
[----:B------:R-:W-:Y:S01]  /*16cf0*/  VIADD R197, R197, 0xfffffe1e ;  /* 0xfffffe1ec5c57836 */ /* 0x000fe20000000000 */
[----:B------:R-:W2:Y:S01]  /*16d00*/  LDL.LU.64 R172, [R1+0xa38] ;  /* 0x000a380001ac7983 */ /* 0x000ea20000300a00 */
[----:B------:R-:W-:Y:S02]  /*16d10*/  VIADD R205, R205, 0xfffffe1c ;  /* 0xfffffe1ccdcd7836 */ /* 0x000fe40000000000 */
[----:B------:R-:W-:Y:S01]  /*16d20*/  VIADD R204, R204, 0xfffffe7b ;  /* 0xfffffe7bcccc7836 */ /* 0x000fe20000000000 */
[----:B------:R-:W3:Y:S01]  /*16d30*/  LDL.LU.64 R174, [R1+0x3f8] ;  /* 0x0003f80001ae7983 */ /* 0x000ee20000300a00 */
[----:B------:R-:W-:Y:S01]  /*16d40*/  IMAD.WIDE R168, R22, 0x4, R168 ;  /* 0x0000000416a87825 */ /* 0x000fe200078e02a8 */
[----:B------:R-:W-:Y:S01]  /*16d50*/  IADD3 R213, R213, -0x186, RZ ;  /* 0xfffffe7ad5d57810 */ /* 0x000fe20007ffe0ff */
[----:B------:R-:W4:Y:S01]  /*16d60*/  LDC R21, c[0x0][0x230] ;  /* 0x00008c00ff157b82 */ /* 0x000f220000000800 */
[----:B------:R-:W4:Y:S04]  /*16d70*/  LDL.LU.64 R176, [R1+0x400] ;  /* 0x0004000001b07983 */ /* 0x000f280000300a00 */
[----:B------:R-:W4:Y:S04]  /*16d80*/  LDL.LU.64 R198, [R1+0x408] ;  /* 0x0004080001c67983 */ /* 0x000f280000300a00 */
[----:B------:R-:W-:Y:S01]  /*16d90*/  @!PT LDS RZ, [RZ] ;  /* 0x00000000fffff984 */ /* 0x000fe20000000800 */
[----:B------:R-:W-:Y:S01]  /*16da0*/  @!PT LDS RZ, [RZ] ;  /* 0x00000000fffff984 */ /* 0x000fe20000000800 */
[----:B------:R-:W-:Y:S01]  /*16db0*/  @!PT LDS RZ, [RZ] ;  /* 0x00000000fffff984 */ /* 0x000fe20000000800 */
[----:B------:R-:W-:Y:S04]  /*16dc0*/  LDGSTS.E [R7+0x60000], desc[UR8][R158.64], !P4 ;  /* 0x600000009e077fae */ /* 0x000fe8000e121848 */
[----:B------:R-:W-:Y:S01]  /*16dd0*/  LDGSTS.E [R7+0x64000], desc[UR8][R160.64], !P4 ;  /* 0x64000000a0077fae */ /* 0x000fe2000e121848 */
[----:B------:R-:W-:Y:S01]  /*16de0*/  ISETP.GE.U32.AND P4, PT, R162, 0x7ffffdde, PT ;  /* 0x7ffffddea200780c */ /* 0x000fe20003f86070 */
[----:B------:R-:W-:-:S02]  /*16df0*/  IMAD.WIDE R162, R22, 0x4, R180 ;  /* 0x0000000416a27825 */ /* 0x000fc400078e02b4 */
[----:B------:R-:W4:Y:S04]  /*16e00*/  LDL.LU.64 R180, [R1+0x418] ;  /* 0x0004180001b47983 */ /* 0x000f280000300a00 */
[----:B------:R-:W4:Y:S04]  /*16e10*/  LDL.LU.64 R182, [R1+0xa08] ;  /* 0x000a080001b67983 */ /* 0x000f280000300a00 */
[----:B------:R-:W4:Y:S04]  /*16e20*/  LDL.LU.64 R184, [R1+0xa00] ;  /* 0x000a000001b87983 */ /* 0x000f280000300a00 */
[----:B------:R-:W-:Y:S04]  /*16e30*/  STL.64 [R1+0xf10], R164 ;  /* 0x000f10a401007387 */ /* 0x000fe80000100a00 */
[----:B------:R-:W-:Y:S04]  /*16e40*/  STL.64 [R1+0xf18], R166 ;  /* 0x000f18a601007387 */ /* 0x000fe80000100a00 */
[----:B------:R-:W-:Y:S04]  /*16e50*/  STL.64 [R1+0xf20], R168 ;  /* 0x000f20a801007387 */ /* 0x000fe80000100a00 */
[----:B------:R-:W4:Y:S04]  /*16e60*/  LDL.LU.64 R206, [R1+0x9f8] ;  /* 0x0009f80001ce7983 */ /* 0x000f280000300a00 */
[----:B------:R-:W-:Y:S04]  /*16e70*/  LDGSTS.E [R7+0x60004], desc[UR8][R162.64], !P5 ;  /* 0x60004000a2077fae */ /* 0x000fe8000e921848 */
[----:B------:R-:W-:Y:S01]  /*16e80*/  LDGSTS.E [R7+0x64004], desc[UR8][R164.64], !P5 ;  /* 0x64004000a4077fae */ /* 0x000fe2000e921848 */
[----:B------:R-:W-:-:S03]  /*16e90*/  ISETP.GE.U32.AND P5, PT, R171, 0x7ffffddd, PT ;  /* 0x7ffffdddab00780c */ /* 0x000fc60003fa6070 */
[----:B------:R-:W-:Y:S04]  /*16ea0*/  LDGSTS.E [R7+0x60008], desc[UR8][R166.64], !P3 ;  /* 0x60008000a6077fae */ /* 0x000fe8000d921848 */
[----:B------:R-:W-:Y:S01]  /*16eb0*/  LDGSTS.E [R7+0x64008], desc[UR8][R168.64], !P3 ;  /* 0x64008000a8077fae */ /* 0x000fe2000d921848 */
[----:B------:R-:W-:Y:S01]  /*16ec0*/  ISETP.GE.U32.AND P3, PT, R170, 0x7ffffdc0, PT ;  /* 0x7ffffdc0aa00780c */ /* 0x000fe20003f66070 */
[----:B------:R-:W-:Y:S02]  /*16ed0*/  IMAD.WIDE R170, R22, 0x4, R190 ;  /* 0x0000000416aa7825 */ /* 0x000fe400078e02be */
[----:B------:R-:W4:Y:S04]  /*16ee0*/  LDL.LU.64 R190, [R1+0x9f0] ;  /* 0x0009f00001be7983 */ /* 0x000f280000300a00 */
[----:B------:R-:W4:Y:S04]  /*16ef0*/  LDL.LU.64 R192, [R1+0x9e8] ;  /* 0x0009e80001c07983 */ /* 0x000f280000300a00 */
[----:B------:R-:W4:Y:S04]  /*16f00*/  LDL.LU.64 R194, [R1+0x9e0] ;  /* 0x0009e00001c27983 */ /* 0x000f280000300a00 */
[----:B------:R1:W-:Y:S04]  /*16f10*/  STL.64 [R1+0xf28], R170 ;  /* 0x000f28aa01007387 */ /* 0x0003e80000100a00 */
[----:B------:R1:W-:Y:S01]  /*16f20*/  LDGSTS.E [R7+0x6000c], desc[UR8][R170.64], !P0 ;  /* 0x6000c000aa077fae */ /* 0x0003e2000c121848 */
[----:B------:R-:W-:Y:S01]  /*16f30*/  VIADD R212, R212, 0xfffffe79 ;  /* 0xfffffe79d4d47836 */ /* 0x000fe20000000000 */
[----:B------:R-:W-:Y:S01]  /*16f40*/  IADD3 R220, R220, -0x1a5, RZ ;  /* 0xfffffe5bdcdc7810 */ /* 0x000fe20007ffe0ff */
[----:B------:R-:W-:-:S02]  /*16f50*/  VIADD R221, R221, 0xfffffe78 ;  /* 0xfffffe78dddd7836 */ /* 0x000fc40000000000 */
[----:B------:R-:W-:Y:S02]  /*16f60*/  VIADD R247, R247, 0xfffffe5a ;  /* 0xfffffe5af7f77836 */ /* 0x000fe40000000000 */
[----:B------:R-:W-:Y:S01]  /*16f70*/  VIADD R246, R246, 0xfffffe59 ;  /* 0xfffffe59f6f67836 */ /* 0x000fe20000000000 */
[----:B-1----:R-:W1:Y:S08]  /*16f80*/  LDC R171, c[0x0][0x230] ;  /* 0x00008c00ffab7b82 */ /* 0x002e700000000800 */
[----:B------:R-:W1:Y:S01]  /*16f90*/  LDC R170, c[0x0][0x230] ;  /* 0x00008c00ffaa7b82 */ /* 0x000e620000000800 */
[----:B--2---:R-:W-:-:S04]  /*16fa0*/  IMAD.WIDE R172, R22, 0x4, R172 ;  /* 0x0000000416ac7825 */ /* 0x004fc800078e02ac */
[C---:B---3--:R-:W-:Y:S01]  /*16fb0*/  IMAD.WIDE R174, R22.reuse, 0x4, R174 ;  /* 0x0000000416ae7825 */ /* 0x048fe200078e02ae */
[----:B------:R-:W-:Y:S03]  /*16fc0*/  STL.64 [R1+0xf30], R172 ;  /* 0x000f30ac01007387 */ /* 0x000fe60000100a00 */
[----:B----4-:R-:W-:Y:S01]  /*16fd0*/  IMAD.WIDE R176, R22, 0x4, R176 ;  /* 0x0000000416b07825 */ /* 0x010fe200078e02b0 */
[----:B------:R-:W-:Y:S04]  /*16fe0*/  STL.64 [R1+0xf38], R174 ;  /* 0x000f38ae01007387 */ /* 0x000fe80000100a00 */
[----:B------:R2:W-:Y:S04]  /*16ff0*/  STL.64 [R1+0xf40], R176 ;  /* 0x000f40b001007387 */ /* 0x0005e80000100a00 */
[----:B------:R-:W-:Y:S01]  /*17000*/  LDGSTS.E [R7+0x6400c], desc[UR8][R172.64], !P0 ;  /* 0x6400c000ac077fae */ /* 0x000fe2000c121848 */
[----:B------:R-:W-:-:S03]  /*17010*/  ISETP.GE.U32.AND P0, PT, R179, 0x7ffffdbf, PT ;  /* 0x7ffffdbfb300780c */ /* 0x000fc60003f06070 */
[----:B------:R-:W3:Y:S04]  /*17020*/  LDL.LU.64 R214, [R1+0x9d8] ;  /* 0x0009d80001d67983 */ /* 0x000ee80000300a00 */
[----:B------:R-:W-:Y:S04]  /*17030*/  LDGSTS.E [R7+0x68000], desc[UR8][R174.64], !P1 ;  /* 0x68000000ae077fae */ /* 0x000fe8000c921848 */
[----:B------:R-:W-:Y:S01]  /*17040*/  LDGSTS.E [R7+0x6c000], desc[UR8][R176.64], !P1 ;  /* 0x6c000000b0077fae */ /* 0x000fe2000c921848 */
[----:B------:R-:W-:Y:S01]  /*17050*/  ISETP.GE.U32.AND P1, PT, R178, 0x7ffffdbe, PT ;  /* 0x7ffffdbeb200780c */ /* 0x000fe20003f26070 */
[----:B------:R-:W-:-:S02]  /*17060*/  IMAD.WIDE R178, R22, 0x4, R198 ;  /* 0x0000000416b27825 */ /* 0x000fc400078e02c6 */
[----:B------:R-:W4:Y:S04]  /*17070*/  LDL.LU.64 R198, [R1+0x9d0] ;  /* 0x0009d00001c67983 */ /* 0x000f280000300a00 */
[----:B------:R-:W2:Y:S04]  /*17080*/  LDL.LU.64 R200, [R1+0x9c8] ;  /* 0x0009c80001c87983 */ /* 0x000ea80000300a00 */
[----:B------:R-:W2:Y:S01]  /*17090*/  LDL.LU.64 R202, [R1+0x9c0] ;  /* 0x0009c00001ca7983 */ /* 0x000ea20000300a00 */
[----:B------:R-:W-:-:S03]  /*170a0*/  IMAD.WIDE R180, R22, 0x4, R180 ;  /* 0x0000000416b47825 */ /* 0x000fc600078e02b4 */
[----:B------:R-:W-:Y:S01]  /*170b0*/  LDGSTS.E [R7+0x68004], desc[UR8][R178.64], !P2 ;  /* 0x68004000b2077fae */ /* 0x000fe2000d121848 */
[----:B------:R-:W-:-:S04]  /*170c0*/  IMAD.WIDE R182, R22, 0x4, R182 ;  /* 0x0000000416b67825 */ /* 0x000fc800078e02b6 */
[----:B------:R-:W-:Y:S01]  /*170d0*/  IMAD.WIDE R184, R22, 0x4, R184 ;  /* 0x0000000416b87825 */ /* 0x000fe200078e02b8 */
[----:B------:R-:W-:Y:S04]  /*170e0*/  STL.64 [R1+0xf48], R178 ;  /* 0x000f48b201007387 */ /* 0x000fe80000100a00 */
[----:B------:R-:W-:Y:S01]  /*170f0*/  LDGSTS.E [R7+0x6c004], desc[UR8][R180.64], !P2 ;  /* 0x6c004000b4077fae */ /* 0x000fe2000d121848 */
[----:B------:R-:W-:-:S03]  /*17100*/  ISETP.GE.U32.AND P2, PT, R187, 0x7ffffdbd, PT ;  /* 0x7ffffdbdbb00780c */ /* 0x000fc60003f46070 */
[----:B------:R-:W-:Y:S04]  /*17110*/  STL.64 [R1+0xf50], R180 ;  /* 0x000f50b401007387 */ /* 0x000fe80000100a00 */
[----:B------:R1:W-:Y:S04]  /*17120*/  LDGSTS.E [R7+0x68008], desc[UR8][R182.64], !P4 ;  /* 0x68008000b6077fae */ /* 0x0003e8000e121848 */
[----:B------:R1:W-:Y:S04]  /*17130*/  STL.64 [R1+0xf58], R182 ;  /* 0x000f58b601007387 */ /* 0x0003e80000100a00 */
[----:B------:R-:W-:Y:S01]  /*17140*/  LDGSTS.E [R7+0x6c008], desc[UR8][R184.64], !P4 ;  /* 0x6c008000b8077fae */ /* 0x000fe2000e121848 */
[----:B------:R-:W-:Y:S01]  /*17150*/  ISETP.GE.U32.AND P4, PT, R186, 0x7ffffda0, PT ;  /* 0x7ffffda0ba00780c */ /* 0x000fe20003f86070 */
[----:B------:R-:W-:-:S02]  /*17160*/  IMAD.WIDE R186, R22, 0x4, R206 ;  /* 0x0000000416ba7825 */ /* 0x000fc400078e02ce */
[----:B------:R-:W-:Y:S04]  /*17170*/  STL.64 [R1+0xf60], R184 ;  /* 0x000f60b801007387 */ /* 0x000fe80000100a00 */
[----:B------:R-:W2:Y:S04]  /*17180*/  LDL.LU.64 R222, [R1+0x9b8] ;  /* 0x0009b80001de7983 */ /* 0x000ea80000300a00 */
[----:B------:R-:W2:Y:S04]  /*17190*/  LDL.LU.64 R206, [R1+0x9b0] ;  /* 0x0009b00001ce7983 */ /* 0x000ea80000300a00 */
        /* <DEDUP_REMOVED lines=10> */
[----:B------:R-:W-:Y:S04]  /*17240*/  LDGSTS.E [R7+0x70000], desc[UR8][R192.64], !P3 ;  /* 0x70000000c0077fae */ /* 0x000fe8000d921848 */
[----:B------:R-:W-:Y:S04]  /*17250*/  STL.64 [R1+0xf80], R192 ;  /* 0x000f80c001007387 */ /* 0x000fe80000100a00 */
[----:B------:R-:W-:Y:S01]  /*17260*/  LDGSTS.E [R7+0x74000], desc[UR8][R194.64], !P3 ;  /* 0x74000000c2077fae */ /* 0x000fe2000d921848 */
[----:B------:R-:W-:-:S03]  /*17270*/  ISETP.GE.U32.AND P3, PT, R196, 0x7ffffd9e, PT ;  /* 0x7ffffd9ec400780c */ /* 0x000fc60003f66070 */
[----:B------:R-:W-:Y:S04]  /*17280*/  STL.64 [R1+0xf88], R194 ;  /* 0x000f88c201007387 */ /* 0x000fe80000100a00 */
[----:B------:R-:W2:Y:S01]  /*17290*/  LDL.LU.64 R18, [R1+0x998] ;  /* 0x0009980001127983 */ /* 0x000ea20000300a00 */
[----:B---3--:R-:W-:-:S03]  /*172a0*/  IMAD.WIDE R196, R22, 0x4, R214 ;  /* 0x0000000416c47825 */ /* 0x008fc600078e02d6 */
[----:B------:R-:W3:Y:S04]  /*172b0*/  LDL.LU.64 R214, [R1+0x990] ;  /* 0x0009900001d67983 */ /* 0x000ee80000300a00 */
[----:B------:R-:W3:Y:S04]  /*172c0*/  LDL.LU.64 R216, [R1+0x988] ;  /* 0x0009880001d87983 */ /* 0x000ee80000300a00 */
[----:B------:R-:W3:Y:S01]  /*172d0*/  LDL.LU.64 R218, [R1+0x980] ;  /* 0x0009800001da7983 */ /* 0x000ee20000300a00 */
[----:B----4-:R-:W-:-:S04]  /*172e0*/  IMAD.WIDE R198, R22, 0x4, R198 ;  /* 0x0000000416c67825 */ /* 0x010fc800078e02c6 */
[C---:B--2---:R-:W-:Y:S01]  /*172f0*/  IMAD.WIDE R200, R22.reuse, 0x4, R200 ;  /* 0x0000000416c87825 */ /* 0x044fe200078e02c8 */
[----:B------:R-:W-:Y:S03]  /*17300*/  STL.64 [R1+0xf90], R196 ;  /* 0x000f90c401007387 */ /* 0x000fe60000100a00 */
[----:B------:R-:W-:Y:S01]  /*17310*/  IMAD.WIDE R202, R22, 0x4, R202 ;  /* 0x0000000416ca7825 */ /* 0x000fe200078e02ca */
[----:B------:R-:W-:Y:S04]  /*17320*/  STL.64 [R1+0xf98], R198 ;  /* 0x000f98c601007387 */ /* 0x000fe80000100a00 */
[----:B------:R-:W-:Y:S04]  /*17330*/  STL.64 [R1+0xfa0], R200 ;  /* 0x000fa0c801007387 */ /* 0x000fe80000100a00 */
[----:B------:R-:W-:Y:S04]  /*17340*/  STL.64 [R1+0xfa8], R202 ;  /* 0x000fa8ca01007387 */ /* 0x000fe80000100a00 */
[----:B------:R-:W2:Y:S04]  /*17350*/  LDL.LU.64 R16, [R1+0x978] ;  /* 0x0009780001107983 */ /* 0x000ea80000300a00 */
[----:B------:R-:W-:Y:S04]  /*17360*/  LDGSTS.E [R7+0x70004], desc[UR8][R196.64], !P0 ;  /* 0x70004000c4077fae */ /* 0x000fe8000c121848 */
[----:B------:R-:W-:Y:S01]  /*17370*/  LDGSTS.E [R7+0x74004], desc[UR8][R198.64], !P0 ;  /* 0x74004000c6077fae */ /* 0x000fe2000c121848 */
[----:B------:R-:W-:-:S03]  /*17380*/  ISETP.GE.U32.AND P0, PT, R205, 0x7ffffd9d, PT ;  /* 0x7ffffd9dcd00780c */ /* 0x000fc60003f06070 */
[----:B------:R-:W-:Y:S04]  /*17390*/  LDGSTS.E [R7+0x70008], desc[UR8][R200.64], !P1 ;  /* 0x70008000c8077fae */ /* 0x000fe8000c921848 */
[----:B------:R-:W-:Y:S01]  /*173a0*/  LDGSTS.E [R7+0x74008], desc[UR8][R202.64], !P1 ;  /* 0x74008000ca077fae */ /* 0x000fe2000c921848 */
[----:B------:R-:W-:Y:S01]  /*173b0*/  ISETP.GE.U32.AND P1, PT, R204, 0x7ffffdfc, PT ;  /* 0x7ffffdfccc00780c */ /* 0x000fe20003f26070 */
[C---:B------:R-:W-:Y:S02]  /*173c0*/  IMAD.WIDE R204, R22.reuse, 0x4, R222 ;  /* 0x0000000416cc7825 */ /* 0x040fe400078e02de */
[----:B------:R-:W4:Y:S02]  /*173d0*/  LDL.LU.64 R222, [R1+0x970] ;  /* 0x0009700001de7983 */ /* 0x000f240000300a00 */
[----:B------:R-:W-:-:S02]  /*173e0*/  IMAD.WIDE R206, R22, 0x4, R206 ;  /* 0x0000000416ce7825 */ /* 0x000fc400078e02ce */
[----:B------:R-:W4:Y:S02]  /*173f0*/  LDL.LU.64 R224, [R1+0xa10] ;  /* 0x000a100001e07983 */ /* 0x000f240000300a00 */
[C---:B------:R-:W-:Y:S02]  /*17400*/  IMAD.WIDE R208, R22.reuse, 0x4, R208 ;  /* 0x0000000416d07825 */ /* 0x040fe400078e02d0 */
[----:B------:R-:W4:Y:S02]  /*17410*/  LDL.LU.64 R226, [R1+0x968] ;  /* 0x0009680001e27983 */ /* 0x000f240000300a00 */
[----:B------:R-:W-:Y:S02]  /*17420*/  IMAD.WIDE R210, R22, 0x4, R210 ;  /* 0x0000000416d27825 */ /* 0x000fe400078e02d2 */
[----:B------:R-:W-:Y:S04]  /*17430*/  STL.64 [R1+0xfb0], R204 ;  /* 0x000fb0cc01007387 */ /* 0x000fe80000100a00 */
[----:B------:R-:W-:Y:S04]  /*17440*/  STL.64 [R1+0xfb8], R206 ;  /* 0x000fb8ce01007387 */ /* 0x000fe80000100a00 */
[----:B------:R-:W-:Y:S04]  /*17450*/  STL.64 [R1+0xfc0], R208 ;  /* 0x000fc0d001007387 */ /* 0x000fe80000100a00 */
[----:B------:R-:W-:Y:S04]  /*17460*/  STL.64 [R1+0xfc8], R210 ;  /* 0x000fc8d201007387 */ /* 0x000fe80000100a00 */
[----:B------:R-:W4:Y:S04]  /*17470*/  LDL.LU.64 R176, [R1+0x960] ;  /* 0x0009600001b07983 */ /* 0x000f280000300a00 */
[----:B------:R-:W4:Y:S04]  /*17480*/  LDL.LU.64 R172, [R1+0x958] ;  /* 0x0009580001ac7983 */ /* 0x000f280000300a00 */
[----:B------:R-:W-:Y:S04]  /*17490*/  LDGSTS.E [R7+0x7000c], desc[UR8][R204.64], !P2 ;  /* 0x7000c000cc077fae */ /* 0x000fe8000d121848 */
[----:B------:R-:W4:Y:S04]  /*174a0*/  LDL.LU.64 R168, [R1+0x950] ;  /* 0x0009500001a87983 */ /* 0x000f280000300a00 */
[----:B------:R-:W-:Y:S01]  /*174b0*/  LDGSTS.E [R7+0x7400c], desc[UR8][R206.64], !P2 ;  /* 0x7400c000ce077fae */ /* 0x000fe2000d121848 */
[----:B------:R-:W-:-:S03]  /*174c0*/  ISETP.GE.U32.AND P2, PT, R213, 0x7ffffdfb, PT ;  /* 0x7ffffdfbd500780c */ /* 0x000fc60003f46070 */
[----:B------:R-:W-:Y:S04]  /*174d0*/  LDGSTS.E [R7+0x78000], desc[UR8][R208.64], !P4 ;  /* 0x78000000d0077fae */ /* 0x000fe8000e121848 */
[----:B------:R-:W4:Y:S04]  /*174e0*/  LDL.LU.64 R166, [R1+0x948] ;  /* 0x0009480001a67983 */ /* 0x000f280000300a00 */
[----:B------:R-:W-:Y:S01]  /*174f0*/  LDGSTS.E [R7+0x7c000], desc[UR8][R210.64], !P4 ;  /* 0x7c000000d2077fae */ /* 0x000fe2000e121848 */
[----:B------:R-:W-:Y:S01]  /*17500*/  ISETP.GE.U32.AND P4, PT, R212, 0x7ffffdfa, PT ;  /* 0x7ffffdfad400780c */ /* 0x000fe20003f86070 */
[----:B------:R-:W-:-:S05]  /*17510*/  IMAD.WIDE R212, R22, 0x4, R18 ;  /* 0x0000000416d47825 */ /* 0x000fca00078e0212 */
[----:B------:R-:W-:Y:S04]  /*17520*/  STL.64 [R1+0xfd0], R212 ;  /* 0x000fd0d401007387 */ /* 0x000fe80000100a00 */
[----:B------:R-:W-:Y:S01]  /*17530*/  LDGSTS.E [R7+0x78004], desc[UR8][R212.64], !P5 ;  /* 0x78004000d4077fae */ /* 0x000fe2000e921848 */
[----:B---3--:R-:W-:-:S04]  /*17540*/  IMAD.WIDE R214, R22, 0x4, R214 ;  /* 0x0000000416d67825 */ /* 0x008fc800078e02d6 */
[C---:B------:R-:W-:Y:S01]  /*17550*/  IMAD.WIDE R216, R22.reuse, 0x4, R216 ;  /* 0x0000000416d87825 */ /* 0x040fe200078e02d8 */
[----:B------:R-:W-:Y:S03]  /*17560*/  STL.64 [R1+0xfd8], R214 ;  /* 0x000fd8d601007387 */ /* 0x000fe60000100a00 */
[----:B------:R-:W-:Y:S01]  /*17570*/  IMAD.WIDE R218, R22, 0x4, R218 ;  /* 0x0000000416da7825 */ /* 0x000fe200078e02da */
[----:B------:R-:W-:Y:S04]  /*17580*/  STL.64 [R1+0xfe0], R216 ;  /* 0x000fe0d801007387 */ /* 0x000fe80000100a00 */
[----:B------:R-:W-:Y:S04]  /*17590*/  STL.64 [R1+0xfe8], R218 ;  /* 0x000fe8da01007387 */ /* 0x000fe80000100a00 */
[----:B------:R-:W-:Y:S01]  /*175a0*/  LDGSTS.E [R7+0x7c004], desc[UR8][R214.64], !P5 ;  /* 0x7c004000d6077fae */ /* 0x000fe2000e921848 */
[----:B------:R-:W-:-:S03]  /*175b0*/  ISETP.GE.U32.AND P5, PT, R221, 0x7ffffdf9, PT ;  /* 0x7ffffdf9dd00780c */ /* 0x000fc60003fa6070 */
[----:B------:R-:W3:Y:S04]  /*175c0*/  LDL.LU.64 R174, [R1+0x940] ;  /* 0x0009400001ae7983 */ /* 0x000ee80000300a00 */
[----:B------:R-:W-:Y:S04]  /*175d0*/  LDGSTS.E [R7+0x78008], desc[UR8][R216.64], !P3 ;  /* 0x78008000d8077fae */ /* 0x000fe8000d921848 */
[----:B------:R-:W3:Y:S04]  /*175e0*/  LDL.LU.64 R164, [R1+0x938] ;  /* 0x0009380001a47983 */ /* 0x000ee80000300a00 */
[----:B------:R-:W-:Y:S01]  /*175f0*/  LDGSTS.E [R7+0x7c008], desc[UR8][R218.64], !P3 ;  /* 0x7c008000da077fae */ /* 0x000fe2000d921848 */
[----:B------:R-:W-:Y:S01]  /*17600*/  ISETP.GE.U32.AND P3, PT, R220, 0x7ffffddc, PT ;  /* 0x7ffffddcdc00780c */ /* 0x000fe20003f66070 */
[----:B--2---:R-:W-:-:S02]  /*17610*/  IMAD.WIDE R220, R22, 0x4, R16 ;  /* 0x0000000416dc7825 */ /* 0x004fc400078e0210 */
[----:B------:R-:W2:Y:S04]  /*17620*/  LDL.LU.64 R18, [R1+0x930] ;  /* 0x0009300001127983 */ /* 0x000ea80000300a00 */
[----:B------:R-:W2:Y:S04]  /*17630*/  LDL.LU.64 R16, [R1+0x928] ;  /* 0x0009280001107983 */ /* 0x000ea80000300a00 */
[----:B------:R-:W-:Y:S04]  /*17640*/  STL.64 [R1+0xff8], R220 ;  /* 0x000ff8dc01007387 */ /* 0x000fe80000100a00 */
[----:B------:R-:W-:Y:S01]  /*17650*/  LDGSTS.E [R7+0x7800c], desc[UR8][R220.64], !P0 ;  /* 0x7800c000dc077fae */ /* 0x000fe2000c121848 */
[----:B----4-:R-:W-:-:S04]  /*17660*/  IMAD.WIDE R222, R22, 0x4, R222 ;  /* 0x0000000416de7825 */ /* 0x010fc800078e02de */
[C---:B------:R-:W-:Y:S01]  /*17670*/  IMAD.WIDE R224, R22.reuse, 0x4, R224 ;  /* 0x0000000416e07825 */ /* 0x040fe200078e02e0 */
[----:B------:R-:W-:Y:S03]  /*17680*/  STL.64 [R1+0x1000], R222 ;  /* 0x001000de01007387 */ /* 0x000fe60000100a00 */
[----:B------:R-:W-:Y:S01]  /*17690*/  IMAD.WIDE R226, R22, 0x4, R226 ;  /* 0x0000000416e27825 */ /* 0x000fe200078e02e2 */
[----:B------:R-:W-:Y:S01]  /*176a0*/  LDGSTS.E [R7+0x7c00c], desc[UR8][R222.64], !P0 ;  /* 0x7c00c000de077fae */ /* 0x000fe2000c121848 */
[----:B------:R-:W-:-:S03]  /*176b0*/  ISETP.GE.U32.AND P0, PT, R247, 0x7ffffddb, PT ;  /* 0x7ffffddbf700780c */ /* 0x000fc60003f06070 */
[----:B------:R-:W-:Y:S04]  /*176c0*/  STL.64 [R1+0x1008], R224 ;  /* 0x001008e001007387 */ /* 0x000fe80000100a00 */
[----:B------:R-:W-:Y:S04]  /*176d0*/  LDGSTS.E [R8+0x60000], desc[UR8][R224.64], !P1 ;  /* 0x60000000e0087fae */ /* 0x000fe8000c921848 */
[----:B------:R-:W-:Y:S01]  /*176e0*/  STL.64 [R1+0x1010], R226 ;  /* 0x001010e201007387 */ /* 0x000fe20000100a00 */
[----:B-1----:R-:W-:-:S03]  /*176f0*/  IADD3 R182, R248, -0x1a8, RZ ;  /* 0xfffffe58f8b67810 */ /* 0x002fc60007ffe0ff */
[----:B------:R-:W-:Y:S01]  /*17700*/  LDGSTS.E [R8+0x64000], desc[UR8][R226.64], !P1 ;  /* 0x64000000e2087fae */ /* 0x000fe2000c921848 */
[----:B------:R-:W-:Y:S01]  /*17710*/  ISETP.GE.U32.AND P1, PT, R246, 0x7ffffdda, PT ;  /* 0x7ffffddaf600780c */ /* 0x000fe20003f26070 */
[----:B------:R-:W-:-:S04]  /*17720*/  IMAD.WIDE R246, R22, 0x4, R176 ;  /* 0x0000000416f67825 */ /* 0x000fc800078e02b0 */
[C---:B------:R-:W-:Y:S01]  /*17730*/  IMAD.WIDE R248, R22.reuse, 0x4, R172 ;  /* 0x0000000416f87825 */ /* 0x040fe200078e02ac */
[----:B------:R-:W-:Y:S04]  /*17740*/  LDGSTS.E [R8+0x60004], desc[UR8][R246.64], !P2 ;  /* 0x60004000f6087fae */ /* 0x000fe8000d121848 */
[----:B------:R-:W-:Y:S01]  /*17750*/  LDGSTS.E [R8+0x64004], desc[UR8][R248.64], !P2 ;  /* 0x64004000f8087fae */ /* 0x000fe2000d121848 */
[----:B------:R-:W-:-:S03]  /*17760*/  IMAD.WIDE R180, R22, 0x4, R168 ;  /* 0x0000000416b47825 */ /* 0x000fc600078e02a8 */
[----:B------:R-:W4:Y:S01]  /*17770*/  LDL.LU.64 R168, [R1+0x920] ;  /* 0x0009200001a87983 */ /* 0x000f220000300a00 */
[----:B------:R-:W-:Y:S01]  /*17780*/  IMAD.WIDE R178, R22, 0x4, R166 ;  /* 0x0000000416b27825 */ /* 0x000fe200078e02a6 */
[----:B------:R-:W-:Y:S02]  /*17790*/  ISETP.GE.U32.AND P2, PT, R182, 0x7ffffdd9, PT ;  /* 0x7ffffdd9b600780c */ /* 0x000fe40003f46070 */
[----:B------:R-:W4:Y:S04]  /*177a0*/  LDL.LU.64 R166, [R1+0x918] ;  /* 0x0009180001a67983 */ /* 0x000f280000300a00 */
[----:B------:R-:W-:Y:S04]  /*177b0*/  STL.64 [R1+0x9f8], R180 ;  /* 0x0009f8b401007387 */ /* 0x000fe80000100a00 */
[----:B------:R-:W4:Y:S04]  /*177c0*/  LDL.LU.64 R176, [R1+0x910] ;  /* 0x0009100001b07983 */ /* 0x000f280000300a00 */
[----:B------:R1:W-:Y:S04]  /*177d0*/  STL.64 [R1+0x9f0], R178 ;  /* 0x0009f0b201007387 */ /* 0x0003e80000100a00 */
[----:B------:R-:W4:Y:S04]  /*177e0*/  LDL.LU.64 R172, [R1+0x908] ;  /* 0x0009080001ac7983 */ /* 0x000f280000300a00 */
[----:B------:R-:W-:Y:S04]  /*177f0*/  STL.64 [R1+0x1018], R246 ;  /* 0x001018f601007387 */ /* 0x000fe80000100a00 */
[----:B------:R-:W-:Y:S04]  /*17800*/  STL.64 [R1+0x1020], R248 ;  /* 0x001020f801007387 */ /* 0x000fe80000100a00 */
[----:B------:R-:W-:Y:S04]  /*17810*/  LDGSTS.E [R8+0x60008], desc[UR8][R180.64], !P4 ;  /* 0x60008000b4087fae */ /* 0x000fe8000e121848 */
[----:B------:R1:W-:Y:S01]  /*17820*/  LDGSTS.E [R8+0x64008], desc[UR8][R178.64], !P4 ;  /* 0x64008000b2087fae */ /* 0x0003e2000e121848 */
[----:B------:R-:W-:Y:S01]  /*17830*/  VIADD R252, R252, 0xfffffe3b ;  /* 0xfffffe3bfcfc7836 */ /* 0x000fe20000000000 */
[----:B-1----:R-:W1:Y:S08]  /*17840*/  LDC R179, c[0x0][0x230] ;  /* 0x00008c00ffb37b82 */ /* 0x002e700000000800 */
[----:B------:R-:W1:Y:S01]  /*17850*/  LDC R178, c[0x0][0x230] ;  /* 0x00008c00ffb27b82 */ /* 0x000e620000000800 */
[----:B---3--:R-:W-:-:S04]  /*17860*/  IMAD.WIDE R174, R22, 0x4, R174 ;  /* 0x0000000416ae7825 */ /* 0x008fc800078e02ae */
[C---:B------:R-:W-:Y:S01]  /*17870*/  IMAD.WIDE R164, R22.reuse, 0x4, R164 ;  /* 0x0000000416a47825 */ /* 0x040fe200078e02a4 */
[----:B------:R3:W-:Y:S04]  /*17880*/  STL.64 [R1+0x9e8], R174 ;  /* 0x0009e8ae01007387 */ /* 0x0007e80000100a00 */
[----:B------:R1:W-:Y:S01]  /*17890*/  STL.64 [R1+0x9e0], R164 ;  /* 0x0009e0a401007387 */ /* 0x0003e20000100a00 */
[----:B--2---:R-:W-:-:S03]  /*178a0*/  IMAD.WIDE R182, R22, 0x4, R18 ;  /* 0x0000000416b67825 */ /* 0x004fc600078e0212 */
[----:B------:R-:W-:Y:S01]  /*178b0*/  LDGSTS.E [R8+0x6000c], desc[UR8][R174.64], !P5 ;  /* 0x6000c000ae087fae */ /* 0x000fe2000e921848 */
[----:B------:R-:W-:-:S03]  /*178c0*/  IMAD.WIDE R180, R22, 0x4, R16 ;  /* 0x0000000416b47825 */ /* 0x000fc600078e0210 */
[----:B------:R-:W2:Y:S04]  /*178d0*/  LDL.LU.64 R18, [R1+0x900] ;  /* 0x0009000001127983 */ /* 0x000ea80000300a00 */
[----:B------:R-:W2:Y:S04]  /*178e0*/  LDL.LU.64 R16, [R1+0x8f8] ;  /* 0x0008f80001107983 */ /* 0x000ea80000300a00 */
[----:B------:R4:W-:Y:S04]  /*178f0*/  STL.64 [R1+0x8], R182 ;  /* 0x000008b601007387 */ /* 0x0009e80000100a00 */
[----:B------:R4:W-:Y:S04]  /*17900*/  STL.64 [R1+0x10], R180 ;  /* 0x000010b401007387 */ /* 0x0009e80000100a00 */
[----:B---3--:R-:W3:Y:S04]  /*17910*/  LDL.LU.64 R174, [R1+0x8f0] ;  /* 0x0008f00001ae7983 */ /* 0x008ee80000300a00 */
[----:B------:R-:W-:Y:S04]  /*17920*/  LDGSTS.E [R8+0x6400c], desc[UR8][R164.64], !P5 ;  /* 0x6400c000a4087fae */ /* 0x000fe8000e921848 */
[----:B------:R4:W-:Y:S04]  /*17930*/  LDGSTS.E [R8+0x68000], desc[UR8][R182.64], !P3 ;  /* 0x68000000b6087fae */ /* 0x0009e8000d921848 */
[----:B------:R4:W-:Y:S04]  /*17940*/  LDGSTS.E [R8+0x6c000], desc[UR8][R180.64], !P3 ;  /* 0x6c000000b4087fae */ /* 0x0009e8000d921848 */
[----:B-1----:R-:W3:Y:S01]  /*17950*/  LDL.LU.64 R164, [R1+0x8e8] ;  /* 0x0008e80001a47983 */ /* 0x002ee20000300a00 */
[----:B------:R-:W-:-:S02]  /*17960*/  ISETP.GE.U32.AND P4, PT, R252, 0x7ffffdbc, PT ;  /* 0x7ffffdbcfc00780c */ /* 0x000fc40003f86070 */
[----:B------:R-:W-:Y:S01]  /*17970*/  IADD3 R252, R171, -0x1c7, RZ ;  /* 0xfffffe39abfc7810 */ /* 0x000fe20007ffe0ff */
[----:B------:R-:W-:Y:S01]  /*17980*/  VIADD R20, R20, 0xfffffe3a ;  /* 0xfffffe3a14147836 */ /* 0x000fe20000000000 */
[----:B------:R-:W1:Y:S02]  /*17990*/  LDC R171, c[0x0][0x230] ;  /* 0x00008c00ffab7b82 */ /* 0x000e640000000800 */
[----:B------:R-:W-:Y:S01]  /*179a0*/  ISETP.GE.U32.AND P3, PT, R252, 0x7ffffdba, PT ;  /* 0x7ffffdbafc00780c */ /* 0x000fe20003f66070 */
[----:B------:R-:W-:Y:S02]  /*179b0*/  VIADD R252, R170, 0xfffffe1b ;  /* 0xfffffe1baafc7836 */ /* 0x000fe40000000000 */
[----:B----4-:R-:W-:-:S04]  /*179c0*/  IMAD.WIDE R168, R22, 0x4, R168 ;  /* 0x0000000416a87825 */ /* 0x010fc800078e02a8 */
[C---:B------:R-:W-:Y:S01]  /*179d0*/  IMAD.WIDE R166, R22.reuse, 0x4, R166 ;  /* 0x0000000416a67825 */ /* 0x040fe200078e02a6 */
[----:B------:R4:W-:Y:S03]  /*179e0*/  STL.64 [R1+0x20], R168 ;  /* 0x000020a801007387 */ /* 0x0009e60000100a00 */
[C---:B------:R-:W-:Y:S01]  /*179f0*/  IMAD.WIDE R182, R22.reuse, 0x4, R176 ;  /* 0x0000000416b67825 */ /* 0x040fe200078e02b0 */
[----:B------:R1:W-:Y:S03]  /*17a00*/  STL.64 [R1+0x28], R166 ;  /* 0x000028a601007387 */ /* 0x0003e60000100a00 */
[C---:B------:R-:W-:Y:S01]  /*17a10*/  IMAD.WIDE R180, R22.reuse, 0x4, R172 ;  /* 0x0000000416b47825 */ /* 0x040fe200078e02ac */
[----:B------:R-:W3:Y:S03]  /*17a20*/  LDL.LU.64 R176, [R1+0x8e0] ;  /* 0x0008e00001b07983 */ /* 0x000ee60000300a00 */
[C---:B--2---:R-:W-:Y:S01]  /*17a30*/  IMAD.WIDE R18, R22.reuse, 0x4, R18 ;  /* 0x0000000416127825 */ /* 0x044fe200078e0212 */
[----:B------:R-:W2:Y:S03]  /*17a40*/  LDL.LU.64 R172, [R1+0x8d8] ;  /* 0x0008d80001ac7983 */ /* 0x000ea60000300a00 */
[----:B------:R-:W-:Y:S01]  /*17a50*/  IMAD.WIDE R16, R22, 0x4, R16 ;  /* 0x0000000416107825 */ /* 0x000fe200078e0210 */
[----:B------:R1:W-:Y:S01]  /*17a60*/  STL.64 [R1+0x30], R182 ;  /* 0x000030b601007387 */ /* 0x0003e20000100a00 */
[----:B------:R-:W-:Y:S01]  /*17a70*/  ISETP.GE.U32.AND P5, PT, R20, 0x7ffffdbb, PT ;  /* 0x7ffffdbb1400780c */ /* 0x000fe20003fa6070 */
[----:B------:R-:W2:Y:S02]  /*17a80*/  LDC R170, c[0x0][0x230] ;  /* 0x00008c00ffaa7b82 */ /* 0x000ea40000000800 */
[----:B------:R-:W-:Y:S04]  /*17a90*/  LDGSTS.E [R8+0x68004], desc[UR8][R168.64], !P0 ;  /* 0x68004000a8087fae */ /* 0x000fe8000c121848 */
[----:B------:R3:W-:Y:S01]  /*17aa0*/  STL.64 [R1+0x40], R180 ;  /* 0x000040b401007387 */ /* 0x0007e20000100a00 */
[----:B------:R-:W-:Y:S01]  /*17ab0*/  VIADD R21, R21, 0xfffffe38 ;  /* 0xfffffe3815157836 */ /* 0x000fe20000000000 */
[----:B------:R-:W2:Y:S02]  /*17ac0*/  LDC R20, c[0x0][0x230] ;  /* 0x00008c00ff147b82 */ /* 0x000ea40000000800 */
[----:B------:R-:W-:Y:S04]  /*17ad0*/  LDGSTS.E [R8+0x6c004], desc[UR8][R166.64], !P0 ;  /* 0x6c004000a6087fae */ /* 0x000fe8000c121848 */
[----:B----4-:R-:W4:Y:S04]  /*17ae0*/  LDL.LU.64 R168, [R1+0x8d0] ;  /* 0x0008d00001a87983 */ /* 0x010f280000300a00 */
[----:B------:R3:W-:Y:S04]  /*17af0*/  LDGSTS.E [R8+0x68008], desc[UR8][R182.64], !P1 ;  /* 0x68008000b6087fae */ /* 0x0007e8000c921848 */
[----:B-1----:R-:W4:Y:S04]  /*17b00*/  LDL.LU.64 R166, [R1+0x8c8] ;  /* 0x0008c80001a67983 */ /* 0x002f280000300a00 */
[----:B------:R1:W-:Y:S01]  /*17b10*/  LDGSTS.E [R8+0x6c008], desc[UR8][R180.64], !P1 ;  /* 0x6c008000b4087fae */ /* 0x0003e2000c921848 */
[----:B------:R-:W-:Y:S01]  /*17b20*/  ISETP.GE.U32.AND P1, PT, R252, 0x7ffffd9c, PT ;  /* 0x7ffffd9cfc00780c */ /* 0x000fe20003f26070 */
[----:B------:R-:W-:Y:S01]  /*17b30*/  VIADD R252, R178, 0xfffffe19 ;  /* 0xfffffe19b2fc7836 */ /* 0x000fe20000000000 */
[----:B---3--:R-:W-:Y:S01]  /*17b40*/  IADD3 R182, R179, -0x1e6, RZ ;  /* 0xfffffe1ab3b67810 */ /* 0x008fe20007ffe0ff */
[----:B------:R3:W-:Y:S01]  /*17b50*/  STL.64 [R1+0x48], R18 ;  /* 0x0000481201007387 */ /* 0x0007e20000100a00 */
[----:B------:R-:W-:-:S03]  /*17b60*/  IMAD.WIDE R178, R22, 0x4, R164 ;  /* 0x0000000416b27825 */ /* 0x000fc600078e02a4 */
[----:B------:R3:W-:Y:S01]  /*17b70*/  STL.64 [R1+0x58], R16 ;  /* 0x0000581001007387 */ /* 0x0007e20000100a00 */
[----:B-1----:R-:W-:-:S03]  /*17b80*/  IMAD.WIDE R180, R22, 0x4, R174 ;  /* 0x0000000416b47825 */ /* 0x002fc600078e02ae */
[----:B------:R-:W-:Y:S04]  /*17b90*/  LDGSTS.E [R8+0x6800c], desc[UR8][R18.64], !P2 ;  /* 0x6800c00012087fae */ /* 0x000fe8000d121848 */
[----:B------:R-:W4:Y:S04]  /*17ba0*/  LDL.LU.64 R174, [R1+0x8c0] ;  /* 0x0008c00001ae7983 */ /* 0x000f280000300a00 */
[----:B------:R-:W4:Y:S04]  /*17bb0*/  LDL.LU.64 R164, [R1+0x8b8] ;  /* 0x0008b80001a47983 */ /* 0x000f280000300a00 */
[----:B------:R-:W-:Y:S04]  /*17bc0*/  STL.64 [R1+0x60], R180 ;  /* 0x000060b401007387 */ /* 0x000fe80000100a00 */
[----:B------:R1:W-:Y:S04]  /*17bd0*/  STL.64 [R1+0x68], R178 ;  /* 0x000068b201007387 */ /* 0x0003e80000100a00 */
[----:B---3--:R-:W3:Y:S04]  /*17be0*/  LDL.LU.64 R18, [R1+0x8b0] ;  /* 0x0008b00001127983 */ /* 0x008ee80000300a00 */
[----:B------:R-:W-:Y:S04]  /*17bf0*/  LDGSTS.E [R8+0x6c00c], desc[UR8][R16.64], !P2 ;  /* 0x6c00c00010087fae */ /* 0x000fe8000d121848 */
[----:B------:R-:W3:Y:S01]  /*17c00*/  LDL.LU.64 R16, [R1+0x8a8] ;  /* 0x0008a80001107983 */ /* 0x000ee20000300a00 */
[----:B------:R-:W-:-:S03]  /*17c10*/  ISETP.GE.U32.AND P2, PT, R182, 0x7ffffd9b, PT ;  /* 0x7ffffd9bb600780c */ /* 0x000fc60003f46070 */
[----:B------:R-:W-:Y:S01]  /*17c20*/  LDGSTS.E [R8+0x70000], desc[UR8][R180.64], !P4 ;  /* 0x70000000b4087fae */ /* 0x000fe2000e121848 */
[----:B------:R-:W-:-:S03]  /*17c30*/  IMAD.WIDE R176, R22, 0x4, R176 ;  /* 0x0000000416b07825 */ /* 0x000fc600078e02b0 */
[----:B------:R1:W-:Y:S04]  /*17c40*/  LDGSTS.E [R8+0x74000], desc[UR8][R178.64], !P4 ;  /* 0x74000000b2087fae */ /* 0x0003e8000e121848 */
[----:B------:R4:W-:Y:S04]  /*17c50*/  STL.64 [R1+0x70], R176 ;  /* 0x000070b001007387 */ /* 0x0009e80000100a00 */
[----:B------:R-:W-:Y:S01]  /*17c60*/  LDGSTS.E [R8+0x70004], desc[UR8][R176.64], !P5 ;  /* 0x70004000b0087fae */ /* 0x000fe2000e921848 */
[----:B------:R-:W-:Y:S01]  /*17c70*/  ISETP.GE.U32.AND P0, PT, R21, 0x7ffffdb9, PT ;  /* 0x7ffffdb91500780c */ /* 0x000fe20003f06070 */
[----:B-1----:R-:W1:Y:S08]  /*17c80*/  LDC R179, c[0x0][0x230] ;  /* 0x00008c00ffb37b82 */ /* 0x002e700000000800 */
[----:B------:R-:W1:Y:S01]  /*17c90*/  LDC R178, c[0x0][0x230] ;  /* 0x00008c00ffb27b82 */ /* 0x000e620000000800 */
[----:B--2---:R-:W-:-:S04]  /*17ca0*/  IMAD.WIDE R172, R22, 0x4, R172 ;  /* 0x0000000416ac7825 */ /* 0x004fc800078e02ac */
[C---:B----4-:R-:W-:Y:S01]  /*17cb0*/  IMAD.WIDE R182, R22.reuse, 0x4, R168 ;  /* 0x0000000416b67825 */ /* 0x050fe200078e02a8 */
[----:B------:R2:W-:Y:S03]  /*17cc0*/  STL.64 [R1+0x78], R172 ;  /* 0x000078ac01007387 */ /* 0x0005e60000100a00 */
[C---:B------:R-:W-:Y:S01]  /*17cd0*/  IMAD.WIDE R180, R22.reuse, 0x4, R166 ;  /* 0x0000000416b47825 */ /* 0x040fe200078e02a6 */
[----:B------:R-:W4:Y:S03]  /*17ce0*/  LDL.LU.64 R168, [R1+0x8a0] ;  /* 0x0008a00001a87983 */ /* 0x000f260000300a00 */
[C---:B------:R-:W-:Y:S01]  /*17cf0*/  IMAD.WIDE R174, R22.reuse, 0x4, R174 ;  /* 0x0000000416ae7825 */ /* 0x040fe200078e02ae */
[----:B------:R-:W4:Y:S03]  /*17d00*/  LDL.LU.64 R166, [R1+0x898] ;  /* 0x0008980001a67983 */ /* 0x000f260000300a00 */
[----:B------:R-:W-:Y:S01]  /*17d10*/  IMAD.WIDE R164, R22, 0x4, R164 ;  /* 0x0000000416a47825 */ /* 0x000fe200078e02a4 */
[----:B------:R3:W-:Y:S01]  /*17d20*/  STL.64 [R1+0x80], R182 ;  /* 0x000080b601007387 */ /* 0x0007e20000100a00 */
[----:B------:R-:W-:Y:S01]  /*17d30*/  ISETP.GE.U32.AND P4, PT, R252, 0x7ffffd9a, PT ;  /* 0x7ffffd9afc00780c */ /* 0x000fe20003f86070 */
[----:B------:R-:W1:Y:S02]  /*17d40*/  LDC R21, c[0x0][0x230] ;  /* 0x00008c00ff157b82 */ /* 0x000e640000000800 */
[----:B------:R3:W-:Y:S04]  /*17d50*/  STL.64 [R1+0x98], R180 ;  /* 0x000098b401007387 */ /* 0x0007e80000100a00 */
[----:B------:R-:W4:Y:S04]  /*17d60*/  LDL.LU.64 R176, [R1+0x890] ;  /* 0x0008900001b07983 */ /* 0x000f280000300a00 */
[----:B------:R-:W-:Y:S04]  /*17d70*/  LDGSTS.E [R8+0x74004], desc[UR8][R172.64], !P5 ;  /* 0x74004000ac087fae */ /* 0x000fe8000e921848 */
[----:B------:R3:W-:Y:S04]  /*17d80*/  LDGSTS.E [R8+0x70008], desc[UR8][R182.64], !P3 ;  /* 0x70008000b6087fae */ /* 0x0007e8000d921848 */
[----:B------:R3:W-:Y:S04]  /*17d90*/  LDGSTS.E [R8+0x74008], desc[UR8][R180.64], !P3 ;  /* 0x74008000b4087fae */ /* 0x0007e8000d921848 */
[----:B--2---:R-:W2:Y:S01]  /*17da0*/  LDL.LU.64 R172, [R1+0x888] ;  /* 0x0008880001ac7983 */ /* 0x004ea20000300a00 */
[----:B---3--:R-:W-:-:S03]  /*17db0*/  IMAD.WIDE R182, R22, 0x4, R18 ;  /* 0x0000000416b67825 */ /* 0x008fc600078e0212 */
[----:B------:R3:W-:Y:S01]  /*17dc0*/  STL.64 [R1+0xa8], R174 ;  /* 0x0000a8ae01007387 */ /* 0x0007e20000100a00 */
[----:B------:R-:W-:-:S03]  /*17dd0*/  IMAD.WIDE R180, R22, 0x4, R16 ;  /* 0x0000000416b47825 */ /* 0x000fc600078e0210 */
[----:B------:R1:W-:Y:S04]  /*17de0*/  STL.64 [R1+0xb0], R164 ;  /* 0x0000b0a401007387 */ /* 0x0003e80000100a00 */
[----:B------:R-:W2:Y:S04]  /*17df0*/  LDL.LU.64 R18, [R1+0x880] ;  /* 0x0008800001127983 */ /* 0x000ea80000300a00 */
[----:B------:R-:W2:Y:S04]  /*17e00*/  LDL.LU.64 R16, [R1+0x878] ;  /* 0x0008780001107983 */ /* 0x000ea80000300a00 */
[----:B------:R4:W-:Y:S04]  /*17e10*/  STL.64 [R1+0xc8], R182 ;  /* 0x0000c8b601007387 */ /* 0x0009e80000100a00 */
[----:B------:R-:W-:Y:S04]  /*17e20*/  LDGSTS.E [R8+0x7000c], desc[UR8][R174.64], !P0 ;  /* 0x7000c000ae087fae */ /* 0x000fe8000c121848 */
[----:B------:R4:W-:Y:S04]  /*17e30*/  STL.64 [R1+0xd0], R180 ;  /* 0x0000d0b401007387 */ /* 0x0009e80000100a00 */
[----:B------:R-:W-:Y:S04]  /*17e40*/  LDGSTS.E [R8+0x7400c], desc[UR8][R164.64], !P0 ;  /* 0x7400c000a4087fae */ /* 0x000fe8000c121848 */
[----:B---3--:R-:W3:Y:S01]  /*17e50*/  LDL.LU.64 R174, [R1+0x870] ;  /* 0x0008700001ae7983 */ /* 0x008ee20000300a00 */
[----:B------:R-:W-:Y:S01]  /*17e60*/  IADD3 R252, R171, -0x189, RZ ;  /* 0xfffffe77abfc7810 */ /* 0x000fe20007ffe0ff */
[----:B------:R-:W-:Y:S01]  /*17e70*/  VIADD R20, R20, 0xfffffe18 ;  /* 0xfffffe1814147836 */ /* 0x000fe20000000000 */
[----:B------:R-:W3:Y:S01]  /*17e80*/  LDC R171, c[0x0][0x230] ;  /* 0x00008c00ffab7b82 */ /* 0x000ee20000000800 */
[----:B------:R4:W-:Y:S04]  /*17e90*/  LDGSTS.E [R8+0x78000], desc[UR8][R182.64], !P1 ;  /* 0x78000000b6087fae */ /* 0x0009e8000c921848 */
[----:B-1----:R-:W3:Y:S01]  /*17ea0*/  LDL.LU.64 R164, [R1+0x868] ;  /* 0x0008680001a47983 */ /* 0x002ee20000300a00 */
[----:B------:R-:W-:Y:S01]  /*17eb0*/  ISETP.GE.U32.AND P3, PT, R252, 0x7ffffdf8, PT ;  /* 0x7ffffdf8fc00780c */ /* 0x000fe20003f66070 */
[----:B------:R-:W-:-:S02]  /*17ec0*/  VIADD R252, R170, 0xfffffe75 ;  /* 0xfffffe75aafc7836 */ /* 0x000fc40000000000 */
[----:B------:R1:W-:Y:S01]  /*17ed0*/  LDGSTS.E [R8+0x7c000], desc[UR8][R180.64], !P1 ;  /* 0x7c000000b4087fae */ /* 0x0003e2000c921848 */
[----:B------:R-:W-:Y:S01]  /*17ee0*/  ISETP.GE.U32.AND P5, PT, R20, 0x7ffffd99, PT ;  /* 0x7ffffd991400780c */ /* 0x000fe20003fa6070 */
[----:B----4-:R-:W-:Y:S01]  /*17ef0*/  IMAD.WIDE R168, R22, 0x4, R168 ;  /* 0x0000000416a87825 */ /* 0x010fe200078e02a8 */
[----:B------:R-:W-:Y:S01]  /*17f00*/  ISETP.GE.U32.AND P1, PT, R252, 0x7ffffdf6, PT ;  /* 0x7ffffdf6fc00780c */ /* 0x000fe20003f26070 */
[----:B------:R-:W4:Y:S01]  /*17f10*/  LDC R170, c[0x0][0x230] ;  /* 0x00008c00ffaa7b82 */ /* 0x000f220000000800 */
[----:B------:R-:W-:Y:S01]  /*17f20*/  IADD3 R182, R179, -0x18c, RZ ;  /* 0xfffffe74b3b67810 */ /* 0x000fe20007ffe0ff */
[----:B------:R-:W-:Y:S01]  /*17f30*/  VIADD R252, R178, 0xfffffe57 ;  /* 0xfffffe57b2fc7836 */ /* 0x000fe20000000000 */
[----:B------:R2:W-:Y:S04]  /*17f40*/  STL.64 [R1+0xd8], R168 ;  /* 0x0000d8a801007387 */ /* 0x0005e80000100a00 */
[----:B------:R-:W-:Y:S01]  /*17f50*/  LDGSTS.E [R8+0x78004], desc[UR8][R168.64], !P2 ;  /* 0x78004000a8087fae */ /* 0x000fe2000d121848 */
[C---:B------:R-:W-:Y:S01]  /*17f60*/  IMAD.WIDE R166, R22.reuse, 0x4, R166 ;  /* 0x0000000416a67825 */ /* 0x040fe200078e02a6 */
[----:B------:R-:W4:Y:S04]  /*17f70*/  LDC R20, c[0x0][0x230] ;  /* 0x00008c00ff147b82 */ /* 0x000f280000000800 */
[----:B------:R2:W-:Y:S04]  /*17f80*/  STL.64 [R1+0xe8], R166 ;  /* 0x0000e8a601007387 */ /* 0x0005e80000100a00 */
[----:B------:R-:W-:Y:S01]  /*17f90*/  LDGSTS.E [R8+0x7c004], desc[UR8][R166.64], !P2 ;  /* 0x7c004000a6087fae */ /* 0x000fe2000d121848 */
[----:B-1----:R-:W-:-:S03]  /*17fa0*/  IMAD.WIDE R180, R22, 0x4, R176 ;  /* 0x0000000416b47825 */ /* 0x002fc600078e02b0 */
[----:B------:R-:W4:Y:S01]  /*17fb0*/  LDL.LU.64 R176, [R1+0x860] ;  /* 0x0008600001b07983 */ /* 0x000f220000300a00 */
[----:B--2---:R-:W-:Y:S01]  /*17fc0*/  IMAD.WIDE R178, R22, 0x4, R172 ;  /* 0x0000000416b27825 */ /* 0x004fe200078e02ac */
[----:B------:R-:W-:Y:S02]  /*17fd0*/  ISETP.GE.U32.AND P2, PT, R182, 0x7ffffdf5, PT ;  /* 0x7ffffdf5b600780c */ /* 0x000fe40003f46070 */
[----:B------:R-:W2:Y:S04]  /*17fe0*/  LDL.LU.64 R172, [R1+0x858] ;  /* 0x0008580001ac7983 */ /* 0x000ea80000300a00 */
[----:B------:R1:W-:Y:S04]  /*17ff0*/  STL.64 [R1+0x100], R180 ;  /* 0x000100b401007387 */ /* 0x0003e80000100a00 */
[----:B------:R1:W-:Y:S04]  /*18000*/  STL.64 [R1+0x118], R178 ;  /* 0x000118b201007387 */ /* 0x0003e80000100a00 */
[----:B------:R-:W2:Y:S04]  /*18010*/  LDL.LU.64 R168, [R1+0x850] ;  /* 0x0008500001a87983 */ /* 0x000ea80000300a00 */
[----:B------:R-:W2:Y:S01]  /*18020*/  LDL.LU.64 R166, [R1+0x848] ;  /* 0x0008480001a67983 */ /* 0x000ea20000300a00 */
[----:B------:R-:W-:-:S03]  /*18030*/  IMAD.WIDE R18, R22, 0x4, R18 ;  /* 0x0000000416127825 */ /* 0x000fc600078e0212 */
[----:B------:R1:W-:Y:S01]  /*18040*/  LDGSTS.E [R8+0x78008], desc[UR8][R180.64], !P4 ;  /* 0x78008000b4087fae */ /* 0x0003e2000e121848 */
[----:B------:R-:W-:-:S03]  /*18050*/  IMAD.WIDE R16, R22, 0x4, R16 ;  /* 0x0000000416107825 */ /* 0x000fc600078e0210 */
[----:B------:R1:W-:Y:S04]  /*18060*/  STL.64 [R1+0x130], R18 ;  /* 0x0001301201007387 */ /* 0x0003e80000100a00 */
[----:B------:R1:W-:Y:S04]  /*18070*/  STL.64 [R1+0x148], R16 ;  /* 0x0001481001007387 */ /* 0x0003e80000100a00 */
[----:B------:R1:W-:Y:S01]  /*18080*/  LDGSTS.E [R8+0x7c008], desc[UR8][R178.64], !P4 ;  /* 0x7c008000b2087fae */ /* 0x0003e2000e121848 */
[----:B---3--:R-:W-:-:S03]  /*18090*/  IMAD.WIDE R182, R22, 0x4, R174 ;  /* 0x0000000416b67825 */ /* 0x008fc600078e02ae */
[----:B------:R-:W-:Y:S04]  /*180a0*/  LDGSTS.E [R8+0x7800c], desc[UR8][R18.64], !P5 ;  /* 0x7800c00012087fae */ /* 0x000fe8000e921848 */
[----:B------:R-:W3:Y:S01]  /*180b0*/  LDL.LU.64 R174, [R1+0x840] ;  /* 0x0008400001ae7983 */ /* 0x000ee20000300a00 */
[----:B-1----:R-:W-:-:S03]  /*180c0*/  IMAD.WIDE R180, R22, 0x4, R164 ;  /* 0x0000000416b47825 */ /* 0x002fc600078e02a4 */
[----:B------:R-:W-:Y:S01]  /*180d0*/  LDGSTS.E [R8+0x7c00c], desc[UR8][R16.64], !P5 ;  /* 0x7c00c00010087fae */ /* 0x000fe2000e921848 */
[----:B------:R-:W1:Y:S03]  /*180e0*/  LDC R179, c[0x0][0x230] ;  /* 0x00008c00ffb37b82 */ /* 0x000e660000000800 */
[----:B------:R-:W3:Y:S04]  /*180f0*/  LDL.LU.64 R164, [R1+0x838] ;  /* 0x0008380001a47983 */ /* 0x000ee80000300a00 */
[----:B------:R2:W-:Y:S01]  /*18100*/  STL.64 [R1+0x9d8], R182 ;  /* 0x0009d8b601007387 */ /* 0x0005e20000100a00 */
[----:B------:R-:W-:Y:S01]  /*18110*/  VIADD R21, R21, 0xfffffe76 ;  /* 0xfffffe7615157836 */ /* 0x000fe20000000000 */
[----:B------:R-:W1:Y:S02]  /*18120*/  LDC R178, c[0x0][0x230] ;  /* 0x00008c00ffb27b82 */ /* 0x000e640000000800 */
[----:B------:R2:W-:Y:S04]  /*18130*/  STL.64 [R1+0x9d0], R180 ;  /* 0x0009d0b401007387 */ /* 0x0005e80000100a00 */
[----:B------:R-:W3:Y:S04]  /*18140*/  LDL.LU.64 R18, [R1+0x820] ;  /* 0x0008200001127983 */ /* 0x000ee80000300a00 */
[----:B------:R-:W3:Y:S01]  /*18150*/  LDL.LU.64 R16, [R1+0x810] ;  /* 0x0008100001107983 */ /* 0x000ee20000300a00 */
[----:B------:R-:W-:-:S02]  /*18160*/  ISETP.GE.U32.AND P0, PT, R21, 0x7ffffdf7, PT ;  /* 0x7ffffdf71500780c */ /* 0x000fc40003f06070 */
[----:B------:R-:W-:Y:S01]  /*18170*/  ISETP.GE.U32.AND P4, PT, R252, 0x7ffffdd8, PT ;  /* 0x7ffffdd8fc00780c */ /* 0x000fe20003f86070 */
[----:B------:R2:W-:Y:S01]  /*18180*/  LDGSTS.E [R9+0x60000], desc[UR8][R182.64], !P3 ;  /* 0x60000000b6097fae */ /* 0x0005e2000d921848 */
[----:B------:R-:W1:Y:S03]  /*18190*/  LDC R21, c[0x0][0x230] ;  /* 0x00008c00ff157b82 */ /* 0x000e660000000800 */
[----:B------:R2:W-:Y:S01]  /*181a0*/  LDGSTS.E [R9+0x64000], desc[UR8][R180.64], !P3 ;  /* 0x64000000b4097fae */ /* 0x0005e2000d921848 */
[----:B------:R-:W-:-:S04]  /*181b0*/  IADD3 R252, R171, -0x1ab, RZ ;  /* 0xfffffe55abfc7810 */ /* 0x000fc80007ffe0ff */
[----:B------:R-:W-:Y:S01]  /*181c0*/  ISETP.GE.U32.AND P3, PT, R252, 0x7ffffdd6, PT ;  /* 0x7ffffdd6fc00780c */ /* 0x000fe20003f66070 */
[----:B----4-:R-:W-:Y:S01]  /*181d0*/  VIADD R252, R170, 0xfffffe37 ;  /* 0xfffffe37aafc7836 */ /* 0x010fe20000000000 */
[----:B------:R-:W4:Y:S01]  /*181e0*/  LDC R171, c[0x0][0x230] ;  /* 0x00008c00ffab7b82 */ /* 0x000f220000000800 */
[----:B------:R-:W-:Y:S02]  /*181f0*/  VIADD R20, R20, 0xfffffe56 ;  /* 0xfffffe5614147836 */ /* 0x000fe40000000000 */
[----:B------:R-:W-:-:S05]  /*18200*/  IMAD.WIDE R176, R22, 0x4, R176 ;  /* 0x0000000416b07825 */ /* 0x000fca00078e02b0 */
[----:B------:R-:W4:Y:S01]  /*18210*/  LDC R170, c[0x0][0x230] ;  /* 0x00008c00ffaa7b82 */ /* 0x000f220000000800 */
[----:B------:R1:W-:Y:S04]  /*18220*/  STL.64 [R1+0x9c8], R176 ;  /* 0x0009c8b001007387 */ /* 0x0003e80000100a00 */
[----:B------:R-:W-:Y:S01]  /*18230*/  LDGSTS.E [R9+0x60004], desc[UR8][R176.64], !P0 ;  /* 0x60004000b0097fae */ /* 0x000fe2000c121848 */
[----:B--2---:R-:W-:-:S05]  /*18240*/  IMAD.WIDE R172, R22, 0x4, R172 ;  /* 0x0000000416ac7825 */ /* 0x004fca00078e02ac */
[----:B------:R2:W-:Y:S04]  /*18250*/  STL.64 [R1+0x9c0], R172 ;  /* 0x0009c0ac01007387 */ /* 0x0005e80000100a00 */
[----:B------:R-:W-:Y:S01]  /*18260*/  LDGSTS.E [R9+0x64004], desc[UR8][R172.64], !P0 ;  /* 0x64004000ac097fae */ /* 0x000fe2000c121848 */
[----:B------:R-:W-:-:S03]  /*18270*/  IMAD.WIDE R182, R22, 0x4, R168 ;  /* 0x0000000416b67825 */ /* 0x000fc600078e02a8 */
[----:B------:R-:W4:Y:S01]  /*18280*/  LDL.LU.64 R168, [R1+0x800] ;  /* 0x0008000001a87983 */ /* 0x000f220000300a00 */
[----:B------:R-:W-:-:S03]  /*18290*/  IMAD.WIDE R180, R22, 0x4, R166 ;  /* 0x0000000416b47825 */ /* 0x000fc600078e02a6 */
[----:B------:R-:W4:Y:S04]  /*182a0*/  LDL.LU.64 R166, [R1+0x7f0] ;  /* 0x0007f00001a67983 */ /* 0x000f280000300a00 */
[----:B------:R3:W-:Y:S04]  /*182b0*/  STL.64 [R1+0x9b8], R182 ;  /* 0x0009b8b601007387 */ /* 0x0007e80000100a00 */
[----:B------:R3:W-:Y:S04]  /*182c0*/  STL.64 [R1+0x9b0], R180 ;  /* 0x0009b0b401007387 */ /* 0x0007e80000100a00 */
[----:B-1----:R-:W4:Y:S04]  /*182d0*/  LDL.LU.64 R176, [R1+0x7e8] ;  /* 0x0007e80001b07983 */ /* 0x002f280000300a00 */
[----:B--2---:R-:W2:Y:S04]  /*182e0*/  LDL.LU.64 R172, [R1+0x7d8] ;  /* 0x0007d80001ac7983 */ /* 0x004ea80000300a00 */
[----:B------:R1:W-:Y:S01]  /*182f0*/  LDGSTS.E [R9+0x60008], desc[UR8][R182.64], !P1 ;  /* 0x60008000b6097fae */ /* 0x0003e2000c921848 */
[----:B---3--:R-:W-:-:S03]  /*18300*/  IMAD.WIDE R174, R22, 0x4, R174 ;  /* 0x0000000416ae7825 */ /* 0x008fc600078e02ae */
[----:B------:R3:W-:Y:S01]  /*18310*/  LDGSTS.E [R9+0x64008], desc[UR8][R180.64], !P1 ;  /* 0x64008000b4097fae */ /* 0x0007e2000c921848 */
[----:B------:R-:W-:Y:S01]  /*18320*/  ISETP.GE.U32.AND P1, PT, R252, 0x7ffffdb8, PT ;  /* 0x7ffffdb8fc00780c */ /* 0x000fe20003f26070 */
[----:B------:R-:W-:Y:S02]  /*18330*/  VIADD R252, R178, 0xfffffe35 ;  /* 0xfffffe35b2fc7836 */ /* 0x000fe40000000000 */
[----:B------:R-:W-:Y:S01]  /*18340*/  IMAD.WIDE R164, R22, 0x4, R164 ;  /* 0x0000000416a47825 */ /* 0x000fe200078e02a4 */
[----:B------:R3:W-:Y:S01]  /*18350*/  STL.64 [R1+0x9a8], R174 ;  /* 0x0009a8ae01007387 */ /* 0x0007e20000100a00 */
[----:B-1----:R-:W-:-:S03]  /*18360*/  IADD3 R182, R179, -0x1ca, RZ ;  /* 0xfffffe36b3b67810 */ /* 0x002fc60007ffe0ff */
[----:B------:R1:W-:Y:S04]  /*18370*/  STL.64 [R1+0x9a0], R164 ;  /* 0x0009a0a401007387 */ /* 0x0003e80000100a00 */
[----:B------:R-:W-:Y:S01]  /*18380*/  LDGSTS.E [R9+0x6000c], desc[UR8][R174.64], !P2 ;  /* 0x6000c000ae097fae */ /* 0x000fe2000d121848 */
[----:B---3--:R-:W-:-:S03]  /*18390*/  IMAD.WIDE R180, R22, 0x4, R18 ;  /* 0x0000000416b47825 */ /* 0x008fc600078e0212 */
[----:B------:R-:W-:Y:S01]  /*183a0*/  LDGSTS.E [R9+0x6400c], desc[UR8][R164.64], !P2 ;  /* 0x6400c000a4097fae */ /* 0x000fe2000d121848 */
[----:B------:R-:W-:-:S03]  /*183b0*/  IMAD.WIDE R178, R22, 0x4, R16 ;  /* 0x0000000416b27825 */ /* 0x000fc600078e0210 */
[----:B------:R-:W3:Y:S04]  /*183c0*/  LDL.LU.64 R18, [R1+0x7c8] ;  /* 0x0007c80001127983 */ /* 0x000ee80000300a00 */
[----:B------:R-:W3:Y:S04]  /*183d0*/  LDL.LU.64 R16, [R1+0x7b8] ;  /* 0x0007b80001107983 */ /* 0x000ee80000300a00 */
[----:B------:R-:W-:Y:S04]  /*183e0*/  STL.64 [R1+0x858], R180 ;  /* 0x000858b401007387 */ /* 0x000fe80000100a00 */
[----:B------:R1:W-:Y:S04]  /*183f0*/  STL.64 [R1+0x850], R178 ;  /* 0x000850b201007387 */ /* 0x0003e80000100a00 */
[----:B------:R-:W3:Y:S04]  /*18400*/  LDL.LU.64 R174, [R1+0x7a8] ;  /* 0x0007a80001ae7983 */ /* 0x000ee80000300a00 */
[----:B-1----:R-:W3:Y:S01]  /*18410*/  LDL.LU.64 R164, [R1+0x798] ;  /* 0x0007980001a47983 */ /* 0x002ee20000300a00 */
[----:B------:R-:W-:-:S02]  /*18420*/  ISETP.GE.U32.AND P5, PT, R20, 0x7ffffdd7, PT ;  /* 0x7ffffdd71400780c */ /* 0x000fc40003fa6070 */
[----:B------:R-:W-:Y:S01]  /*18430*/  ISETP.GE.U32.AND P2, PT, R182, 0x7ffffdb7, PT ;  /* 0x7ffffdb7b600780c */ /* 0x000fe20003f46070 */
[----:B------:R-:W-:Y:S01]  /*18440*/  LDGSTS.E [R9+0x68000], desc[UR8][R180.64], !P4 ;  /* 0x68000000b4097fae */ /* 0x000fe2000e121848 */
[----:B------:R-:W-:Y:S01]  /*18450*/  VIADD R21, R21, 0xfffffe54 ;  /* 0xfffffe5415157836 */ /* 0x000fe20000000000 */
[----:B------:R-:W1:Y:S02]  /*18460*/  LDC R20, c[0x0][0x230] ;  /* 0x00008c00ff147b82 */ /* 0x000e640000000800 */
[----:B------:R1:W-:Y:S02]  /*18470*/  LDGSTS.E [R9+0x6c000], desc[UR8][R178.64], !P4 ;  /* 0x6c000000b2097fae */ /* 0x0003e4000e121848 */
[----:B------:R-:W-:-:S04]  /*18480*/  ISETP.GE.U32.AND P0, PT, R21, 0x7ffffdd5, PT ;  /* 0x7ffffdd51500780c */ /* 0x000fc80003f06070 */
[----:B-1----:R-:W1:Y:S08]  /*18490*/  LDC R179, c[0x0][0x230] ;  /* 0x00008c00ffb37b82 */ /* 0x002e700000000800 */
[----:B------:R-:W1:Y:S01]  /*184a0*/  LDC R178, c[0x0][0x230] ;  /* 0x00008c00ffb27b82 */ /* 0x000e620000000800 */
[----:B----4-:R-:W-:-:S04]  /*184b0*/  IMAD.WIDE R168, R22, 0x4, R168 ;  /* 0x0000000416a87825 */ /* 0x010fc800078e02a8 */
[C---:B------:R-:W-:Y:S01]  /*184c0*/  IMAD.WIDE R166, R22.reuse, 0x4, R166 ;  /* 0x0000000416a67825 */ /* 0x040fe200078e02a6 */
[----:B------:R4:W-:Y:S03]  /*184d0*/  STL.64 [R1+0x848], R168 ;  /* 0x000848a801007387 */ /* 0x0009e60000100a00 */
[C---:B------:R-:W-:Y:S01]  /*184e0*/  IMAD.WIDE R182, R22.reuse, 0x4, R176 ;  /* 0x0000000416b67825 */ /* 0x040fe200078e02b0 */
[----:B------:R1:W-:Y:S03]  /*184f0*/  STL.64 [R1+0x840], R166 ;  /* 0x000840a601007387 */ /* 0x0003e60000100a00 */
[C---:B--2---:R-:W-:Y:S01]  /*18500*/  IMAD.WIDE R180, R22.reuse, 0x4, R172 ;  /* 0x0000000416b47825 */ /* 0x044fe200078e02ac */
[----:B------:R-:W2:Y:S03]  /*18510*/  LDL.LU.64 R176, [R1+0x790] ;  /* 0x0007900001b07983 */ /* 0x000ea60000300a00 */
[C---:B---3--:R-:W-:Y:S01]  /*18520*/  IMAD.WIDE R18, R22.reuse, 0x4, R18 ;  /* 0x0000000416127825 */ /* 0x048fe200078e0212 */
[----:B------:R-:W3:Y:S03]  /*18530*/  LDL.LU.64 R172, [R1+0x788] ;  /* 0x0007880001ac7983 */ /* 0x000ee60000300a00 */
[----:B------:R-:W-:Y:S01]  /*18540*/  IMAD.WIDE R16, R22, 0x4, R16 ;  /* 0x0000000416107825 */ /* 0x000fe200078e0210 */
[----:B------:R1:W-:Y:S01]  /*18550*/  STL.64 [R1+0x838], R182 ;  /* 0x000838b601007387 */ /* 0x0003e20000100a00 */
[----:B------:R-:W-:Y:S01]  /*18560*/  ISETP.GE.U32.AND P4, PT, R252, 0x7ffffdb6, PT ;  /* 0x7ffffdb6fc00780c */ /* 0x000fe20003f86070 */
[----:B------:R-:W3:Y:S02]  /*18570*/  LDC R21, c[0x0][0x230] ;  /* 0x00008c00ff157b82 */ /* 0x000ee40000000800 */
[----:B------:R-:W-:Y:S04]  /*18580*/  LDGSTS.E [R9+0x68004], desc[UR8][R168.64], !P5 ;  /* 0x68004000a8097fae */ /* 0x000fe8000e921848 */
[----:B------:R1:W-:Y:S04]  /*18590*/  STL.64 [R1+0x830], R180 ;  /* 0x000830b401007387 */ /* 0x0003e80000100a00 */
[----:B------:R-:W-:Y:S04]  /*185a0*/  LDGSTS.E [R9+0x6c004], desc[UR8][R166.64], !P5 ;  /* 0x6c004000a6097fae */ /* 0x000fe8000e921848 */
[----:B----4-:R-:W4:Y:S04]  /*185b0*/  LDL.LU.64 R168, [R1+0x780] ;  /* 0x0007800001a87983 */ /* 0x010f280000300a00 */
[----:B------:R1:W-:Y:S04]  /*185c0*/  LDGSTS.E [R9+0x68008], desc[UR8][R182.64], !P3 ;  /* 0x68008000b6097fae */ /* 0x0003e8000d921848 */
[----:B-1----:R-:W4:Y:S04]  /*185d0*/  LDL.LU.64 R166, [R1+0x778] ;  /* 0x0007780001a67983 */ /* 0x002f280000300a00 */
[----:B------:R1:W-:Y:S01]  /*185e0*/  LDGSTS.E [R9+0x6c008], desc[UR8][R180.64], !P3 ;  /* 0x6c008000b4097fae */ /* 0x0003e2000d921848 */
[----:B------:R-:W-:-:S03]  /*185f0*/  IMAD.WIDE R182, R22, 0x4, R174 ;  /* 0x0000000416b67825 */ /* 0x000fc600078e02ae */
[----:B------:R1:W-:Y:S04]  /*18600*/  STL.64 [R1+0x828], R18 ;  /* 0x0008281201007387 */ /* 0x0003e80000100a00 */
[----:B------:R1:W-:Y:S02]  /*18610*/  STL.64 [R1+0x820], R16 ;  /* 0x0008201001007387 */ /* 0x0003e40000100a00 */
[----:B-1----:R-:W-:Y:S02]  /*18620*/  IMAD.WIDE R180, R22, 0x4, R164 ;  /* 0x0000000416b47825 */ /* 0x002fe400078e02a4 */
[----:B------:R-:W4:Y:S04]  /*18630*/  LDL.LU.64 R174, [R1+0x770] ;  /* 0x0007700001ae7983 */ /* 0x000f280000300a00 */
[----:B------:R-:W4:Y:S04]  /*18640*/  LDL.LU.64 R164, [R1+0x768] ;  /* 0x0007680001a47983 */ /* 0x000f280000300a00 */
[----:B------:R1:W-:Y:S04]  /*18650*/  STL.64 [R1+0x280], R182 ;  /* 0x000280b601007387 */ /* 0x0003e80000100a00 */
[----:B------:R-:W-:Y:S04]  /*18660*/  LDGSTS.E [R9+0x6800c], desc[UR8][R18.64], !P0 ;  /* 0x6800c00012097fae */ /* 0x000fe8000c121848 */
[----:B------:R4:W-:Y:S04]  /*18670*/  STL.64 [R1+0x2d0], R180 ;  /* 0x0002d0b401007387 */ /* 0x0009e80000100a00 */
[----:B------:R-:W-:Y:S04]  /*18680*/  LDGSTS.E [R9+0x6c00c], desc[UR8][R16.64], !P0 ;  /* 0x6c00c00010097fae */ /* 0x000fe8000c121848 */
[----:B------:R-:W4:Y:S01]  /*18690*/  LDL.LU.64 R18, [R1+0x760] ;  /* 0x0007600001127983 */ /* 0x000f220000300a00 */
[----:B------:R-:W-:Y:S01]  /*186a0*/  IADD3 R252, R171, -0x1e9, RZ ;  /* 0xfffffe17abfc7810 */ /* 0x000fe20007ffe0ff */
[----:B------:R-:W-:Y:S01]  /*186b0*/  VIADD R20, R20, 0xfffffe34 ;  /* 0xfffffe3414147836 */ /* 0x000fe20000000000 */
[----:B------:R-:W4:Y:S01]  /*186c0*/  LDC R171, c[0x0][0x230] ;  /* 0x00008c00ffab7b82 */ /* 0x000f220000000800 */
[----:B------:R1:W-:Y:S04]  /*186d0*/  LDGSTS.E [R9+0x70000], desc[UR8][R182.64], !P1 ;  /* 0x70000000b6097fae */ /* 0x0003e8000c921848 */
[----:B------:R-:W4:Y:S01]  /*186e0*/  LDL.LU.64 R16, [R1+0x758] ;  /* 0x0007580001107983 */ /* 0x000f220000300a00 */
[----:B------:R-:W-:Y:S01]  /*186f0*/  ISETP.GE.U32.AND P3, PT, R252, 0x7ffffd98, PT ;  /* 0x7ffffd98fc00780c */ /* 0x000fe20003f66070 */
[----:B------:R-:W-:-:S02]  /*18700*/  VIADD R252, R170, 0xfffffe15 ;  /* 0xfffffe15aafc7836 */ /* 0x000fc40000000000 */
[----:B------:R4:W-:Y:S01]  /*18710*/  LDGSTS.E [R9+0x74000], desc[UR8][R180.64], !P1 ;  /* 0x74000000b4097fae */ /* 0x0009e2000c921848 */
[----:B------:R-:W-:Y:S01]  /*18720*/  ISETP.GE.U32.AND P5, PT, R20, 0x7ffffdb5, PT ;  /* 0x7ffffdb51400780c */ /* 0x000fe20003fa6070 */
[----:B--2---:R-:W-:Y:S01]  /*18730*/  IMAD.WIDE R176, R22, 0x4, R176 ;  /* 0x0000000416b07825 */ /* 0x004fe200078e02b0 */
[----:B------:R-:W-:Y:S01]  /*18740*/  ISETP.GE.U32.AND P1, PT, R252, 0x7ffffd96, PT ;  /* 0x7ffffd96fc00780c */ /* 0x000fe20003f26070 */
[----:B------:R-:W2:Y:S01]  /*18750*/  LDC R170, c[0x0][0x230] ;  /* 0x00008c00ffaa7b82 */ /* 0x000ea20000000800 */
[----:B-1----:R-:W-:Y:S01]  /*18760*/  IADD3 R182, R179, -0x1ec, RZ ;  /* 0xfffffe14b3b67810 */ /* 0x002fe20007ffe0ff */
[----:B------:R-:W-:Y:S01]  /*18770*/  VIADD R252, R178, 0xfffffe73 ;  /* 0xfffffe73b2fc7836 */ /* 0x000fe20000000000 */
[----:B------:R1:W-:Y:S04]  /*18780*/  STL.64 [R1+0x300], R176 ;  /* 0x000300b001007387 */ /* 0x0003e80000100a00 */
[----:B------:R-:W-:Y:S01]  /*18790*/  LDGSTS.E [R9+0x70004], desc[UR8][R176.64], !P2 ;  /* 0x70004000b0097fae */ /* 0x000fe2000d121848 */
[C---:B---3--:R-:W-:Y:S01]  /*187a0*/  IMAD.WIDE R172, R22.reuse, 0x4, R172 ;  /* 0x0000000416ac7825 */ /* 0x048fe200078e02ac */
[----:B------:R-:W3:Y:S04]  /*187b0*/  LDC R20, c[0x0][0x230] ;  /* 0x00008c00ff147b82 */ /* 0x000ee80000000800 */
[----:B------:R2:W-:Y:S04]  /*187c0*/  STL.64 [R1+0x310], R172 ;  /* 0x000310ac01007387 */ /* 0x0005e80000100a00 */
[----:B------:R-:W-:Y:S01]  /*187d0*/  LDGSTS.E [R9+0x74004], desc[UR8][R172.64], !P2 ;  /* 0x74004000ac097fae */ /* 0x000fe2000d121848 */
[----:B----4-:R-:W-:-:S03]  /*187e0*/  IMAD.WIDE R180, R22, 0x4, R168 ;  /* 0x0000000416b47825 */ /* 0x010fc600078e02a8 */
[----:B------:R-:W4:Y:S01]  /*187f0*/  LDL.LU.64 R168, [R1+0x750] ;  /* 0x0007500001a87983 */ /* 0x000f220000300a00 */
[----:B------:R-:W-:Y:S01]  /*18800*/  IMAD.WIDE R178, R22, 0x4, R166 ;  /* 0x0000000416b27825 */ /* 0x000fe200078e02a6 */
[----:B------:R-:W-:Y:S02]  /*18810*/  ISETP.GE.U32.AND P2, PT, R182, 0x7ffffd95, PT ;  /* 0x7ffffd95b600780c */ /* 0x000fe40003f46070 */
[----:B------:R-:W4:Y:S04]  /*18820*/  LDL.LU.64 R166, [R1+0x748] ;  /* 0x0007480001a67983 */ /* 0x000f280000300a00 */
[----:B------:R-:W-:Y:S04]  /*18830*/  STL.64 [R1+0x320], R180 ;  /* 0x000320b401007387 */ /* 0x000fe80000100a00 */
[----:B------:R3:W-:Y:S04]  /*18840*/  STL.64 [R1+0x330], R178 ;  /* 0x000330b201007387 */ /* 0x0007e80000100a00 */
[----:B-1----:R-:W4:Y:S04]  /*18850*/  LDL.LU.64 R176, [R1+0x740] ;  /* 0x0007400001b07983 */ /* 0x002f280000300a00 */
[----:B--2---:R-:W2:Y:S01]  /*18860*/  LDL.LU.64 R172, [R1+0x738] ;  /* 0x0007380001ac7983 */ /* 0x004ea20000300a00 */
[----:B------:R-:W-:-:S03]  /*18870*/  IMAD.WIDE R174, R22, 0x4, R174 ;  /* 0x0000000416ae7825 */ /* 0x000fc600078e02ae */
[----:B------:R-:W-:Y:S01]  /*18880*/  LDGSTS.E [R9+0x70008], desc[UR8][R180.64], !P4 ;  /* 0x70008000b4097fae */ /* 0x000fe2000e121848 */
[----:B------:R-:W-:-:S03]  /*18890*/  IMAD.WIDE R164, R22, 0x4, R164 ;  /* 0x0000000416a47825 */ /* 0x000fc600078e02a4 */
[----:B------:R1:W-:Y:S04]  /*188a0*/  STL.64 [R1+0x340], R174 ;  /* 0x000340ae01007387 */ /* 0x0003e80000100a00 */
[----:B------:R1:W-:Y:S04]  /*188b0*/  STL.64 [R1+0x350], R164 ;  /* 0x000350a401007387 */ /* 0x0003e80000100a00 */
[----:B------:R3:W-:Y:S04]  /*188c0*/  LDGSTS.E [R9+0x74008], desc[UR8][R178.64], !P4 ;  /* 0x74008000b2097fae */ /* 0x0007e8000e121848 */
[----:B------:R-:W-:Y:S01]  /*188d0*/  LDGSTS.E [R9+0x7000c], desc[UR8][R174.64], !P5 ;  /* 0x7000c000ae097fae */ /* 0x000fe2000e921848 */
[----:B------:R-:W-:-:S03]  /*188e0*/  IMAD.WIDE R182, R22, 0x4, R18 ;  /* 0x0000000416b67825 */ /* 0x000fc600078e0212 */
[----:B------:R-:W-:Y:S04]  /*188f0*/  LDGSTS.E [R9+0x7400c], desc[UR8][R164.64], !P5 ;  /* 0x7400c000a4097fae */ /* 0x000fe8000e921848 */
[----:B------:R-:W2:Y:S01]  /*18900*/  LDL.LU.64 R18, [R1+0x730] ;  /* 0x0007300001127983 */ /* 0x000ea20000300a00 */
[----:B------:R-:W-:Y:S01]  /*18910*/  VIADD R21, R21, 0xfffffe16 ;  /* 0xfffffe1615157836 */ /* 0x000fe20000000000 */
[----:B---3--:R-:W3:Y:S01]  /*18920*/  LDC R179, c[0x0][0x230] ;  /* 0x00008c00ffb37b82 */ /* 0x008ee20000000800 */
[----:B------:R-:W-:Y:S01]  /*18930*/  IMAD.WIDE R180, R22, 0x4, R16 ;  /* 0x0000000416b47825 */ /* 0x000fe200078e0210 */
[----:B------:R4:W-:Y:S04]  /*18940*/  LDGSTS.E [R9+0x78000], desc[UR8][R182.64], !P3 ;  /* 0x78000000b6097fae */ /* 0x0009e8000d921848 */
[----:B------:R-:W3:Y:S02]  /*18950*/  LDL.LU.64 R16, [R1+0x728] ;  /* 0x0007280001107983 */ /* 0x000ee40000300a00 */
[----:B------:R-:W2:Y:S02]  /*18960*/  LDC R178, c[0x0][0x230] ;  /* 0x00008c00ffb27b82 */ /* 0x000ea40000000800 */
[----:B------:R4:W-:Y:S04]  /*18970*/  STL.64 [R1+0x360], R182 ;  /* 0x000360b601007387 */ /* 0x0009e80000100a00 */
[----:B------:R2:W-:Y:S04]  /*18980*/  STL.64 [R1+0x368], R180 ;  /* 0x000368b401007387 */ /* 0x0005e80000100a00 */
[----:B-1----:R-:W3:Y:S04]  /*18990*/  LDL.LU.64 R174, [R1+0x7a0] ;  /* 0x0007a00001ae7983 */ /* 0x002ee80000300a00 */
[----:B------:R-:W3:Y:S01]  /*189a0*/  LDL.LU.64 R164, [R1+0x720] ;  /* 0x0007200001a47983 */ /* 0x000ee20000300a00 */
[----:B------:R-:W-:-:S02]  /*189b0*/  ISETP.GE.U32.AND P0, PT, R21, 0x7ffffd97, PT ;  /* 0x7ffffd971500780c */ /* 0x000fc40003f06070 */
[----:B------:R-:W-:Y:S01]  /*189c0*/  ISETP.GE.U32.AND P4, PT, R252, 0x7ffffdf4, PT ;  /* 0x7ffffdf4fc00780c */ /* 0x000fe20003f86070 */
[----:B------:R2:W-:Y:S01]  /*189d0*/  LDGSTS.E [R9+0x7c000], desc[UR8][R180.64], !P3 ;  /* 0x7c000000b4097fae */ /* 0x0005e2000d921848 */
[----:B------:R-:W-:Y:S01]  /*189e0*/  IADD3 R252, R171, -0x18f, RZ ;  /* 0xfffffe71abfc7810 */ /* 0x000fe20007ffe0ff */
[----:B------:R-:W1:Y:S03]  /*189f0*/  LDC R21, c[0x0][0x230] ;  /* 0x00008c00ff157b82 */ /* 0x000e660000000800 */
[----:B------:R-:W-:Y:S01]  /*18a00*/  ISETP.GE.U32.AND P3, PT, R252, 0x7ffffdf2, PT ;  /* 0x7ffffdf2fc00780c */ /* 0x000fe20003f66070 */
[----:B------:R-:W-:Y:S02]  /*18a10*/  VIADD R252, R170, 0xfffffe53 ;  /* 0xfffffe53aafc7836 */ /* 0x000fe40000000000 */
[----:B------:R-:W-:Y:S02]  /*18a20*/  VIADD R20, R20, 0xfffffe72 ;  /* 0xfffffe7214147836 */ /* 0x000fe40000000000 */
[----:B------:R-:W1:Y:S01]  /*18a30*/  LDC R171, c[0x0][0x230] ;  /* 0x00008c00ffab7b82 */ /* 0x000e620000000800 */
[----:B----4-:R-:W-:-:S07]  /*18a40*/  IMAD.WIDE R168, R22, 0x4, R168 ;  /* 0x0000000416a87825 */ /* 0x010fce00078e02a8 */
[----:B------:R-:W4:Y:S01]  /*18a50*/  LDC R170, c[0x0][0x230] ;  /* 0x00008c00ffaa7b82 */ /* 0x000f220000000800 */
[C---:B------:R-:W-:Y:S01]  /*18a60*/  IMAD.WIDE R166, R22.reuse, 0x4, R166 ;  /* 0x0000000416a67825 */ /* 0x040fe200078e02a6 */
[----:B------:R1:W-:Y:S04]  /*18a70*/  STL.64 [R1+0x378], R168 ;  /* 0x000378a801007387 */ /* 0x0003e80000100a00 */
[----:B------:R1:W-:Y:S04]  /*18a80*/  STL.64 [R1+0x388], R166 ;  /* 0x000388a601007387 */ /* 0x0003e80000100a00 */
[----:B------:R-:W-:Y:S01]  /*18a90*/  LDGSTS.E [R9+0x78004], desc[UR8][R168.64], !P0 ;  /* 0x78004000a8097fae */ /* 0x000fe2000c121848 */
[----:B------:R-:W-:-:S03]  /*18aa0*/  IMAD.WIDE R182, R22, 0x4, R176 ;  /* 0x0000000416b67825 */ /* 0x000fc600078e02b0 */
[----:B------:R-:W-:Y:S01]  /*18ab0*/  LDGSTS.E [R9+0x7c004], desc[UR8][R166.64], !P0 ;  /* 0x7c004000a6097fae */ /* 0x000fe2000c121848 */
[----:B--2---:R-:W-:-:S03]  /*18ac0*/  IMAD.WIDE R180, R22, 0x4, R172 ;  /* 0x0000000416b47825 */ /* 0x004fc600078e02ac */
[----:B------:R-:W2:Y:S04]  /*18ad0*/  LDL.LU.64 R176, [R1+0x718] ;  /* 0x0007180001b07983 */ /* 0x000ea80000300a00 */
[----:B------:R3:W-:Y:S04]  /*18ae0*/  STL.64 [R1+0x390], R182 ;  /* 0x000390b601007387 */ /* 0x0007e80000100a00 */
[----:B-1----:R-:W4:Y:S04]  /*18af0*/  LDL.LU.64 R168, [R1+0x710] ;  /* 0x0007100001a87983 */ /* 0x002f280000300a00 */
[----:B------:R1:W-:Y:S04]  /*18b00*/  STL.64 [R1+0x398], R180 ;  /* 0x000398b401007387 */ /* 0x0003e80000100a00 */
[----:B------:R-:W4:Y:S04]  /*18b10*/  LDL.LU.64 R172, [R1+0x708] ;  /* 0x0007080001ac7983 */ /* 0x000f280000300a00 */
[----:B------:R-:W4:Y:S04]  /*18b20*/  LDL.LU.64 R166, [R1+0x700] ;  /* 0x0007000001a67983 */ /* 0x000f280000300a00 */
[----:B------:R1:W-:Y:S01]  /*18b30*/  LDGSTS.E [R9+0x78008], desc[UR8][R182.64], !P1 ;  /* 0x78008000b6097fae */ /* 0x0003e2000c921848 */
[----:B------:R-:W-:-:S03]  /*18b40*/  IMAD.WIDE R18, R22, 0x4, R18 ;  /* 0x0000000416127825 */ /* 0x000fc600078e0212 */
[----:B------:R1:W-:Y:S01]  /*18b50*/  LDGSTS.E [R9+0x7c008], desc[UR8][R180.64], !P1 ;  /* 0x7c008000b4097fae */ /* 0x0003e2000c921848 */
[----:B------:R-:W-:Y:S01]  /*18b60*/  ISETP.GE.U32.AND P1, PT, R252, 0x7ffffdd4, PT ;  /* 0x7ffffdd4fc00780c */ /* 0x000fe20003f26070 */
[----:B------:R-:W-:Y:S02]  /*18b70*/  VIADD R252, R178, 0xfffffe51 ;  /* 0xfffffe51b2fc7836 */ /* 0x000fe40000000000 */
[C---:B---3--:R-:W-:Y:S01]  /*18b80*/  IMAD.WIDE R16, R22.reuse, 0x4, R16 ;  /* 0x0000000416107825 */ /* 0x048fe200078e0210 */
[----:B-1----:R-:W-:Y:S01]  /*18b90*/  IADD3 R182, R179, -0x1ae, RZ ;  /* 0xfffffe52b3b67810 */ /* 0x002fe20007ffe0ff */
[----:B------:R1:W-:Y:S04]  /*18ba0*/  STL.64 [R1+0x3b0], R18 ;  /* 0x0003b01201007387 */ /* 0x0003e80000100a00 */
[----:B------:R3:W-:Y:S04]  /*18bb0*/  STL.64 [R1+0x3b8], R16 ;  /* 0x0003b81001007387 */ /* 0x0007e80000100a00 */
[----:B------:R-:W-:Y:S01]  /*18bc0*/  LDGSTS.E [R9+0x7800c], desc[UR8][R18.64], !P2 ;  /* 0x7800c00012097fae */ /* 0x000fe2000d121848 */
[----:B------:R-:W-:-:S03]  /*18bd0*/  IMAD.WIDE R180, R22, 0x4, R174 ;  /* 0x0000000416b47825 */ /* 0x000fc600078e02ae */
[----:B------:R-:W4:Y:S01]  /*18be0*/  LDL.LU.64 R174, [R1+0x6f8] ;  /* 0x0006f80001ae7983 */ /* 0x000f220000300a00 */
[----:B------:R-:W-:-:S03]  /*18bf0*/  IMAD.WIDE R178, R22, 0x4, R164 ;  /* 0x0000000416b27825 */ /* 0x000fc600078e02a4 */
[----:B------:R-:W-:Y:S04]  /*18c00*/  STL.64 [R1+0x998], R180 ;  /* 0x000998b401007387 */ /* 0x000fe80000100a00 */
[----:B------:R-:W4:Y:S04]  /*18c10*/  LDL.LU.64 R164, [R1+0x6f0] ;  /* 0x0006f00001a47983 */ /* 0x000f280000300a00 */
[----:B------:R-:W-:Y:S04]  /*18c20*/  STL.64 [R1+0x990], R178 ;  /* 0x000990b201007387 */ /* 0x000fe80000100a00 */
[----:B------:R3:W-:Y:S04]  /*18c30*/  LDGSTS.E [R9+0x7c00c], desc[UR8][R16.64], !P2 ;  /* 0x7c00c00010097fae */ /* 0x0007e8000d121848 */
[----:B-1----:R-:W4:Y:S01]  /*18c40*/  LDL.LU.64 R18, [R1+0x6e8] ;  /* 0x0006e80001127983 */ /* 0x002f220000300a00 */
[----:B------:R-:W-:Y:S01]  /*18c50*/  ISETP.GE.U32.AND P5, PT, R20, 0x7ffffdf3, PT ;  /* 0x7ffffdf31400780c */ /* 0x000fe20003fa6070 */
[----:B------:R-:W-:Y:S01]  /*18c60*/  VIADD R21, R21, 0xfffffe70 ;  /* 0xfffffe7015157836 */ /* 0x000fe20000000000 */
[----:B------:R-:W1:Y:S01]  /*18c70*/  LDC R20, c[0x0][0x230] ;  /* 0x00008c00ff147b82 */ /* 0x000e620000000800 */
[----:B------:R4:W-:Y:S04]  /*18c80*/  LDGSTS.E [R10+0x60000], desc[UR8][R180.64], !P4 ;  /* 0x60000000b40a7fae */ /* 0x0009e8000e121848 */
[----:B---3--:R-:W3:Y:S04]  /*18c90*/  LDL.LU.64 R16, [R1+0x6e0] ;  /* 0x0006e00001107983 */ /* 0x008ee80000300a00 */
[----:B------:R1:W-:Y:S04]  /*18ca0*/  STL.64 [R1+0x1028], R8 ;  /* 0x0010280801007387 */ /* 0x0003e80000100a00 */
[----:B------:R4:W-:Y:S01]  /*18cb0*/  LDGSTS.E [R10+0x64000], desc[UR8][R178.64], !P4 ;  /* 0x64000000b20a7fae */ /* 0x0009e2000e121848 */
[----:B------:R-:W-:Y:S01]  /*18cc0*/  ISETP.GE.U32.AND P0, PT, R21, 0x7ffffdf1, PT ;  /* 0x7ffffdf11500780c */ /* 0x000fe20003f06070 */
[----:B-1----:R-:W1:Y:S08]  /*18cd0*/  LDC R9, c[0x0][0x230] ;  /* 0x00008c00ff097b82 */ /* 0x002e700000000800 */
[----:B------:R-:W1:Y:S01]  /*18ce0*/  LDC R8, c[0x0][0x230] ;  /* 0x00008c00ff087b82 */ /* 0x000e620000000800 */
[----:B--2---:R-:W-:-:S04]  /*18cf0*/  IMAD.WIDE R176, R22, 0x4, R176 ;  /* 0x0000000416b07825 */ /* 0x004fc800078e02b0 */
[C---:B----4-:R-:W-:Y:S01]  /*18d00*/  IMAD.WIDE R168, R22.reuse, 0x4, R168 ;  /* 0x0000000416a87825 */ /* 0x050fe200078e02a8 */
[----:B------:R2:W-:Y:S03]  /*18d10*/  STL.64 [R1+0x988], R176 ;  /* 0x000988b001007387 */ /* 0x0005e60000100a00 */
[C---:B------:R-:W-:Y:S01]  /*18d20*/  IMAD.WIDE R180, R22.reuse, 0x4, R172 ;  /* 0x0000000416b47825 */ /* 0x040fe200078e02ac */
[----:B------:R4:W-:Y:S03]  /*18d30*/  STL.64 [R1+0x980], R168 ;  /* 0x000980a801007387 */ /* 0x0009e60000100a00 */
[C---:B------:R-:W-:Y:S01]  /*18d40*/  IMAD.WIDE R178, R22.reuse, 0x4, R166 ;  /* 0x0000000416b27825 */ /* 0x040fe200078e02a6 */
[----:B------:R-:W3:Y:S03]  /*18d50*/  LDL.LU.64 R172, [R1+0x6d8] ;  /* 0x0006d80001ac7983 */ /* 0x000ee60000300a00 */
[C---:B------:R-:W-:Y:S01]  /*18d60*/  IMAD.WIDE R174, R22.reuse, 0x4, R174 ;  /* 0x0000000416ae7825 */ /* 0x040fe200078e02ae */
        /* <DEDUP_REMOVED lines=8> */
[----:B--2---:R-:W2:Y:S04]  /*18df0*/  LDL.LU.64 R176, [R1+0x6c8] ;  /* 0x0006c80001b07983 */ /* 0x004ea80000300a00 */
[----:B------:R1:W-:Y:S04]  /*18e00*/  LDGSTS.E [R10+0x60008], desc[UR8][R180.64], !P3 ;  /* 0x60008000b40a7fae */ /* 0x0003e8000d921848 */
[----:B----4-:R-:W4:Y:S04]  /*18e10*/  LDL.LU.64 R168, [R1+0x6c0] ;  /* 0x0006c00001a87983 */ /* 0x010f280000300a00 */
[----:B------:R3:W-:Y:S01]  /*18e20*/  LDGSTS.E [R10+0x64008], desc[UR8][R178.64], !P3 ;  /* 0x64008000b20a7fae */ /* 0x0007e2000d921848 */
[----:B-1----:R-:W-:-:S03]  /*18e30*/  IMAD.WIDE R180, R22, 0x4, R18 ;  /* 0x0000000416b47825 */ /* 0x002fc600078e0212 */
[----:B------:R1:W-:Y:S04]  /*18e40*/  STL.64 [R1+0x968], R174 ;  /* 0x000968ae01007387 */ /* 0x0003e80000100a00 */
[----:B------:R1:W-:Y:S01]  /*18e50*/  STL.64 [R1+0x960], R164 ;  /* 0x000960a401007387 */ /* 0x0003e20000100a00 */
[----:B---3--:R-:W-:-:S03]  /*18e60*/  IMAD.WIDE R178, R22, 0x4, R16 ;  /* 0x0000000416b27825 */ /* 0x008fc600078e0210 */
[----:B------:R-:W3:Y:S04]  /*18e70*/  LDL.LU.64 R18, [R1+0x6b8] ;  /* 0x0006b80001127983 */ /* 0x000ee80000300a00 */
[----:B------:R-:W3:Y:S04]  /*18e80*/  LDL.LU.64 R16, [R1+0x6b0] ;  /* 0x0006b00001107983 */ /* 0x000ee80000300a00 */
[----:B------:R1:W-:Y:S04]  /*18e90*/  STL.64 [R1+0x818], R180 ;  /* 0x000818b401007387 */ /* 0x0003e80000100a00 */
[----:B------:R-:W-:Y:S04]  /*18ea0*/  LDGSTS.E [R10+0x6000c], desc[UR8][R174.64], !P0 ;  /* 0x6000c000ae0a7fae */ /* 0x000fe8000c121848 */
[----:B------:R2:W-:Y:S04]  /*18eb0*/  STL.64 [R1+0x810], R178 ;  /* 0x000810b201007387 */ /* 0x0005e80000100a00 */
[----:B------:R-:W-:Y:S04]  /*18ec0*/  LDGSTS.E [R10+0x6400c], desc[UR8][R164.64], !P0 ;  /* 0x6400c000a40a7fae */ /* 0x000fe8000c121848 */
[----:B-1----:R-:W3:Y:S01]  /*18ed0*/  LDL.LU.64 R174, [R1+0x6a8] ;  /* 0x0006a80001ae7983 */ /* 0x002ee20000300a00 */
[----:B------:R-:W-:-:S02]  /*18ee0*/  IADD3 R252, R171, -0x1cd, RZ ;  /* 0xfffffe33abfc7810 */ /* 0x000fc40007ffe0ff */
[----:B------:R-:W-:Y:S01]  /*18ef0*/  ISETP.GE.U32.AND P2, PT, R182, 0x7ffffdd3, PT ;  /* 0x7ffffdd3b600780c */ /* 0x000fe20003f46070 */
[----:B------:R1:W-:Y:S04]  /*18f00*/  LDGSTS.E [R10+0x68000], desc[UR8][R180.64], !P1 ;  /* 0x68000000b40a7fae */ /* 0x0003e8000c921848 */
[----:B------:R-:W3:Y:S01]  /*18f10*/  LDL.LU.64 R164, [R1+0x6a0] ;  /* 0x0006a00001a47983 */ /* 0x000ee20000300a00 */
[----:B------:R-:W-:Y:S01]  /*18f20*/  ISETP.GE.U32.AND P3, PT, R252, 0x7ffffdb4, PT ;  /* 0x7ffffdb4fc00780c */ /* 0x000fe20003f66070 */
[----:B------:R-:W-:Y:S01]  /*18f30*/  VIADD R252, R170, 0xfffffe31 ;  /* 0xfffffe31aafc7836 */ /* 0x000fe20000000000 */
[----:B------:R-:W3:Y:S01]  /*18f40*/  LDC R171, c[0x0][0x230] ;  /* 0x00008c00ffab7b82 */ /* 0x000ee20000000800 */
[----:B------:R2:W-:Y:S03]  /*18f50*/  LDGSTS.E [R10+0x6c000], desc[UR8][R178.64], !P1 ;  /* 0x6c000000b20a7fae */ /* 0x0005e6000c921848 */
[----:B------:R-:W-:Y:S01]  /*18f60*/  ISETP.GE.U32.AND P1, PT, R252, 0x7ffffdb2, PT ;  /* 0x7ffffdb2fc00780c */ /* 0x000fe20003f26070 */
[----:B------:R-:W-:Y:S01]  /*18f70*/  VIADD R252, R8, 0xfffffe13 ;  /* 0xfffffe1308fc7836 */ /* 0x000fe20000000000 */
[----:B-1----:R-:W-:Y:S01]  /*18f80*/  IADD3 R180, R9, -0x1d0, RZ ;  /* 0xfffffe3009b47810 */ /* 0x002fe20007ffe0ff */
[----:B------:R-:W-:Y:S01]  /*18f90*/  VIADD R20, R20, 0xfffffe50 ;  /* 0xfffffe5014147836 */ /* 0x000fe20000000000 */
[----:B------:R-:W1:Y:S04]  /*18fa0*/  LDC R170, c[0x0][0x230] ;  /* 0x00008c00ffaa7b82 */ /* 0x000e680000000800 */
[----:B------:R-:W-:Y:S01]  /*18fb0*/  ISETP.GE.U32.AND P5, PT, R20, 0x7ffffdd1, PT ;  /* 0x7ffffdd11400780c */ /* 0x000fe20003fa6070 */
[----:B------:R-:W-:-:S03]  /*18fc0*/  IMAD.WIDE R172, R22, 0x4, R172 ;  /* 0x0000000416ac7825 */ /* 0x000fc600078e02ac */
[----:B------:R-:W1:Y:S02]  /*18fd0*/  LDC R20, c[0x0][0x230] ;  /* 0x00008c00ff147b82 */ /* 0x000e640000000800 */
[----:B------:R4:W-:Y:S04]  /*18fe0*/  STL.64 [R1+0x808], R172 ;  /* 0x000808ac01007387 */ /* 0x0009e80000100a00 */
[----:B------:R-:W-:Y:S01]  /*18ff0*/  LDGSTS.E [R10+0x68004], desc[UR8][R172.64], !P2 ;  /* 0x68004000ac0a7fae */ /* 0x000fe2000d121848 */
[----:B------:R-:W-:-:S05]  /*19000*/  IMAD.WIDE R166, R22, 0x4, R166 ;  /* 0x0000000416a67825 */ /* 0x000fca00078e02a6 */
[----:B------:R1:W-:Y:S04]  /*19010*/  STL.64 [R1+0x800], R166 ;  /* 0x000800a601007387 */ /* 0x0003e80000100a00 */
[----:B------:R-:W-:Y:S01]  /*19020*/  LDGSTS.E [R10+0x6c004], desc[UR8][R166.64], !P2 ;  /* 0x6c004000a60a7fae */ /* 0x000fe2000d121848 */
[----:B--2---:R-:W-:-:S03]  /*19030*/  IMAD.WIDE R178, R22, 0x4, R176 ;  /* 0x0000000416b27825 */ /* 0x004fc600078e02b0 */
[----:B------:R-:W2:Y:S01]  /*19040*/  LDL.LU.64 R176, [R1+0x698] ;  /* 0x0006980001b07983 */ /* 0x000ea20000300a00 */
[----:B----4-:R-:W-:Y:S01]  /*19050*/  IMAD.WIDE R8, R22, 0x4, R168 ;  /* 0x0000000416087825 */ /* 0x010fe200078e02a8 */
[----:B------:R-:W-:Y:S02]  /*19060*/  ISETP.GE.U32.AND P2, PT, R180, 0x7ffffdb1, PT ;  /* 0x7ffffdb1b400780c */ /* 0x000fe40003f46070 */
[----:B------:R-:W4:Y:S04]  /*19070*/  LDL.LU.64 R168, [R1+0x690] ;  /* 0x0006900001a87983 */ /* 0x000f280000300a00 */
[----:B------:R-:W-:Y:S04]  /*19080*/  STL.64 [R1+0x7f8], R178 ;  /* 0x0007f8b201007387 */ /* 0x000fe80000100a00 */
[----:B------:R3:W-:Y:S04]  /*19090*/  STL.64 [R1+0x7f0], R8 ;  /* 0x0007f00801007387 */ /* 0x0007e80000100a00 */
[----:B------:R-:W4:Y:S04]  /*190a0*/  LDL.LU.64 R172, [R1+0x688] ;  /* 0x0006880001ac7983 */ /* 0x000f280000300a00 */
[----:B-1----:R-:W4:Y:S01]  /*190b0*/  LDL.LU.64 R166, [R1+0x680] ;  /* 0x0006800001a67983 */ /* 0x002f220000300a00 */
[----:B---3--:R-:W-:-:S03]  /*190c0*/  IMAD.WIDE R18, R22, 0x4, R18 ;  /* 0x0000000416127825 */ /* 0x008fc600078e0212 */
        /* <DEDUP_REMOVED lines=8> */
[----:B------:R-:W4:Y:S01]  /*19150*/  LDL.LU.64 R174, [R1+0x678] ;  /* 0x0006780001ae7983 */ /* 0x000f220000300a00 */
[----:B------:R-:W-:Y:S01]  /*19160*/  VIADD R21, R21, 0xfffffe32 ;  /* 0xfffffe3215157836 */ /* 0x000fe20000000000 */
[----:B-1----:R-:W1:Y:S01]  /*19170*/  LDC R9, c[0x0][0x230] ;  /* 0x00008c00ff097b82 */ /* 0x002e620000000800 */
[----:B------:R-:W-:Y:S01]  /*19180*/  IMAD.WIDE R178, R22, 0x4, R164 ;  /* 0x0000000416b27825 */ /* 0x000fe200078e02a4 */
[----:B------:R4:W-:Y:S04]  /*19190*/  LDGSTS.E [R10+0x70000], desc[UR8][R180.64], !P3 ;  /* 0x70000000b40a7fae */ /* 0x0009e8000d921848 */
[----:B------:R-:W4:Y:S02]  /*191a0*/  LDL.LU.64 R164, [R1+0x670] ;  /* 0x0006700001a47983 */ /* 0x000f240000300a00 */
[----:B------:R-:W1:Y:S02]  /*191b0*/  LDC R8, c[0x0][0x230] ;  /* 0x00008c00ff087b82 */ /* 0x000e640000000800 */
[----:B------:R4:W-:Y:S04]  /*191c0*/  STL.64 [R1+0x718], R180 ;  /* 0x000718b401007387 */ /* 0x0009e80000100a00 */
[----:B------:R4:W-:Y:S04]  /*191d0*/  STL.64 [R1+0x710], R178 ;  /* 0x000710b201007387 */ /* 0x0009e80000100a00 */
[----:B------:R-:W4:Y:S04]  /*191e0*/  LDL.LU.64 R18, [R1+0x668] ;  /* 0x0006680001127983 */ /* 0x000f280000300a00 */
[----:B---3--:R-:W3:Y:S01]  /*191f0*/  LDL.LU.64 R16, [R1+0x660] ;  /* 0x0006600001107983 */ /* 0x008ee20000300a00 */
[----:B------:R-:W-:-:S02]  /*19200*/  ISETP.GE.U32.AND P0, PT, R21, 0x7ffffdb3, PT ;  /* 0x7ffffdb31500780c */ /* 0x000fc40003f06070 */
[----:B------:R-:W-:Y:S01]  /*19210*/  ISETP.GE.U32.AND P4, PT, R252, 0x7ffffd94, PT ;  /* 0x7ffffd94fc00780c */ /* 0x000fe20003f86070 */
[----:B------:R4:W-:Y:S01]  /*19220*/  LDGSTS.E [R10+0x74000], desc[UR8][R178.64], !P3 ;  /* 0x74000000b20a7fae */ /* 0x0009e2000d921848 */
[----:B------:R-:W-:Y:S01]  /*19230*/  IADD3 R252, R171, -0x1ef, RZ ;  /* 0xfffffe11abfc7810 */ /* 0x000fe20007ffe0ff */
[----:B------:R-:W3:Y:S03]  /*19240*/  LDC R21, c[0x0][0x230] ;  /* 0x00008c00ff157b82 */ /* 0x000ee60000000800 */
[----:B------:R-:W-:Y:S01]  /*19250*/  ISETP.GE.U32.AND P3, PT, R252, 0x7ffffd92, PT ;  /* 0x7ffffd92fc00780c */ /* 0x000fe20003f66070 */
[----:B------:R-:W-:Y:S02]  /*19260*/  VIADD R252, R170, 0xfffffe6f ;  /* 0xfffffe6faafc7836 */ /* 0x000fe40000000000 */
[----:B------:R-:W-:Y:S02]  /*19270*/  VIADD R20, R20, 0xfffffe12 ;  /* 0xfffffe1214147836 */ /* 0x000fe40000000000 */
[----:B------:R-:W3:Y:S01]  /*19280*/  LDC R171, c[0x0][0x230] ;  /* 0x00008c00ffab7b82 */ /* 0x000ee20000000800 */
[----:B--2---:R-:W-:-:S07]  /*19290*/  IMAD.WIDE R176, R22, 0x4, R176 ;  /* 0x0000000416b07825 */ /* 0x004fce00078e02b0 */
[----:B------:R-:W2:Y:S01]  /*192a0*/  LDC R170, c[0x0][0x230] ;  /* 0x00008c00ffaa7b82 */ /* 0x000ea20000000800 */
[C---:B----4-:R-:W-:Y:S01]  /*192b0*/  IMAD.WIDE R168, R22.reuse, 0x4, R168 ;  /* 0x0000000416a87825 */ /* 0x050fe200078e02a8 */
[----:B------:R4:W-:Y:S04]  /*192c0*/  STL.64 [R1+0x708], R176 ;  /* 0x000708b001007387 */ /* 0x0009e80000100a00 */
[----:B------:R1:W-:Y:S04]  /*192d0*/  STL.64 [R1+0x700], R168 ;  /* 0x000700a801007387 */ /* 0x0003e80000100a00 */
[----:B------:R-:W-:Y:S01]  /*192e0*/  LDGSTS.E [R10+0x70004], desc[UR8][R176.64], !P0 ;  /* 0x70004000b00a7fae */ /* 0x000fe2000c121848 */
[----:B------:R-:W-:-:S03]  /*192f0*/  IMAD.WIDE R180, R22, 0x4, R172 ;  /* 0x0000000416b47825 */ /* 0x000fc600078e02ac */
[----:B------:R-:W-:Y:S01]  /*19300*/  LDGSTS.E [R10+0x74004], desc[UR8][R168.64], !P0 ;  /* 0x74004000a80a7fae */ /* 0x000fe2000c121848 */
[----:B------:R-:W-:-:S03]  /*19310*/  IMAD.WIDE R178, R22, 0x4, R166 ;  /* 0x0000000416b27825 */ /* 0x000fc600078e02a6 */
[----:B------:R-:W2:Y:S04]  /*19320*/  LDL.LU.64 R172, [R1+0x658] ;  /* 0x0006580001ac7983 */ /* 0x000ea80000300a00 */
[----:B------:R-:W2:Y:S04]  /*19330*/  LDL.LU.64 R166, [R1+0x650] ;  /* 0x0006500001a67983 */ /* 0x000ea80000300a00 */
[----:B------:R1:W-:Y:S04]  /*19340*/  STL.64 [R1+0x6f8], R180 ;  /* 0x0006f8b401007387 */ /* 0x0003e80000100a00 */
[----:B------:R1:W-:Y:S04]  /*19350*/  STL.64 [R1+0x6f0], R178 ;  /* 0x0006f0b201007387 */ /* 0x0003e80000100a00 */
[----:B----4-:R-:W4:Y:S04]  /*19360*/  LDL.LU.64 R176, [R1+0x648] ;  /* 0x0006480001b07983 */ /* 0x010f280000300a00 */
[----:B-1----:R-:W4:Y:S04]  /*19370*/  LDL.LU.64 R168, [R1+0x640] ;  /* 0x0006400001a87983 */ /* 0x002f280000300a00 */
[----:B------:R1:W-:Y:S01]  /*19380*/  LDGSTS.E [R10+0x70008], desc[UR8][R180.64], !P1 ;  /* 0x70008000b40a7fae */ /* 0x0003e2000c921848 */
[----:B------:R-:W-:-:S03]  /*19390*/  IMAD.WIDE R174, R22, 0x4, R174 ;  /* 0x0000000416ae7825 */ /* 0x000fc600078e02ae */
[----:B------:R3:W-:Y:S01]  /*193a0*/  LDGSTS.E [R10+0x74008], desc[UR8][R178.64], !P1 ;  /* 0x74008000b20a7fae */ /* 0x0007e2000c921848 */
[----:B------:R-:W-:Y:S01]  /*193b0*/  ISETP.GE.U32.AND P1, PT, R252, 0x7ffffdf0, PT ;  /* 0x7ffffdf0fc00780c */ /* 0x000fe20003f26070 */
[----:B------:R-:W-:Y:S02]  /*193c0*/  VIADD R252, R8, 0xfffffe6d ;  /* 0xfffffe6d08fc7836 */ /* 0x000fe40000000000 */
[C---:B------:R-:W-:Y:S01]  /*193d0*/  IMAD.WIDE R164, R22.reuse, 0x4, R164 ;  /* 0x0000000416a47825 */ /* 0x040fe200078e02a4 */
[----:B-1----:R-:W-:Y:S01]  /*193e0*/  IADD3 R180, R9, -0x192, RZ ;  /* 0xfffffe6e09b47810 */ /* 0x002fe20007ffe0ff */
[----:B------:R1:W-:Y:S04]  /*193f0*/  STL.64 [R1+0x6e8], R174 ;  /* 0x0006e8ae01007387 */ /* 0x0003e80000100a00 */
[----:B------:R1:W-:Y:S04]  /*19400*/  STL.64 [R1+0x6e0], R164 ;  /* 0x0006e0a401007387 */ /* 0x0003e80000100a00 */
[----:B------:R-:W-:Y:S01]  /*19410*/  LDGSTS.E [R10+0x7000c], desc[UR8][R174.64], !P2 ;  /* 0x7000c000ae0a7fae */ /* 0x000fe2000d121848 */
[----:B---3--:R-:W-:-:S03]  /*19420*/  IMAD.WIDE R178, R22, 0x4, R18 ;  /* 0x0000000416b27825 */ /* 0x008fc600078e0212 */
[----:B------:R-:W3:Y:S01]  /*19430*/  LDL.LU.64 R18, [R1+0x638] ;  /* 0x0006380001127983 */ /* 0x000ee20000300a00 */
[----:B------:R-:W-:-:S03]  /*19440*/  IMAD.WIDE R8, R22, 0x4, R16 ;  /* 0x0000000416087825 */ /* 0x000fc600078e0210 */
[----:B------:R-:W3:Y:S04]  /*19450*/  LDL.LU.64 R16, [R1+0x630] ;  /* 0x0006300001107983 */ /* 0x000ee80000300a00 */
[----:B------:R-:W-:Y:S04]  /*19460*/  STL.64 [R1+0x668], R178 ;  /* 0x000668b201007387 */ /* 0x000fe80000100a00 */
[----:B------:R1:W-:Y:S04]  /*19470*/  STL.64 [R1+0x660], R8 ;  /* 0x0006600801007387 */ /* 0x0003e80000100a00 */
[----:B-1----:R-:W3:Y:S04]  /*19480*/  LDL.LU.64 R174, [R1+0x628] ;  /* 0x0006280001ae7983 */ /* 0x002ee80000300a00 */
[----:B------:R-:W-:Y:S04]  /*19490*/  LDGSTS.E [R10+0x7400c], desc[UR8][R164.64], !P2 ;  /* 0x7400c000a40a7fae */ /* 0x000fe8000d121848 */
[----:B------:R-:W3:Y:S01]  /*194a0*/  LDL.LU.64 R164, [R1+0x620] ;  /* 0x0006200001a47983 */ /* 0x000ee20000300a00 */
        /* <DEDUP_REMOVED lines=9> */
[----:B--2---:R-:W-:-:S04]  /*19540*/  IMAD.WIDE R172, R22, 0x4, R172 ;  /* 0x0000000416ac7825 */ /* 0x004fc800078e02ac */
[C---:B------:R-:W-:Y:S01]  /*19550*/  IMAD.WIDE R166, R22.reuse, 0x4, R166 ;  /* 0x0000000416a67825 */ /* 0x040fe200078e02a6 */
[----:B------:R2:W-:Y:S03]  /*19560*/  STL.64 [R1+0x658], R172 ;  /* 0x000658ac01007387 */ /* 0x0005e60000100a00 */
[C---:B----4-:R-:W-:Y:S01]  /*19570*/  IMAD.WIDE R180, R22.reuse, 0x4, R176 ;  /* 0x0000000416b47825 */ /* 0x050fe200078e02b0 */
[----:B------:R4:W-:Y:S03]  /*19580*/  STL.64 [R1+0x650], R166 ;  /* 0x000650a601007387 */ /* 0x0009e60000100a00 */
[C---:B------:R-:W-:Y:S01]  /*19590*/  IMAD.WIDE R178, R22.reuse, 0x4, R168 ;  /* 0x0000000416b27825 */ /* 0x040fe200078e02a8 */
[----:B------:R-:W4:Y:S03]  /*195a0*/  LDL.LU.64 R176, [R1+0x618] ;  /* 0x0006180001b07983 */ /* 0x000f260000300a00 */
        /* <DEDUP_REMOVED lines=12> */
[----:B------:R1:W-:Y:S02]  /*19670*/  LDGSTS.E [R10+0x7c008], desc[UR8][R178.64], !P3 ;  /* 0x7c008000b20a7fae */ /* 0x0003e4000d921848 */
[----:B-1----:R-:W-:-:S02]  /*19680*/  IMAD.WIDE R180, R22, 0x4, R174 ;  /* 0x0000000416b47825 */ /* 0x002fc400078e02ae */
[----:B------:R1:W-:Y:S04]  /*19690*/  STL.64 [R1+0x638], R18 ;  /* 0x0006381201007387 */ /* 0x0003e80000100a00 */
[----:B------:R1:W-:Y:S01]  /*196a0*/  STL.64 [R1+0x630], R16 ;  /* 0x0006301001007387 */ /* 0x0003e20000100a00 */
[----:B------:R-:W-:-:S03]  /*196b0*/  IMAD.WIDE R178, R22, 0x4, R164 ;  /* 0x0000000416b27825 */ /* 0x000fc600078e02a4 */
[----:B------:R-:W4:Y:S04]  /*196c0*/  LDL.LU.64 R174, [R1+0x5f8] ;  /* 0x0005f80001ae7983 */ /* 0x000f280000300a00 */
[----:B------:R-:W4:Y:S04]  /*196d0*/  LDL.LU.64 R164, [R1+0x5f0] ;  /* 0x0005f00001a47983 */ /* 0x000f280000300a00 */
[----:B------:R1:W-:Y:S04]  /*196e0*/  STL.64 [R1+0x958], R180 ;  /* 0x000958b401007387 */ /* 0x0003e80000100a00 */
[----:B------:R-:W-:Y:S04]  /*196f0*/  LDGSTS.E [R10+0x7800c], desc[UR8][R18.64], !P0 ;  /* 0x7800c000120a7fae */ /* 0x000fe8000c121848 */
[----:B------:R2:W-:Y:S04]  /*19700*/  STL.64 [R1+0x950], R178 ;  /* 0x000950b201007387 */ /* 0x0005e80000100a00 */
[----:B------:R-:W-:Y:S04]  /*19710*/  LDGSTS.E [R10+0x7c00c], desc[UR8][R16.64], !P0 ;  /* 0x7c00c000100a7fae */ /* 0x000fe8000c121848 */
[----:B-1----:R-:W4:Y:S01]  /*19720*/  LDL.LU.64 R18, [R1+0x5e8] ;  /* 0x0005e80001127983 */ /* 0x002f220000300a00 */
[----:B------:R-:W-:Y:S01]  /*19730*/  IADD3 R252, R171, -0x1b1, RZ ;  /* 0xfffffe4fabfc7810 */ /* 0x000fe20007ffe0ff */
[----:B------:R-:W-:Y:S01]  /*19740*/  VIADD R20, R20, 0xfffffe6c ;  /* 0xfffffe6c14147836 */ /* 0x000fe20000000000 */
[----:B------:R-:W1:Y:S01]  /*19750*/  LDC R171, c[0x0][0x230] ;  /* 0x00008c00ffab7b82 */ /* 0x000e620000000800 */
[----:B------:R1:W-:Y:S04]  /*19760*/  LDGSTS.E [R11+0x60000], desc[UR8][R180.64], !P1 ;  /* 0x60000000b40b7fae */ /* 0x0003e8000c921848 */
[----:B------:R-:W4:Y:S01]  /*19770*/  LDL.LU.64 R16, [R1+0x5e0] ;  /* 0x0005e00001107983 */ /* 0x000f220000300a00 */
[----:B------:R-:W-:Y:S01]  /*19780*/  ISETP.GE.U32.AND P3, PT, R252, 0x7ffffdd0, PT ;  /* 0x7ffffdd0fc00780c */ /* 0x000fe20003f66070 */
[----:B------:R-:W-:-:S02]  /*19790*/  VIADD R252, R170, 0xfffffe4d ;  /* 0xfffffe4daafc7836 */ /* 0x000fc40000000000 */
[----:B------:R2:W-:Y:S01]  /*197a0*/  LDGSTS.E [R11+0x64000], desc[UR8][R178.64], !P1 ;  /* 0x64000000b20b7fae */ /* 0x0005e2000c921848 */
[----:B------:R-:W-:Y:S01]  /*197b0*/  ISETP.GE.U32.AND P5, PT, R20, 0x7ffffded, PT ;  /* 0x7ffffded1400780c */ /* 0x000fe20003fa6070 */
[----:B------:R-:W-:Y:S01]  /*197c0*/  IMAD.WIDE R176, R22, 0x4, R176 ;  /* 0x0000000416b07825 */ /* 0x000fe200078e02b0 */
[----:B------:R-:W-:Y:S01]  /*197d0*/  ISETP.GE.U32.AND P1, PT, R252, 0x7ffffdce, PT ;  /* 0x7ffffdcefc00780c */ /* 0x000fe20003f26070 */
[----:B------:R-:W4:Y:S01]  /*197e0*/  LDC R170, c[0x0][0x230] ;  /* 0x00008c00ffaa7b82 */ /* 0x000f220000000800 */
        /* <DEDUP_REMOVED lines=15> */
[----:B-1----:R-:W4:Y:S04]  /*198e0*/  LDL.LU.64 R176, [R1+0x5c8] ;  /* 0x0005c80001b07983 */ /* 0x002f280000300a00 */
[----:B------:R-:W4:Y:S01]  /*198f0*/  LDL.LU.64 R168, [R1+0x5c0] ;  /* 0x0005c00001a87983 */ /* 0x000f220000300a00 */
        /* <DEDUP_REMOVED lines=11> */
[----:B---3--:R-:W3:Y:S01]  /*199b0*/  LDC R9, c[0x0][0x230] ;  /* 0x00008c00ff097b82 */ /* 0x008ee20000000800 */
[----:B------:R-:W-:Y:S01]  /*199c0*/  IMAD.WIDE R178, R22, 0x4, R16 ;  /* 0x0000000416b27825 */ /* 0x000fe200078e0210 */
[----:B------:R4:W-:Y:S04]  /*199d0*/  LDGSTS.E [R11+0x68000], desc[UR8][R180.64], !P3 ;  /* 0x68000000b40b7fae */ /* 0x0009e8000d921848 */
[----:B------:R-:W3:Y:S02]  /*199e0*/  LDL.LU.64 R16, [R1+0x5b0] ;  /* 0x0005b00001107983 */ /* 0x000ee40000300a00 */
[----:B------:R-:W4:Y:S02]  /*199f0*/  LDC R8, c[0x0][0x230] ;  /* 0x00008c00ff087b82 */ /* 0x000f240000000800 */
        /* <DEDUP_REMOVED lines=21> */
[----:B-1----:R-:W-:-:S03]  /*19b50*/  IMAD.WIDE R178, R22, 0x4, R168 ;  /* 0x0000000416b27825 */ /* 0x002fc600078e02a8 */
[----:B------:R-:W2:Y:S04]  /*19b60*/  LDL.LU.64 R176, [R1+0x598] ;  /* 0x0005980001b07983 */ /* 0x000ea80000300a00 */
[----:B------:R-:W2:Y:S04]  /*19b70*/  LDL.LU.64 R168, [R1+0x590] ;  /* 0x0005900001a87983 */ /* 0x000ea80000300a00 */
[----:B------:R1:W-:Y:S04]  /*19b80*/  STL.64 [R1+0x7b8], R180 ;  /* 0x0007b8b401007387 */ /* 0x0003e80000100a00 */
[----:B------:R1:W-:Y:S04]  /*19b90*/  STL.64 [R1+0x7b0], R178 ;  /* 0x0007b0b201007387 */ /* 0x0003e80000100a00 */
[----:B----4-:R-:W4:Y:S04]  /*19ba0*/  LDL.LU.64 R172, [R1+0x588] ;  /* 0x0005880001ac7983 */ /* 0x010f280000300a00 */
        /* <DEDUP_REMOVED lines=14> */
[----:B------:R-:W4:Y:S04]  /*19c90*/  LDL.LU.64 R164, [R1+0x570] ;  /* 0x0005700001a47983 */ /* 0x000f280000300a00 */
[----:B------:R-:W-:Y:S04]  /*19ca0*/  STL.64 [R1+0x6d8], R178 ;  /* 0x0006d8b201007387 */ /* 0x000fe80000100a00 */
[----:B------:R3:W-:Y:S04]  /*19cb0*/  STL.64 [R1+0x6d0], R8 ;  /* 0x0006d00801007387 */ /* 0x0007e80000100a00 */
[----:B-1----:R-:W4:Y:S04]  /*19cc0*/  LDL.LU.64 R18, [R1+0x568] ;  /* 0x0005680001127983 */ /* 0x002f280000300a00 */
[----:B------:R-:W-:Y:S01]  /*19cd0*/  LDGSTS.E [R11+0x6c00c], desc[UR8][R16.64], !P2 ;  /* 0x6c00c000100b7fae */ /* 0x000fe2000d121848 */
[----:B------:R-:W-:-:S03]  /*19ce0*/  ISETP.GE.U32.AND P5, PT, R20, 0x7ffffdaf, PT ;  /* 0x7ffffdaf1400780c */ /* 0x000fc60003fa6070 */
[----:B---3--:R-:W3:Y:S01]  /*19cf0*/  LDL.LU.64 R16, [R1+0x560] ;  /* 0x0005600001107983 */ /* 0x008ee20000300a00 */
[----:B------:R-:W-:Y:S01]  /*19d00*/  ISETP.GE.U32.AND P2, PT, R180, 0x7ffffd8f, PT ;  /* 0x7ffffd8fb400780c */ /* 0x000fe20003f46070 */
[----:B------:R-:W-:Y:S01]  /*19d10*/  VIADD R21, R21, 0xfffffe2c ;  /* 0xfffffe2c15157836 */ /* 0x000fe20000000000 */
[----:B------:R-:W1:Y:S01]  /*19d20*/  LDC R20, c[0x0][0x230] ;  /* 0x00008c00ff147b82 */ /* 0x000e620000000800 */
[----:B------:R-:W-:Y:S04]  /*19d30*/  LDGSTS.E [R11+0x70000], desc[UR8][R178.64], !P4 ;  /* 0x70000000b20b7fae */ /* 0x000fe8000e121848 */
[----:B------:R1:W-:Y:S01]  /*19d40*/  LDGSTS.E [R11+0x74000], desc[UR8][R8.64], !P4 ;  /* 0x74000000080b7fae */ /* 0x0003e2000e121848 */
[----:B------:R-:W-:Y:S02]  /*19d50*/  ISETP.GE.U32.AND P0, PT, R21, 0x7ffffdad, PT ;  /* 0x7ffffdad1500780c */ /* 0x000fe40003f06070 */
[----:B------:R-:W-:Y:S01]  /*19d60*/  ISETP.GE.U32.AND P4, PT, R252, 0x7ffffd8e, PT ;  /* 0x7ffffd8efc00780c */ /* 0x000fe20003f86070 */
[----:B------:R-:W3:Y:S01]  /*19d70*/  LDC R21, c[0x0][0x230] ;  /* 0x00008c00ff157b82 */ /* 0x000ee20000000800 */
[----:B------:R-:W-:-:S07]  /*19d80*/  IADD3 R252, R171, -0x195, RZ ;  /* 0xfffffe6babfc7810 */ /* 0x000fce0007ffe0ff */
[----:B-1----:R-:W1:Y:S08]  /*19d90*/  LDC R9, c[0x0][0x230] ;  /* 0x00008c00ff097b82 */ /* 0x002e700000000800 */
[----:B------:R-:W1:Y:S01]  /*19da0*/  LDC R8, c[0x0][0x230] ;  /* 0x00008c00ff087b82 */ /* 0x000e620000000800 */
[----:B--2---:R-:W-:-:S04]  /*19db0*/  IMAD.WIDE R178, R22, 0x4, R176 ;  /* 0x0000000416b27825 */ /* 0x004fc800078e02b0 */
[C---:B------:R-:W-:Y:S01]  /*19dc0*/  IMAD.WIDE R168, R22.reuse, 0x4, R168 ;  /* 0x0000000416a87825 */ /* 0x040fe200078e02a8 */
[----:B------:R2:W-:Y:S04]  /*19dd0*/  STL.64 [R1+0x6c8], R178 ;  /* 0x0006c8b201007387 */ /* 0x0005e80000100a00 */
[----:B------:R1:W-:Y:S04]  /*19de0*/  STL.64 [R1+0x6c0], R168 ;  /* 0x0006c0a801007387 */ /* 0x0003e80000100a00 */
[----:B------:R-:W-:Y:S01]  /*19df0*/  LDGSTS.E [R11+0x70004], desc[UR8][R178.64], !P5 ;  /* 0x70004000b20b7fae */ /* 0x000fe2000e921848 */
[----:B----4-:R-:W-:-:S03]  /*19e00*/  IMAD.WIDE R180, R22, 0x4, R172 ;  /* 0x0000000416b47825 */ /* 0x010fc600078e02ac */
[----:B------:R-:W-:Y:S01]  /*19e10*/  LDGSTS.E [R11+0x74004], desc[UR8][R168.64], !P5 ;  /* 0x74004000a80b7fae */ /* 0x000fe2000e921848 */
[----:B------:R-:W-:-:S03]  /*19e20*/  IMAD.WIDE R176, R22, 0x4, R166 ;  /* 0x0000000416b07825 */ /* 0x000fc600078e02a6 */
[----:B------:R-:W-:Y:S04]  /*19e30*/  LDGSTS.E [R11+0x70008], desc[UR8][R180.64], !P3 ;  /* 0x70008000b40b7fae */ /* 0x000fe8000d921848 */
[----:B------:R-:W4:Y:S04]  /*19e40*/  LDL.LU.64 R166, [R1+0x558] ;  /* 0x0005580001a67983 */ /* 0x000f280000300a00 */
[----:B------:R-:W4:Y:S04]  /*19e50*/  LDL.LU.64 R172, [R1+0x550] ;  /* 0x0005500001ac7983 */ /* 0x000f280000300a00 */
[----:B------:R-:W-:Y:S04]  /*19e60*/  STL.64 [R1+0x6b8], R180 ;  /* 0x0006b8b401007387 */ /* 0x000fe80000100a00 */
[----:B------:R1:W-:Y:S04]  /*19e70*/  STL.64 [R1+0x6b0], R176 ;  /* 0x0006b0b001007387 */ /* 0x0003e80000100a00 */
[----:B--2---:R-:W2:Y:S04]  /*19e80*/  LDL.LU.64 R178, [R1+0x548] ;  /* 0x0005480001b27983 */ /* 0x004ea80000300a00 */
[----:B-1----:R-:W2:Y:S01]  /*19e90*/  LDL.LU.64 R168, [R1+0x540] ;  /* 0x0005400001a87983 */ /* 0x002ea20000300a00 */
[----:B------:R-:W-:-:S03]  /*19ea0*/  IMAD.WIDE R174, R22, 0x4, R174 ;  /* 0x0000000416ae7825 */ /* 0x000fc600078e02ae */
[----:B------:R1:W-:Y:S01]  /*19eb0*/  LDGSTS.E [R11+0x74008], desc[UR8][R176.64], !P3 ;  /* 0x74008000b00b7fae */ /* 0x0003e2000d921848 */
[----:B------:R-:W-:Y:S01]  /*19ec0*/  ISETP.GE.U32.AND P3, PT, R252, 0x7ffffdec, PT ;  /* 0x7ffffdecfc00780c */ /* 0x000fe20003f66070 */
[----:B------:R-:W-:Y:S02]  /*19ed0*/  IMAD.WIDE R164, R22, 0x4, R164 ;  /* 0x0000000416a47825 */ /* 0x000fe400078e02a4 */
[----:B------:R3:W-:Y:S02]  /*19ee0*/  STL.64 [R1+0x6a8], R174 ;  /* 0x0006a8ae01007387 */ /* 0x0007e40000100a00 */
[----:B------:R-:W-:Y:S02]  /*19ef0*/  VIADD R252, R170, 0xfffffe69 ;  /* 0xfffffe69aafc7836 */ /* 0x000fe40000000000 */
[----:B------:R3:W-:Y:S04]  /*19f00*/  STL.64 [R1+0x6a0], R164 ;  /* 0x0006a0a401007387 */ /* 0x0007e80000100a00 */
[----:B------:R-:W-:Y:S01]  /*19f10*/  LDGSTS.E [R11+0x7000c], desc[UR8][R174.64], !P0 ;  /* 0x7000c000ae0b7fae */ /* 0x000fe2000c121848 */
[----:B------:R-:W-:Y:S01]  /*19f20*/  VIADD R20, R20, 0xfffffe0c ;  /* 0xfffffe0c14147836 */ /* 0x000fe20000000000 */
[----:B-1----:R-:W1:Y:S01]  /*19f30*/  LDC R177, c[0x0][0x230] ;  /* 0x00008c00ffb17b82 */ /* 0x002e620000000800 */
[C---:B------:R-:W-:Y:S01]  /*19f40*/  IMAD.WIDE R180, R22.reuse, 0x4, R18 ;  /* 0x0000000416b47825 */ /* 0x040fe200078e0212 */
[----:B------:R-:W-:Y:S04]  /*19f50*/  LDGSTS.E [R11+0x7400c], desc[UR8][R164.64], !P0 ;  /* 0x7400c000a40b7fae */ /* 0x000fe8000c121848 */
[----:B------:R-:W2:Y:S02]  /*19f60*/  LDL.LU.64 R18, [R1+0x538] ;  /* 0x0005380001127983 */ /* 0x000ea40000300a00 */
[----:B------:R-:W1:Y:S02]  /*19f70*/  LDC R176, c[0x0][0x230] ;  /* 0x00008c00ffb07b82 */ /* 0x000e640000000800 */
[----:B------:R-:W-:Y:S01]  /*19f80*/  LDGSTS.E [R11+0x78000], desc[UR8][R180.64], !P1 ;  /* 0x78000000b40b7fae */ /* 0x000fe2000c921848 */
[----:B---3--:R-:W-:-:S03]  /*19f90*/  IMAD.WIDE R170, R22, 0x4, R16 ;  /* 0x0000000416aa7825 */ /* 0x008fc600078e0210 */
[----:B------:R-:W3:Y:S04]  /*19fa0*/  LDL.LU.64 R16, [R1+0x530] ;  /* 0x0005300001107983 */ /* 0x000ee80000300a00 */
[----:B------:R-:W-:Y:S04]  /*19fb0*/  STL.64 [R1+0x598], R180 ;  /* 0x000598b401007387 */ /* 0x000fe80000100a00 */
[----:B------:R1:W-:Y:S04]  /*19fc0*/  STL.64 [R1+0x590], R170 ;  /* 0x000590aa01007387 */ /* 0x0003e80000100a00 */
[----:B------:R-:W3:Y:S04]  /*19fd0*/  LDL.LU.64 R174, [R1+0x528] ;  /* 0x0005280001ae7983 */ /* 0x000ee80000300a00 */
[----:B------:R-:W3:Y:S04]  /*19fe0*/  LDL.LU.64 R164, [R1+0x520] ;  /* 0x0005200001a47983 */ /* 0x000ee80000300a00 */
[----:B------:R1:W-:Y:S01]  /*19ff0*/  LDGSTS.E [R11+0x7c000], desc[UR8][R170.64], !P1 ;  /* 0x7c000000aa0b7fae */ /* 0x0003e2000c921848 */
[----:B------:R-:W-:Y:S01]  /*1a000*/  ISETP.GE.U32.AND P1, PT, R252, 0x7ffffdea, PT ;  /* 0x7ffffdeafc00780c */ /* 0x000fe20003f26070 */
[----:B------:R-:W-:Y:S01]  /*1a010*/  VIADD R252, R8, 0xfffffe4b ;  /* 0xfffffe4b08fc7836 */ /* 0x000fe20000000000 */
[----:B------:R-:W-:Y:S01]  /*1a020*/  ISETP.GE.U32.AND P5, PT, R20, 0x7ffffd8d, PT ;  /* 0x7ffffd8d1400780c */ /* 0x000fe20003fa6070 */
[----:B------:R-:W-:Y:S01]  /*1a030*/  VIADD R21, R21, 0xfffffe6a ;  /* 0xfffffe6a15157836 */ /* 0x000fe20000000000 */
[----:B------:R-:W3:Y:S01]  /*1a040*/  LDC R20, c[0x0][0x230] ;  /* 0x00008c00ff147b82 */ /* 0x000ee20000000800 */
[----:B-1----:R-:W-:Y:S01]  /*1a050*/  IADD3 R170, R9, -0x198, RZ ;  /* 0xfffffe6809aa7810 */ /* 0x002fe20007ffe0ff */
[----:B----4-:R-:W-:-:S04]  /*1a060*/  IMAD.WIDE R166, R22, 0x4, R166 ;  /* 0x0000000416a67825 */ /* 0x010fc800078e02a6 */
[C---:B------:R-:W-:Y:S01]  /*1a070*/  IMAD.WIDE R172, R22.reuse, 0x4, R172 ;  /* 0x0000000416ac7825 */ /* 0x040fe200078e02ac */
[----:B------:R1:W-:Y:S04]  /*1a080*/  STL.64 [R1+0x588], R166 ;  /* 0x000588a601007387 */ /* 0x0003e80000100a00 */
[----:B------:R4:W-:Y:S04]  /*1a090*/  STL.64 [R1+0x580], R172 ;  /* 0x000580ac01007387 */ /* 0x0009e80000100a00 */
[----:B------:R-:W-:Y:S01]  /*1a0a0*/  LDGSTS.E [R11+0x78004], desc[UR8][R166.64], !P2 ;  /* 0x78004000a60b7fae */ /* 0x000fe2000d121848 */
[----:B--2---:R-:W-:-:S03]  /*1a0b0*/  IMAD.WIDE R178, R22, 0x4, R178 ;  /* 0x0000000416b27825 */ /* 0x004fc600078e02b2 */
[----:B------:R-:W-:Y:S01]  /*1a0c0*/  LDGSTS.E [R11+0x7c004], desc[UR8][R172.64], !P2 ;  /* 0x7c004000ac0b7fae */ /* 0x000fe2000d121848 */
[----:B------:R-:W-:Y:S01]  /*1a0d0*/  IMAD.WIDE R8, R22, 0x4, R168 ;  /* 0x0000000416087825 */ /* 0x000fe200078e02a8 */
[----:B------:R-:W-:Y:S02]  /*1a0e0*/  ISETP.GE.U32.AND P2, PT, R170, 0x7ffffde9, PT ;  /* 0x7ffffde9aa00780c */ /* 0x000fe40003f46070 */
[----:B------:R-:W2:Y:S04]  /*1a0f0*/  LDL.LU.64 R168, [R1+0x518] ;  /* 0x0005180001a87983 */ /* 0x000ea80000300a00 */
[----:B------:R-:W-:Y:S04]  /*1a100*/  STL.64 [R1+0x578], R178 ;  /* 0x000578b201007387 */ /* 0x000fe80000100a00 */
[----:B-1----:R-:W2:Y:S04]  /*1a110*/  LDL.LU.64 R166, [R1+0x510] ;  /* 0x0005100001a67983 */ /* 0x002ea80000300a00 */
[----:B------:R1:W-:Y:S04]  /*1a120*/  STL.64 [R1+0x570], R8 ;  /* 0x0005700801007387 */ /* 0x0003e80000100a00 */
[----:B----4-:R-:W4:Y:S04]  /*1a130*/  LDL.LU.64 R172, [R1+0x508] ;  /* 0x0005080001ac7983 */ /* 0x010f280000300a00 */
[----:B------:R-:W4:Y:S01]  /*1a140*/  LDL.LU.64 R170, [R1+0x500] ;  /* 0x0005000001aa7983 */ /* 0x000f220000300a00 */
[----:B------:R-:W-:-:S03]  /*1a150*/  IMAD.WIDE R18, R22, 0x4, R18 ;  /* 0x0000000416127825 */ /* 0x000fc600078e0212 */
[----:B------:R-:W-:Y:S04]  /*1a160*/  LDGSTS.E [R11+0x78008], desc[UR8][R178.64], !P4 ;  /* 0x78008000b20b7fae */ /* 0x000fe8000e121848 */
[----:B------:R1:W-:Y:S04]  /*1a170*/  STL.64 [R1+0x568], R18 ;  /* 0x0005681201007387 */ /* 0x0003e80000100a00 */
[----:B------:R1:W-:Y:S01]  /*1a180*/  LDGSTS.E [R11+0x7c008], desc[UR8][R8.64], !P4 ;  /* 0x7c008000080b7fae */ /* 0x0003e2000e121848 */
[----:B---3--:R-:W-:-:S03]  /*1a190*/  IMAD.WIDE R16, R22, 0x4, R16 ;  /* 0x0000000416107825 */ /* 0x008fc600078e0210 */
[----:B------:R-:W-:Y:S04]  /*1a1a0*/  LDGSTS.E [R11+0x7800c], desc[UR8][R18.64], !P5 ;  /* 0x7800c000120b7fae */ /* 0x000fe8000e921848 */
[----:B------:R3:W-:Y:S01]  /*1a1b0*/  STL.64 [R1+0x530], R16 ;  /* 0x0005301001007387 */ /* 0x0007e20000100a00 */
[----:B------:R-:W-:-:S03]  /*1a1c0*/  IMAD.WIDE R180, R22, 0x4, R174 ;  /* 0x0000000416b47825 */ /* 0x000fc600078e02ae */
[----:B------:R3:W-:Y:S01]  /*1a1d0*/  LDGSTS.E [R11+0x7c00c], desc[UR8][R16.64], !P5 ;  /* 0x7c00c000100b7fae */ /* 0x0007e2000e921848 */
[----:B------:R-:W-:Y:S01]  /*1a1e0*/  ISETP.GE.U32.AND P0, PT, R21, 0x7ffffdeb, PT ;  /* 0x7ffffdeb1500780c */ /* 0x000fe20003f06070 */
[----:B-1----:R-:W1:Y:S01]  /*1a1f0*/  LDC R9, c[0x0][0x230] ;  /* 0x00008c00ff097b82 */ /* 0x002e620000000800 */
[----:B------:R-:W-:Y:S01]  /*1a200*/  IMAD.WIDE R178, R22, 0x4, R164 ;  /* 0x0000000416b27825 */ /* 0x000fe200078e02a4 */
[----:B------:R-:W4:Y:S04]  /*1a210*/  LDL.LU.64 R174, [R1+0x4f8] ;  /* 0x0004f80001ae7983 */ /* 0x000f280000300a00 */
[----:B------:R-:W-:Y:S02]  /*1a220*/  STL.64 [R1+0x918], R180 ;  /* 0x000918b401007387 */ /* 0x000fe40000100a00 */
[----:B------:R-:W1:Y:S02]  /*1a230*/  LDC R21, c[0x0][0x230] ;  /* 0x00008c00ff157b82 */ /* 0x000e640000000800 */
[----:B------:R-:W4:Y:S04]  /*1a240*/  LDL.LU.64 R18, [R1+0x4f0] ;  /* 0x0004f00001127983 */ /* 0x000f280000300a00 */
[----:B------:R-:W-:Y:S02]  /*1a250*/  STL.64 [R1+0x910], R178 ;  /* 0x000910b201007387 */ /* 0x000fe40000100a00 */
[----:B------:R-:W4:Y:S02]  /*1a260*/  LDC R8, c[0x0][0x230] ;  /* 0x00008c00ff087b82 */ /* 0x000f240000000800 */
[----:B------:R-:W4:Y:S04]  /*1a270*/  LDL.LU.64 R164, [R1+0x4e8] ;  /* 0x0004e80001a47983 */ /* 0x000f280000300a00 */
[----:B---3--:R-:W3:Y:S01]  /*1a280*/  LDL.LU.64 R16, [R1+0x4e0] ;  /* 0x0004e00001107983 */ /* 0x008ee20000300a00 */
[----:B------:R-:W-:-:S03]  /*1a290*/  ISETP.GE.U32.AND P4, PT, R252, 0x7ffffdcc, PT ;  /* 0x7ffffdccfc00780c */ /* 0x000fc60003f86070 */
[----:B------:R-:W-:Y:S01]  /*1a2a0*/  LDGSTS.E [R12+0x60000], desc[UR8][R180.64], !P3 ;  /* 0x60000000b40c7fae */ /* 0x000fe2000d921848 */
[----:B------:R-:W-:-:S03]  /*1a2b0*/  IADD3 R252, R177, -0x1b7, RZ ;  /* 0xfffffe49b1fc7810 */ /* 0x000fc60007ffe0ff */
[----:B------:R1:W-:Y:S04]  /*1a2c0*/  STL.64 [R1+0x1030], R10 ;  /* 0x0010300a01007387 */ /* 0x0003e80000100a00 */
[----:B------:R4:W-:Y:S01]  /*1a2d0*/  LDGSTS.E [R12+0x64000], desc[UR8][R178.64], !P3 ;  /* 0x64000000b20c7fae */ /* 0x0009e2000d921848 */
[----:B-1----:R-:W-:Y:S01]  /*1a2e0*/  VIADD R10, R176, 0xfffffe48 ;  /* 0xfffffe48b00a7836 */ /* 0x002fe20000000000 */
[----:B------:R-:W-:Y:S01]  /*1a2f0*/  ISETP.GE.U32.AND P3, PT, R252, 0x7ffffdca, PT ;  /* 0x7ffffdcafc00780c */ /* 0x000fe20003f66070 */
[----:B------:R-:W-:Y:S01]  /*1a300*/  VIADD R252, R21, 0xfffffe2b ;  /* 0xfffffe2b15fc7836 */ /* 0x000fe20000000000 */
[----:B------:R-:W1:Y:S01]  /*1a310*/  LDC R11, c[0x0][0x230] ;  /* 0x00008c00ff0b7b82 */ /* 0x000e620000000800 */
[----:B------:R-:W-:Y:S02]  /*1a320*/  VIADD R20, R20, 0xfffffe4a ;  /* 0xfffffe4a14147836 */ /* 0x000fe40000000000 */
[----:B--2---:R-:W-:-:S05]  /*1a330*/  IMAD.WIDE R168, R22, 0x4, R168 ;  /* 0x0000000416a87825 */ /* 0x004fca00078e02a8 */
[----:B------:R-:W2:Y:S01]  /*1a340*/  LDC R21, c[0x0][0x230] ;  /* 0x00008c00ff157b82 */ /* 0x000ea20000000800 */
[C---:B------:R-:W-:Y:S01]  /*1a350*/  IMAD.WIDE R166, R22.reuse, 0x4, R166 ;  /* 0x0000000416a67825 */ /* 0x040fe200078e02a6 */
[----:B------:R1:W-:Y:S04]  /*1a360*/  STL.64 [R1+0x908], R168 ;  /* 0x000908a801007387 */ /* 0x0003e80000100a00 */
[----:B------:R1:W-:Y:S01]  /*1a370*/  STL.64 [R1+0x900], R166 ;  /* 0x000900a601007387 */ /* 0x0003e20000100a00 */
[----:B----4-:R-:W-:-:S03]  /*1a380*/  IMAD.WIDE R178, R22, 0x4, R172 ;  /* 0x0000000416b27825 */ /* 0x010fc600078e02ac */
[----:B------:R-:W-:Y:S01]  /*1a390*/  LDGSTS.E [R12+0x60004], desc[UR8][R168.64], !P0 ;  /* 0x60004000a80c7fae */ /* 0x000fe2000c121848 */
[----:B------:R-:W-:-:S03]  /*1a3a0*/  IMAD.WIDE R176, R22, 0x4, R170 ;  /* 0x0000000416b07825 */ /* 0x000fc600078e02aa */
[----:B------:R-:W4:Y:S04]  /*1a3b0*/  LDL.LU.64 R172, [R1+0x4d8] ;  /* 0x0004d80001ac7983 */ /* 0x000f280000300a00 */
[----:B------:R-:W2:Y:S04]  /*1a3c0*/  LDL.LU.64 R170, [R1+0x4d0] ;  /* 0x0004d00001aa7983 */ /* 0x000ea80000300a00 */
[----:B------:R1:W-:Y:S04]  /*1a3d0*/  STL.64 [R1+0x8f8], R178 ;  /* 0x0008f8b201007387 */ /* 0x0003e80000100a00 */
[----:B------:R3:W-:Y:S04]  /*1a3e0*/  STL.64 [R1+0x8f0], R176 ;  /* 0x0008f0b001007387 */ /* 0x0007e80000100a00 */
[----:B-1----:R-:W2:Y:S04]  /*1a3f0*/  LDL.LU.64 R168, [R1+0x4c8] ;  /* 0x0004c80001a87983 */ /* 0x002ea80000300a00 */
[----:B------:R-:W-:Y:S04]  /*1a400*/  LDGSTS.E [R12+0x64004], desc[UR8][R166.64], !P0 ;  /* 0x64004000a60c7fae */ /* 0x000fe8000c121848 */
[----:B------:R1:W-:Y:S04]  /*1a410*/  LDGSTS.E [R12+0x60008], desc[UR8][R178.64], !P1 ;  /* 0x60008000b20c7fae */ /* 0x0003e8000c921848 */
[----:B------:R3:W-:Y:S04]  /*1a420*/  LDGSTS.E [R12+0x64008], desc[UR8][R176.64], !P1 ;  /* 0x64008000b00c7fae */ /* 0x0007e8000c921848 */
[----:B------:R-:W2:Y:S01]  /*1a430*/  LDL.LU.64 R166, [R1+0x4c0] ;  /* 0x0004c00001a67983 */ /* 0x000ea20000300a00 */
[----:B------:R-:W-:Y:S01]  /*1a440*/  IMAD.WIDE R174, R22, 0x4, R174 ;  /* 0x0000000416ae7825 */ /* 0x000fe200078e02ae */
[----:B------:R-:W-:-:S02]  /*1a450*/  ISETP.GE.U32.AND P1, PT, R252, 0x7ffffdac, PT ;  /* 0x7ffffdacfc00780c */ /* 0x000fc40003f26070 */
[----:B-1----:R-:W-:Y:S01]  /*1a460*/  IADD3 R178, R9, -0x1d6, RZ ;  /* 0xfffffe2a09b27810 */ /* 0x002fe20007ffe0ff */
[----:B------:R-:W-:Y:S01]  /*1a470*/  IMAD.WIDE R18, R22, 0x4, R18 ;  /* 0x0000000416127825 */ /* 0x000fe200078e0212 */
[----:B------:R1:W-:Y:S03]  /*1a480*/  STL.64 [R1+0x8e8], R174 ;  /* 0x0008e8ae01007387 */ /* 0x0003e60000100a00 */
[----:B------:R-:W-:Y:S01]  /*1a490*/  VIADD R252, R8, 0xfffffe29 ;  /* 0xfffffe2908fc7836 */ /* 0x000fe20000000000 */
[----:B------:R1:W-:Y:S01]  /*1a4a0*/  STL.64 [R1+0x8e0], R18 ;  /* 0x0008e01201007387 */ /* 0x0003e20000100a00 */
[----:B---3--:R-:W-:-:S03]  /*1a4b0*/  IMAD.WIDE R176, R22, 0x4, R164 ;  /* 0x0000000416b07825 */ /* 0x008fc600078e02a4 */
[----:B------:R-:W-:Y:S01]  /*1a4c0*/  LDGSTS.E [R12+0x6000c], desc[UR8][R174.64], !P2 ;  /* 0x6000c000ae0c7fae */ /* 0x000fe2000d121848 */
[----:B------:R-:W-:-:S03]  /*1a4d0*/  IMAD.WIDE R8, R22, 0x4, R16 ;  /* 0x0000000416087825 */ /* 0x000fc600078e0210 */
[----:B------:R-:W3:Y:S04]  /*1a4e0*/  LDL.LU.64 R164, [R1+0x4b8] ;  /* 0x0004b80001a47983 */ /* 0x000ee80000300a00 */
        /* <DEDUP_REMOVED lines=9> */
[----:B------:R-:W-:Y:S01]  /*1a580*/  ISETP.GE.U32.AND P0, PT, R10, 0x7ffffdc9, PT ;  /* 0x7ffffdc90a00780c */ /* 0x000fe20003f06070 */
[----:B------:R-:W1:Y:S02]  /*1a590*/  LDC R20, c[0x0][0x230] ;  /* 0x00008c00ff147b82 */ /* 0x000e640000000800 */
[----:B------:R1:W-:Y:S01]  /*1a5a0*/  LDGSTS.E [R12+0x6c000], desc[UR8][R8.64], !P4 ;  /* 0x6c000000080c7fae */ /* 0x0003e2000e121848 */
[----:B------:R-:W-:-:S05]  /*1a5b0*/  VIADD R11, R11, 0xfffffe28 ;  /* 0xfffffe280b0b7836 */ /* 0x000fca0000000000 */
[----:B------:R-:W3:Y:S08]  /*1a5c0*/  LDC R10, c[0x0][0x230] ;  /* 0x00008c00ff0a7b82 */ /* 0x000ef00000000800 */
[----:B-1----:R-:W1:Y:S08]  /*1a5d0*/  LDC R9, c[0x0][0x230] ;  /* 0x00008c00ff097b82 */ /* 0x002e700000000800 */
[----:B------:R-:W1:Y:S01]  /*1a5e0*/  LDC R8, c[0x0][0x230] ;  /* 0x00008c00ff087b82 */ /* 0x000e620000000800 */
[----:B----4-:R-:W-:-:S04]  /*1a5f0*/  IMAD.WIDE R172, R22, 0x4, R172 ;  /* 0x0000000416ac7825 */ /* 0x010fc800078e02ac */
[C---:B--2---:R-:W-:Y:S01]  /*1a600*/  IMAD.WIDE R170, R22.reuse, 0x4, R170 ;  /* 0x0000000416aa7825 */ /* 0x044fe200078e02aa */
[----:B------:R2:W-:Y:S04]  /*1a610*/  STL.64 [R1+0x788], R172 ;  /* 0x000788ac01007387 */ /* 0x0005e80000100a00 */
[----:B------:R4:W-:Y:S04]  /*1a620*/  STL.64 [R1+0x780], R170 ;  /* 0x000780aa01007387 */ /* 0x0009e80000100a00 */
[----:B------:R-:W-:Y:S01]  /*1a630*/  LDGSTS.E [R12+0x68004], desc[UR8][R172.64], !P5 ;  /* 0x68004000ac0c7fae */ /* 0x000fe2000e921848 */
[----:B------:R-:W-:-:S03]  /*1a640*/  IMAD.WIDE R178, R22, 0x4, R168 ;  /* 0x0000000416b27825 */ /* 0x000fc600078e02a8 */
[----:B------:R-:W-:Y:S04]  /*1a650*/  LDGSTS.E [R12+0x6c004], desc[UR8][R170.64], !P5 ;  /* 0x6c004000aa0c7fae */ /* 0x000fe8000e921848 */
[----:B------:R-:W3:Y:S04]  /*1a660*/  LDL.LU.64 R168, [R1+0x498] ;  /* 0x0004980001a87983 */ /* 0x000ee80000300a00 */
[----:B------:R1:W-:Y:S01]  /*1a670*/  LDGSTS.E [R12+0x68008], desc[UR8][R178.64], !P3 ;  /* 0x68008000b20c7fae */ /* 0x0003e2000d921848 */
[----:B------:R-:W-:-:S03]  /*1a680*/  IMAD.WIDE R176, R22, 0x4, R166 ;  /* 0x0000000416b07825 */ /* 0x000fc600078e02a6 */
[----:B------:R-:W3:Y:S04]  /*1a690*/  LDL.LU.64 R166, [R1+0x490] ;  /* 0x0004900001a67983 */ /* 0x000ee80000300a00 */
[----:B------:R1:W-:Y:S04]  /*1a6a0*/  STL.64 [R1+0x778], R178 ;  /* 0x000778b201007387 */ /* 0x0003e80000100a00 */
[----:B------:R1:W-:Y:S04]  /*1a6b0*/  STL.64 [R1+0x770], R176 ;  /* 0x000770b001007387 */ /* 0x0003e80000100a00 */
[----:B--2---:R-:W2:Y:S04]  /*1a6c0*/  LDL.LU.64 R172, [R1+0x488] ;  /* 0x0004880001ac7983 */ /* 0x004ea80000300a00 */
[----:B----4-:R-:W4:Y:S01]  /*1a6d0*/  LDL.LU.64 R170, [R1+0x480] ;  /* 0x0004800001aa7983 */ /* 0x010f220000300a00 */
[----:B---3--:R-:W-:-:S03]  /*1a6e0*/  IMAD.WIDE R164, R22, 0x4, R164 ;  /* 0x0000000416a47825 */ /* 0x008fc600078e02a4 */
[----:B------:R3:W-:Y:S01]  /*1a6f0*/  LDGSTS.E [R12+0x6c008], desc[UR8][R176.64], !P3 ;  /* 0x6c008000b00c7fae */ /* 0x0007e2000d921848 */
[----:B------:R-:W-:-:S03]  /*1a700*/  IMAD.WIDE R16, R22, 0x4, R16 ;  /* 0x0000000416107825 */ /* 0x000fc600078e0210 */
[----:B------:R3:W-:Y:S04]  /*1a710*/  STL.64 [R1+0x768], R164 ;  /* 0x000768a401007387 */ /* 0x0007e80000100a00 */
[----:B------:R3:W-:Y:S04]  /*1a720*/  STL.64 [R1+0x760], R16 ;  /* 0x0007601001007387 */ /* 0x0007e80000100a00 */
[----:B------:R-:W-:Y:S01]  /*1a730*/  LDGSTS.E [R12+0x6800c], desc[UR8][R164.64], !P0 ;  /* 0x6800c000a40c7fae */ /* 0x000fe2000c121848 */
[----:B-1----:R-:W-:-:S03]  /*1a740*/  IMAD.WIDE R178, R22, 0x4, R174 ;  /* 0x0000000416b27825 */ /* 0x002fc600078e02ae */
[----:B------:R-:W-:Y:S04]  /*1a750*/  LDGSTS.E [R12+0x6c00c], desc[UR8][R16.64], !P0 ;  /* 0x6c00c000100c7fae */ /* 0x000fe8000c121848 */
[----:B------:R-:W4:Y:S01]  /*1a760*/  LDL.LU.64 R174, [R1+0x478] ;  /* 0x0004780001ae7983 */ /* 0x000f220000300a00 */
[----:B------:R-:W-:Y:S01]  /*1a770*/  ISETP.GE.U32.AND P4, PT, R252, 0x7ffffdaa, PT ;  /* 0x7ffffdaafc00780c */ /* 0x000fe20003f86070 */
[----:B---3--:R-:W-:Y:S02]  /*1a780*/  IMAD.WIDE R176, R22, 0x4, R18 ;  /* 0x0000000416b07825 */ /* 0x008fe400078e0212 */
[----:B------:R1:W-:Y:S04]  /*1a790*/  LDGSTS.E [R12+0x70000], desc[UR8][R178.64], !P1 ;  /* 0x70000000b20c7fae */ /* 0x0003e8000c921848 */
[----:B------:R-:W3:Y:S04]  /*1a7a0*/  LDL.LU.64 R18, [R1+0x470] ;  /* 0x0004700001127983 */ /* 0x000ee80000300a00 */
[----:B------:R1:W-:Y:S04]  /*1a7b0*/  STL.64 [R1+0x698], R178 ;  /* 0x000698b201007387 */ /* 0x0003e80000100a00 */
[----:B------:R2:W-:Y:S04]  /*1a7c0*/  STL.64 [R1+0x690], R176 ;  /* 0x000690b001007387 */ /* 0x0005e80000100a00 */
[----:B------:R-:W3:Y:S04]  /*1a7d0*/  LDL.LU.64 R164, [R1+0x468] ;  /* 0x0004680001a47983 */ /* 0x000ee80000300a00 */
[----:B------:R-:W3:Y:S01]  /*1a7e0*/  LDL.LU.64 R16, [R1+0x460] ;  /* 0x0004600001107983 */ /* 0x000ee20000300a00 */
[----:B------:R-:W-:-:S03]  /*1a7f0*/  IADD3 R252, R20, -0x1f5, RZ ;  /* 0xfffffe0b14fc7810 */ /* 0x000fc60007ffe0ff */
[----:B------:R2:W-:Y:S01]  /*1a800*/  LDGSTS.E [R12+0x74000], desc[UR8][R176.64], !P1 ;  /* 0x74000000b00c7fae */ /* 0x0005e2000c921848 */
[----:B------:R-:W-:Y:S01]  /*1a810*/  ISETP.GE.U32.AND P3, PT, R252, 0x7ffffd8c, PT ;  /* 0x7ffffd8cfc00780c */ /* 0x000fe20003f66070 */
[----:B------:R-:W-:Y:S01]  /*1a820*/  VIADD R252, R21, 0xfffffe09 ;  /* 0xfffffe0915fc7836 */ /* 0x000fe20000000000 */
[----:B-1----:R-:W-:Y:S01]  /*1a830*/  IADD3 R178, R9, -0x1f8, RZ ;  /* 0xfffffe0809b27810 */ /* 0x002fe20007ffe0ff */
[----:B------:R-:W1:Y:S03]  /*1a840*/  LDC R20, c[0x0][0x230] ;  /* 0x00008c00ff147b82 */ /* 0x000e660000000800 */
[----:B------:R-:W-:Y:S01]  /*1a850*/  ISETP.GE.U32.AND P1, PT, R252, 0x7ffffd8a, PT ;  /* 0x7ffffd8afc00780c */ /* 0x000fe20003f26070 */
[----:B------:R-:W-:Y:S01]  /*1a860*/  VIADD R252, R8, 0xfffffe67 ;  /* 0xfffffe6708fc7836 */ /* 0x000fe20000000000 */
[----:B------:R-:W-:Y:S01]  /*1a870*/  ISETP.GE.U32.AND P5, PT, R11, 0x7ffffda9, PT ;  /* 0x7ffffda90b00780c */ /* 0x000fe20003fa6070 */
[----:B------:R-:W-:-:S02]  /*1a880*/  VIADD R10, R10, 0xfffffe0a ;  /* 0xfffffe0a0a0a7836 */ /* 0x000fc40000000000 */
[----:B------:R-:W1:Y:S01]  /*1a890*/  LDC R21, c[0x0][0x230] ;  /* 0x00008c00ff157b82 */ /* 0x000e620000000800 */
[----:B------:R-:W-:-:S07]  /*1a8a0*/  IMAD.WIDE R168, R22, 0x4, R168 ;  /* 0x0000000416a87825 */ /* 0x000fce00078e02a8 */
[----:B------:R-:W1:Y:S01]  /*1a8b0*/  LDC R11, c[0x0][0x230] ;  /* 0x00008c00ff0b7b82 */ /* 0x000e620000000800 */
[----:B------:R4:W-:Y:S04]  /*1a8c0*/  STL.64 [R1+0x688], R168 ;  /* 0x000688a801007387 */ /* 0x0009e80000100a00 */
[----:B------:R-:W-:Y:S01]  /*1a8d0*/  LDGSTS.E [R12+0x70004], desc[UR8][R168.64], !P2 ;  /* 0x70004000a80c7fae */ /* 0x000fe2000d121848 */
[----:B------:R-:W-:-:S05]  /*1a8e0*/  IMAD.WIDE R166, R22, 0x4, R166 ;  /* 0x0000000416a67825 */ /* 0x000fca00078e02a6 */
[----:B------:R4:W-:Y:S04]  /*1a8f0*/  STL.64 [R1+0x680], R166 ;  /* 0x000680a601007387 */ /* 0x0009e80000100a00 */
[----:B------:R-:W-:Y:S01]  /*1a900*/  LDGSTS.E [R12+0x74004], desc[UR8][R166.64], !P2 ;  /* 0x74004000a60c7fae */ /* 0x000fe2000d121848 */
[----:B--2---:R-:W-:-:S03]  /*1a910*/  IMAD.WIDE R176, R22, 0x4, R172 ;  /* 0x0000000416b07825 */ /* 0x004fc600078e02ac */
[----:B------:R-:W2:Y:S01]  /*1a920*/  LDL.LU.64 R172, [R1+0x458] ;  /* 0x0004580001ac7983 */ /* 0x000ea20000300a00 */
[----:B----4-:R-:W-:-:S03]  /*1a930*/  IMAD.WIDE R8, R22, 0x4, R170 ;  /* 0x0000000416087825 */ /* 0x010fc600078e02aa */
[----:B------:R-:W4:Y:S04]  /*1a940*/  LDL.LU.64 R170, [R1+0x450] ;  /* 0x0004500001aa7983 */ /* 0x000f280000300a00 */
[----:B------:R-:W-:Y:S04]  /*1a950*/  STL.64 [R1+0x5f8], R176 ;  /* 0x0005f8b001007387 */ /* 0x000fe80000100a00 */
[----:B------:R3:W-:Y:S04]  /*1a960*/  STL.64 [R1+0x5f0], R8 ;  /* 0x0005f00801007387 */ /* 0x0007e80000100a00 */
[----:B------:R-:W4:Y:S04]  /*1a970*/  LDL.LU.64 R168, [R1+0x448] ;  /* 0x0004480001a87983 */ /* 0x000f280000300a00 */
[----:B------:R-:W4:Y:S01]  /*1a980*/  LDL.LU.64 R166, [R1+0x440] ;  /* 0x0004400001a67983 */ /* 0x000f220000300a00 */
[----:B------:R-:W-:-:S03]  /*1a990*/  ISETP.GE.U32.AND P2, PT, R178, 0x7ffffd89, PT ;  /* 0x7ffffd89b200780c */ /* 0x000fc60003f46070 */
[----:B------:R-:W-:Y:S01]  /*1a9a0*/  LDGSTS.E [R12+0x70008], desc[UR8][R176.64], !P4 ;  /* 0x70008000b00c7fae */ /* 0x000fe2000e121848 */
[----:B------:R-:W-:-:S03]  /*1a9b0*/  IMAD.WIDE R174, R22, 0x4, R174 ;  /* 0x0000000416ae7825 */ /* 0x000fc600078e02ae */
[----:B------:R1:W-:Y:S04]  /*1a9c0*/  LDGSTS.E [R12+0x74008], desc[UR8][R8.64], !P4 ;  /* 0x74008000080c7fae */ /* 0x0003e8000e121848 */
[----:B------:R1:W-:Y:S04]  /*1a9d0*/  STL.64 [R1+0x5d8], R174 ;  /* 0x0005d8ae01007387 */ /* 0x0003e80000100a00 */
[----:B------:R-:W-:Y:S01]  /*1a9e0*/  LDGSTS.E [R12+0x7000c], desc[UR8][R174.64], !P5 ;  /* 0x7000c000ae0c7fae */ /* 0x000fe2000e921848 */
[----:B---3--:R-:W-:Y:S01]  /*1a9f0*/  IMAD.WIDE R18, R22, 0x4, R18 ;  /* 0x0000000416127825 */ /* 0x008fe200078e0212 */
[----:B------:R-:W-:Y:S01]  /*1aa00*/  ISETP.GE.U32.AND P0, PT, R10, 0x7ffffd8b, PT ;  /* 0x7ffffd8b0a00780c */ /* 0x000fe20003f06070 */
[----:B-1----:R-:W1:Y:S03]  /*1aa10*/  LDC R9, c[0x0][0x230] ;  /* 0x00008c00ff097b82 */ /* 0x002e660000000800 */
[----:B------:R3:W-:Y:S04]  /*1aa20*/  STL.64 [R1+0x5b0], R18 ;  /* 0x0005b01201007387 */ /* 0x0007e80000100a00 */
[----:B------:R-:W-:Y:S01]  /*1aa30*/  LDGSTS.E [R12+0x7400c], desc[UR8][R18.64], !P5 ;  /* 0x7400c000120c7fae */ /* 0x000fe2000e921848 */
[----:B------:R-:W1:Y:S01]  /*1aa40*/  LDC R8, c[0x0][0x230] ;  /* 0x00008c00ff087b82 */ /* 0x000e620000000800 */
[----:B------:R-:W-:-:S02]  /*1aa50*/  IMAD.WIDE R178, R22, 0x4, R164 ;  /* 0x0000000416b27825 */ /* 0x000fc400078e02a4 */
[----:B------:R-:W4:Y:S02]  /*1aa60*/  LDL.LU.64 R164, [R1+0x438] ;  /* 0x0004380001a47983 */ /* 0x000f240000300a00 */
[----:B------:R-:W-:Y:S02]  /*1aa70*/  IMAD.WIDE R176, R22, 0x4, R16 ;  /* 0x0000000416b07825 */ /* 0x000fe400078e0210 */
[----:B------:R-:W4:Y:S01]  /*1aa80*/  LDL.LU.64 R16, [R1+0x430] ;  /* 0x0004300001107983 */ /* 0x000f220000300a00 */
[----:B------:R-:W-:Y:S01]  /*1aa90*/  ISETP.GE.U32.AND P4, PT, R252, 0x7ffffde8, PT ;  /* 0x7ffffde8fc00780c */ /* 0x000fe20003f86070 */
[----:B------:R-:W1:Y:S02]  /*1aaa0*/  LDC R10, c[0x0][0x230] ;  /* 0x00008c00ff0a7b82 */ /* 0x000e640000000800 */
[----:B------:R4:W-:Y:S04]  /*1aab0*/  STL.64 [R1+0x518], R178 ;  /* 0x000518b201007387 */ /* 0x0009e80000100a00 */
[----:B------:R4:W-:Y:S04]  /*1aac0*/  STL.64 [R1+0x500], R176 ;  /* 0x000500b001007387 */ /* 0x0009e80000100a00 */
[----:B------:R-:W4:Y:S04]  /*1aad0*/  LDL.LU.64 R174, [R1+0x428] ;  /* 0x0004280001ae7983 */ /* 0x000f280000300a00 */
[----:B---3--:R-:W3:Y:S04]  /*1aae0*/  LDL.LU.64 R18, [R1+0x420] ;  /* 0x0004200001127983 */ /* 0x008ee80000300a00 */
[----:B------:R4:W-:Y:S04]  /*1aaf0*/  LDGSTS.E [R12+0x78000], desc[UR8][R178.64], !P3 ;  /* 0x78000000b20c7fae */ /* 0x0009e8000d921848 */
[----:B------:R1:W-:Y:S01]  /*1ab00*/  LDGSTS.E [R12+0x7c000], desc[UR8][R176.64], !P3 ;  /* 0x7c000000b00c7fae */ /* 0x0003e2000d921848 */
[----:B------:R-:W-:Y:S01]  /*1ab10*/  IADD3 R252, R20, -0x19b, RZ ;  /* 0xfffffe6514fc7810 */ /* 0x000fe20007ffe0ff */
[C---:B--2---:R-:W-:Y:S01]  /*1ab20*/  IMAD.WIDE R172, R22.reuse, 0x4, R172 ;  /* 0x0000000416ac7825 */ /* 0x044fe200078e02ac */
[----:B------:R-:W2:Y:S03]  /*1ab30*/  LDC R20, c[0x0][0x230] ;  /* 0x00008c00ff147b82 */ /* 0x000ea60000000800 */
        /* <DEDUP_REMOVED lines=12> */
[----:B------:R-:W4:Y:S01]  /*1ac00*/  LDL.LU.64 R170, [R1+0x3a8] ;  /* 0x0003a80001aa7983 */ /* 0x000f220000300a00 */
[----:B------:R-:W-:Y:S01]  /*1ac10*/  ISETP.GE.U32.AND P3, PT, R252, 0x7ffffde6, PT ;  /* 0x7ffffde6fc00780c */ /* 0x000fe20003f66070 */
[----:B------:R-:W-:-:S02]  /*1ac20*/  VIADD R252, R21, 0xfffffe47 ;  /* 0xfffffe4715fc7836 */ /* 0x000fc40000000000 */
[----:B------:R1:W-:Y:S01]  /*1ac30*/  LDGSTS.E [R12+0x78008], desc[UR8][R178.64], !P1 ;  /* 0x78008000b20c7fae */ /* 0x0003e2000c921848 */
[----:B------:R-:W-:-:S03]  /*1ac40*/  IMAD.WIDE R164, R22, 0x4, R164 ;  /* 0x0000000416a47825 */ /* 0x000fc600078e02a4 */
[----:B------:R3:W-:Y:S01]  /*1ac50*/  LDGSTS.E [R12+0x7c008], desc[UR8][R176.64], !P1 ;  /* 0x7c008000b00c7fae */ /* 0x0007e2000c921848 */
[----:B------:R-:W-:Y:S01]  /*1ac60*/  IMAD.WIDE R16, R22, 0x4, R16 ;  /* 0x0000000416107825 */ /* 0x000fe200078e0210 */
[----:B------:R-:W-:Y:S02]  /*1ac70*/  ISETP.GE.U32.AND P1, PT, R252, 0x7ffffdc8, PT ;  /* 0x7ffffdc8fc00780c */ /* 0x000fe40003f26070 */
[----:B------:R3:W-:Y:S01]  /*1ac80*/  STL.64 [R1+0x4a0], R164 ;  /* 0x0004a0a401007387 */ /* 0x0007e20000100a00 */
[----:B-1----:R-:W-:Y:S01]  /*1ac90*/  IADD3 R178, R9, -0x1ba, RZ ;  /* 0xfffffe4609b27810 */ /* 0x002fe20007ffe0ff */
[----:B------:R-:W-:Y:S01]  /*1aca0*/  VIADD R252, R8, 0xfffffe45 ;  /* 0xfffffe4508fc7836 */ /* 0x000fe20000000000 */
[----:B------:R-:W1:Y:S01]  /*1acb0*/  LDC R21, c[0x0][0x230] ;  /* 0x00008c00ff157b82 */ /* 0x000e620000000800 */
        /* <DEDUP_REMOVED lines=10> */
[----:B------:R-:W3:Y:S01]  /*1ad60*/  LDL.LU.64 R16, [R1+0x328] ;  /* 0x0003280001107983 */ /* 0x000ee20000300a00 */
[----:B------:R-:W-:Y:S01]  /*1ad70*/  VIADD R11, R11, 0xfffffe66 ;  /* 0xfffffe660b0b7836 */ /* 0x000fe20000000000 */
[----:B------:R-:W-:-:S02]  /*1ad80*/  ISETP.GE.U32.AND P2, PT, R178, 0x7ffffdc7, PT ;  /* 0x7ffffdc7b200780c */ /* 0x000fc40003f46070 */
[----:B------:R-:W-:Y:S02]  /*1ad90*/  LDGSTS.E [R13+0x60000], desc[UR8][R176.64], !P4 ;  /* 0x60000000b00d7fae */ /* 0x000fe4000e121848 */
[----:B------:R-:W-:Y:S01]  /*1ada0*/  ISETP.GE.U32.AND P5, PT, R11, 0x7ffffde7, PT ;  /* 0x7ffffde70b00780c */ /* 0x000fe20003fa6070 */
[----:B------:R-:W-:Y:S01]  /*1adb0*/  VIADD R10, R10, 0xfffffe64 ;  /* 0xfffffe640a0a7836 */ /* 0x000fe20000000000 */
[----:B------:R1:W-:Y:S01]  /*1adc0*/  LDGSTS.E [R13+0x64000], desc[UR8][R8.64], !P4 ;  /* 0x64000000080d7fae */ /* 0x0003e2000e121848 */
[----:B------:R-:W3:Y:S03]  /*1add0*/  LDC R11, c[0x0][0x230] ;  /* 0x00008c00ff0b7b82 */ /* 0x000ee60000000800 */
[----:B------:R-:W-:-:S05]  /*1ade0*/  ISETP.GE.U32.AND P0, PT, R10, 0x7ffffde5, PT ;  /* 0x7ffffde50a00780c */ /* 0x000fca0003f06070 */
        /* <DEDUP_REMOVED lines=21> */
[----:B------:R1:W-:Y:S02]  /*1af40*/  STL.64 [R1+0x8a8], R18 ;  /* 0x0008a81201007387 */ /* 0x0003e40000100a00 */
[----:B-1----:R-:W-:-:S02]  /*1af50*/  IMAD.WIDE R178, R22, 0x4, R174 ;  /* 0x0000000416b27825 */ /* 0x002fc400078e02ae */
[----:B------:R-:W-:Y:S02]  /*1af60*/  LDGSTS.E [R13+0x64008], desc[UR8][R176.64], !P3 ;  /* 0x64008000b00d7fae */ /* 0x000fe4000d921848 */
[----:B------:R-:W-:Y:S02]  /*1af70*/  IMAD.WIDE R174, R22, 0x4, R164 ;  /* 0x0000000416ae7825 */ /* 0x000fe400078e02a4 */
[----:B------:R-:W-:Y:S04]  /*1af80*/  STL.64 [R1+0x8a0], R178 ;  /* 0x0008a0b201007387 */ /* 0x000fe80000100a00 */
[----:B------:R-:W-:Y:S04]  /*1af90*/  LDGSTS.E [R13+0x6000c], desc[UR8][R18.64], !P0 ;  /* 0x6000c000120d7fae */ /* 0x000fe8000c121848 */
[----:B------:R-:W4:Y:S04]  /*1afa0*/  LDL.LU.64 R176, [R1+0x2d8] ;  /* 0x0002d80001b07983 */ /* 0x000f280000300a00 */
[----:B------:R-:W4:Y:S04]  /*1afb0*/  LDL.LU.64 R164, [R1+0x2c8] ;  /* 0x0002c80001a47983 */ /* 0x000f280000300a00 */
[----:B------:R-:W-:Y:S04]  /*1afc0*/  STL.64 [R1+0x758], R174 ;  /* 0x000758ae01007387 */ /* 0x000fe80000100a00 */
[----:B------:R-:W-:Y:S04]  /*1afd0*/  LDGSTS.E [R13+0x6400c], desc[UR8][R178.64], !P0 ;  /* 0x6400c000b20d7fae */ /* 0x000fe8000c121848 */
[----:B------:R1:W-:Y:S04]  /*1afe0*/  STL.64 [R1+0x750], R16 ;  /* 0x0007501001007387 */ /* 0x0003e80000100a00 */
[----:B------:R1:W-:Y:S04]  /*1aff0*/  LDGSTS.E [R13+0x68000], desc[UR8][R174.64], !P1 ;  /* 0x68000000ae0d7fae */ /* 0x0003e8000c921848 */
[----:B------:R-:W4:Y:S04]  /*1b000*/  LDL.LU.64 R18, [R1+0x2b8] ;  /* 0x0002b80001127983 */ /* 0x000f280000300a00 */
[----:B------:R-:W-:Y:S01]  /*1b010*/  LDGSTS.E [R13+0x6c000], desc[UR8][R16.64], !P1 ;  /* 0x6c000000100d7fae */ /* 0x000fe2000c921848 */
[----:B------:R-:W-:-:S02]  /*1b020*/  IADD3 R252, R20, -0x1d9, RZ ;  /* 0xfffffe2714fc7810 */ /* 0x000fc40007ffe0ff */
[----:B------:R-:W4:Y:S01]  /*1b030*/  LDC R20, c[0x0][0x230] ;  /* 0x00008c00ff147b82 */ /* 0x000f220000000800 */
[----:B------:R-:W-:Y:S02]  /*1b040*/  VIADD R11, R11, 0xfffffe44 ;  /* 0xfffffe440b0b7836 */ /* 0x000fe40000000000 */
[----:B------:R-:W-:Y:S01]  /*1b050*/  IMAD.WIDE R172, R22, 0x4, R172 ;  /* 0x0000000416ac7825 */ /* 0x000fe200078e02ac */
[----:B-1----:R-:W4:Y:S01]  /*1b060*/  LDL.LU.64 R16, [R1+0x2a8] ;  /* 0x0002a80001107983 */ /* 0x002f220000300a00 */
[----:B------:R-:W-:-:S03]  /*1b070*/  ISETP.GE.U32.AND P3, PT, R252, 0x7ffffda8, PT ;  /* 0x7ffffda8fc00780c */ /* 0x000fc60003f66070 */
[----:B------:R-:W1:Y:S01]  /*1b080*/  LDC R175, c[0x0][0x230] ;  /* 0x00008c00ffaf7b82 */ /* 0x000e620000000800 */
[----:B------:R-:W-:Y:S01]  /*1b090*/  VIADD R252, R21, 0xfffffe25 ;  /* 0xfffffe2515fc7836 */ /* 0x000fe20000000000 */
[----:B------:R-:W-:Y:S01]  /*1b0a0*/  IADD3 R21, R9, -0x1dc, RZ ;  /* 0xfffffe2409157810 */ /* 0x000fe20007ffe0ff */
[----:B------:R4:W-:Y:S03]  /*1b0b0*/  STL.64 [R1+0x748], R172 ;  /* 0x000748ac01007387 */ /* 0x0009e60000100a00 */
[----:B------:R-:W-:Y:S01]  /*1b0c0*/  ISETP.GE.U32.AND P1, PT, R252, 0x7ffffda6, PT ;  /* 0x7ffffda6fc00780c */ /* 0x000fe20003f26070 */
[----:B------:R-:W-:Y:S01]  /*1b0d0*/  VIADD R252, R8, 0xfffffe07 ;  /* 0xfffffe0708fc7836 */ /* 0x000fe20000000000 */
[----:B------:R-:W-:Y:S01]  /*1b0e0*/  LDGSTS.E [R13+0x68004], desc[UR8][R172.64], !P2 ;  /* 0x68004000ac0d7fae */ /* 0x000fe2000d121848 */
[----:B------:R-:W-:Y:S01]  /*1b0f0*/  ISETP.GE.U32.AND P5, PT, R11, 0x7ffffdc5, PT ;  /* 0x7ffffdc50b00780c */ /* 0x000fe20003fa6070 */
[----:B---3--:R-:W-:Y:S01]  /*1b100*/  IMAD.WIDE R170, R22, 0x4, R170 ;  /* 0x0000000416aa7825 */ /* 0x008fe200078e02aa */
[----:B------:R-:W3:Y:S04]  /*1b110*/  LDC R11, c[0x0][0x230] ;  /* 0x00008c00ff0b7b82 */ /* 0x000ee80000000800 */
[----:B------:R1:W-:Y:S04]  /*1b120*/  STL.64 [R1+0x740], R170 ;  /* 0x000740aa01007387 */ /* 0x0003e80000100a00 */
[----:B------:R-:W-:Y:S01]  /*1b130*/  LDGSTS.E [R13+0x6c004], desc[UR8][R170.64], !P2 ;  /* 0x6c004000aa0d7fae */ /* 0x000fe2000d121848 */
[----:B------:R-:W-:Y:S01]  /*1b140*/  ISETP.GE.U32.AND P2, PT, R21, 0x7ffffda5, PT ;  /* 0x7ffffda51500780c */ /* 0x000fe20003f46070 */
[----:B------:R-:W-:Y:S01]  /*1b150*/  VIADD R10, R10, 0xfffffe26 ;  /* 0xfffffe260a0a7836 */ /* 0x000fe20000000000 */
[----:B------:R-:W3:Y:S01]  /*1b160*/  LDC R174, c[0x0][0x230] ;  /* 0x00008c00ffae7b82 */ /* 0x000ee20000000800 */
[----:B--2---:R-:W-:-:S02]  /*1b170*/  IMAD.WIDE R178, R22, 0x4, R168 ;  /* 0x0000000416b27825 */ /* 0x004fc400078e02a8 */
[----:B------:R-:W2:Y:S04]  /*1b180*/  LDL.LU.64 R168, [R1+0x298] ;  /* 0x0002980001a87983 */ /* 0x000ea80000300a00 */
[----:B------:R1:W-:Y:S01]  /*1b190*/  LDGSTS.E [R13+0x68008], desc[UR8][R178.64], !P4 ;  /* 0x68008000b20d7fae */ /* 0x0003e2000e121848 */
[----:B----4-:R-:W-:-:S03]  /*1b1a0*/  IMAD.WIDE R8, R22, 0x4, R166 ;  /* 0x0000000416087825 */ /* 0x010fc600078e02a6 */
[----:B------:R-:W4:Y:S04]  /*1b1b0*/  LDL.LU.64 R166, [R1+0x288] ;  /* 0x0002880001a67983 */ /* 0x000f280000300a00 */
[----:B------:R3:W-:Y:S04]  /*1b1c0*/  STL.64 [R1+0x738], R178 ;  /* 0x000738b201007387 */ /* 0x0007e80000100a00 */
[----:B------:R3:W-:Y:S04]  /*1b1d0*/  STL.64 [R1+0x730], R8 ;  /* 0x0007300801007387 */ /* 0x0007e80000100a00 */
[----:B------:R-:W4:Y:S04]  /*1b1e0*/  LDL.LU.64 R172, [R1+0x278] ;  /* 0x0002780001ac7983 */ /* 0x000f280000300a00 */
[----:B-1----:R-:W4:Y:S01]  /*1b1f0*/  LDL.LU.64 R170, [R1+0x268] ;  /* 0x0002680001aa7983 */ /* 0x002f220000300a00 */
[----:B---3--:R-:W-:-:S03]  /*1b200*/  IMAD.WIDE R178, R22, 0x4, R176 ;  /* 0x0000000416b27825 */ /* 0x008fc600078e02b0 */
[----:B------:R1:W-:Y:S01]  /*1b210*/  LDGSTS.E [R13+0x6c008], desc[UR8][R8.64], !P4 ;  /* 0x6c008000080d7fae */ /* 0x0003e2000e121848 */
[----:B------:R-:W-:-:S03]  /*1b220*/  IMAD.WIDE R176, R22, 0x4, R164 ;  /* 0x0000000416b07825 */ /* 0x000fc600078e02a4 */
[----:B------:R-:W-:Y:S01]  /*1b230*/  STL.64 [R1+0x728], R178 ;  /* 0x000728b201007387 */ /* 0x000fe20000100a00 */
[----:B------:R-:W-:Y:S02]  /*1b240*/  ISETP.GE.U32.AND P4, PT, R252, 0x7ffffd88, PT ;  /* 0x7ffffd88fc00780c */ /* 0x000fe40003f86070 */
[----:B------:R-:W-:Y:S01]  /*1b250*/  IADD3 R252, R20, -0x1fb, RZ ;  /* 0xfffffe0514fc7810 */ /* 0x000fe20007ffe0ff */
[----:B------:R-:W3:Y:S04]  /*1b260*/  LDL.LU.64 R164, [R1+0x258] ;  /* 0x0002580001a47983 */ /* 0x000ee80000300a00 */
[----:B------:R-:W-:Y:S01]  /*1b270*/  STL.64 [R1+0x720], R176 ;  /* 0x000720b001007387 */ /* 0x000fe20000100a00 */
[----:B------:R-:W-:-:S03]  /*1b280*/  IMAD.WIDE R18, R22, 0x4, R18 ;  /* 0x0000000416127825 */ /* 0x000fc600078e0212 */
[----:B------:R-:W3:Y:S01]  /*1b290*/  LDL.LU.64 R20, [R1+0x248] ;  /* 0x0002480001147983 */ /* 0x000ee20000300a00 */
[----:B------:R-:W-:-:S03]  /*1b2a0*/  IMAD.WIDE R16, R22, 0x4, R16 ;  /* 0x0000000416107825 */ /* 0x000fc600078e0210 */
[----:B------:R4:W-:Y:S01]  /*1b2b0*/  LDGSTS.E [R13+0x6800c], desc[UR8][R178.64], !P5 ;  /* 0x6800c000b20d7fae */ /* 0x0009e2000e921848 */
[----:B------:R-:W-:Y:S01]  /*1b2c0*/  ISETP.GE.U32.AND P0, PT, R10, 0x7ffffda7, PT ;  /* 0x7ffffda70a00780c */ /* 0x000fe20003f06070 */
[----:B-1----:R-:W1:Y:S02]  /*1b2d0*/  LDC R9, c[0x0][0x230] ;  /* 0x00008c00ff097b82 */ /* 0x002e640000000800 */
[----:B------:R1:W-:Y:S04]  /*1b2e0*/  STL.64 [R1+0x600], R18 ;  /* 0x0006001201007387 */ /* 0x0003e80000100a00 */
[----:B------:R4:W-:Y:S02]  /*1b2f0*/  LDGSTS.E [R13+0x6c00c], desc[UR8][R176.64], !P5 ;  /* 0x6c00c000b00d7fae */ /* 0x0009e4000e921848 */
[----:B------:R-:W3:Y:S02]  /*1b300*/  LDC R8, c[0x0][0x230] ;  /* 0x00008c00ff087b82 */ /* 0x000ee40000000800 */
[----:B------:R1:W-:Y:S04]  /*1b310*/  STL.64 [R1+0x608], R16 ;  /* 0x0006081001007387 */ /* 0x0003e80000100a00 */
[----:B------:R-:W-:Y:S02]  /*1b320*/  LDGSTS.E [R13+0x70000], desc[UR8][R18.64], !P3 ;  /* 0x70000000120d7fae */ /* 0x000fe4000d921848 */
[----:B------:R-:W3:Y:S02]  /*1b330*/  LDC R10, c[0x0][0x230] ;  /* 0x00008c00ff0a7b82 */ /* 0x000ee40000000800 */
[----:B------:R-:W-:Y:S04]  /*1b340*/  LDGSTS.E [R13+0x74000], desc[UR8][R16.64], !P3 ;  /* 0x74000000100d7fae */ /* 0x000fe8000d921848 */
[----:B-1----:R-:W3:Y:S04]  /*1b350*/  LDL.LU.64 R18, [R1+0x238] ;  /* 0x0002380001127983 */ /* 0x002ee80000300a00 */
[----:B------:R-:W3:Y:S01]  /*1b360*/  LDL.LU.64 R16, [R1+0x228] ;  /* 0x0002280001107983 */ /* 0x000ee20000300a00 */
[----:B------:R-:W-:Y:S01]  /*1b370*/  ISETP.GE.U32.AND P3, PT, R252, 0x7ffffd86, PT ;  /* 0x7ffffd86fc00780c */ /* 0x000fe20003f66070 */
[----:B------:R-:W-:Y:S01]  /*1b380*/  VIADD R252, R175, 0xfffffe63 ;  /* 0xfffffe63affc7836 */ /* 0x000fe20000000000 */
[----:B------:R-:W-:Y:S01]  /*1b390*/  IADD3 R175, R9, -0x19e, RZ ;  /* 0xfffffe6209af7810 */ /* 0x000fe20007ffe0ff */
[----:B--2---:R-:W-:-:S04]  /*1b3a0*/  IMAD.WIDE R168, R22, 0x4, R168 ;  /* 0x0000000416a87825 */ /* 0x004fc800078e02a8 */
[C---:B----4-:R-:W-:Y:S01]  /*1b3b0*/  IMAD.WIDE R166, R22.reuse, 0x4, R166 ;  /* 0x0000000416a67825 */ /* 0x050fe200078e02a6 */
[----:B------:R1:W-:Y:S04]  /*1b3c0*/  STL.64 [R1+0x610], R168 ;  /* 0x000610a801007387 */ /* 0x0003e80000100a00 */
[----:B------:R2:W-:Y:S04]  /*1b3d0*/  STL.64 [R1+0x618], R166 ;  /* 0x000618a601007387 */ /* 0x0005e80000100a00 */
[----:B------:R-:W-:Y:S01]  /*1b3e0*/  LDGSTS.E [R13+0x70004], desc[UR8][R168.64], !P0 ;  /* 0x70004000a80d7fae */ /* 0x000fe2000c121848 */
[----:B------:R-:W-:-:S03]  /*1b3f0*/  IMAD.WIDE R178, R22, 0x4, R172 ;  /* 0x0000000416b27825 */ /* 0x000fc600078e02ac */
[----:B------:R-:W-:Y:S01]  /*1b400*/  LDGSTS.E [R13+0x74004], desc[UR8][R166.64], !P0 ;  /* 0x74004000a60d7fae */ /* 0x000fe2000c121848 */
[----:B------:R-:W-:-:S03]  /*1b410*/  IMAD.WIDE R176, R22, 0x4, R170 ;  /* 0x0000000416b07825 */ /* 0x000fc600078e02aa */
[----:B------:R-:W4:Y:S04]  /*1b420*/  LDL.LU.64 R172, [R1+0x218] ;  /* 0x0002180001ac7983 */ /* 0x000f280000300a00 */
[----:B------:R-:W4:Y:S04]  /*1b430*/  LDL.LU.64 R170, [R1+0x208] ;  /* 0x0002080001aa7983 */ /* 0x000f280000300a00 */
[----:B------:R3:W-:Y:S04]  /*1b440*/  STL.64 [R1+0x620], R178 ;  /* 0x000620b201007387 */ /* 0x0007e80000100a00 */
[----:B------:R3:W-:Y:S04]  /*1b450*/  STL.64 [R1+0x628], R176 ;  /* 0x000628b001007387 */ /* 0x0007e80000100a00 */
[----:B-1----:R-:W4:Y:S04]  /*1b460*/  LDL.LU.64 R168, [R1+0x1f8] ;  /* 0x0001f80001a87983 */ /* 0x002f280000300a00 */
[----:B--2---:R-:W2:Y:S01]  /*1b470*/  LDL.LU.64 R166, [R1+0x1e8] ;  /* 0x0001e80001a67983 */ /* 0x004ea20000300a00 */
[----:B---3--:R-:W-:-:S03]  /*1b480*/  IMAD.WIDE R180, R22, 0x4, R164 ;  /* 0x0000000416b47825 */ /* 0x008fc600078e02a4 */
[----:B------:R1:W-:Y:S04]  /*1b490*/  LDGSTS.E [R13+0x70008], desc[UR8][R178.64], !P1 ;  /* 0x70008000b20d7fae */ /* 0x0003e8000c921848 */
[----:B------:R-:W3:Y:S04]  /*1b4a0*/  LDL.LU.64 R164, [R1+0x1d8] ;  /* 0x0001d80001a47983 */ /* 0x000ee80000300a00 */
[----:B------:R-:W-:Y:S01]  /*1b4b0*/  STL.64 [R1+0x678], R180 ;  /* 0x000678b401007387 */ /* 0x000fe20000100a00 */
[----:B-1----:R-:W-:-:S03]  /*1b4c0*/  IMAD.WIDE R178, R22, 0x4, R20 ;  /* 0x0000000416b27825 */ /* 0x002fc600078e0214 */
[----:B------:R1:W-:Y:S01]  /*1b4d0*/  LDGSTS.E [R13+0x74008], desc[UR8][R176.64], !P1 ;  /* 0x74008000b00d7fae */ /* 0x0003e2000c921848 */
[----:B------:R-:W-:-:S03]  /*1b4e0*/  ISETP.GE.U32.AND P1, PT, R252, 0x7ffffde4, PT ;  /* 0x7ffffde4fc00780c */ /* 0x000fc60003f26070 */
[----:B------:R-:W3:Y:S01]  /*1b4f0*/  LDL.LU.64 R20, [R1+0x1c8] ;  /* 0x0001c80001147983 */ /* 0x000ee20000300a00 */
[----:B------:R-:W-:-:S03]  /*1b500*/  VIADD R252, R8, 0xfffffe61 ;  /* 0xfffffe6108fc7836 */ /* 0x000fc60000000000 */
[----:B------:R-:W-:Y:S01]  /*1b510*/  STL.64 [R1+0x670], R178 ;  /* 0x000670b201007387 */ /* 0x000fe20000100a00 */
[----:B------:R-:W-:-:S03]  /*1b520*/  VIADD R11, R11, 0xfffffe06 ;  /* 0xfffffe060b0b7836 */ /* 0x000fc60000000000 */
[----:B------:R-:W-:Y:S01]  /*1b530*/  LDGSTS.E [R13+0x7000c], desc[UR8][R180.64], !P2 ;  /* 0x7000c000b40d7fae */ /* 0x000fe2000d121848 */
[----:B-1----:R-:W-:-:S04]  /*1b540*/  IMAD.WIDE R176, R22, 0x4, R18 ;  /* 0x0000000416b07825 */ /* 0x002fc800078e0212 */
[----:B------:R-:W-:Y:S01]  /*1b550*/  IMAD.WIDE R8, R22, 0x4, R16 ;  /* 0x0000000416087825 */ /* 0x000fe200078e0210 */
[----:B------:R-:W3:Y:S04]  /*1b560*/  LDL.LU.64 R18, [R1+0x1b8] ;  /* 0x0001b80001127983 */ /* 0x000ee80000300a00 */
[----:B------:R-:W3:Y:S01]  /*1b570*/  LDL.LU.64 R16, [R1+0x1a8] ;  /* 0x0001a80001107983 */ /* 0x000ee20000300a00 */
[----:B------:R-:W-:Y:S01]  /*1b580*/  ISETP.GE.U32.AND P5, PT, R11, 0x7ffffd87, PT ;  /* 0x7ffffd870b00780c */ /* 0x000fe20003fa6070 */
[----:B------:R-:W-:Y:S01]  /*1b590*/  VIADD R10, R10, 0xfffffe04 ;  /* 0xfffffe040a0a7836 */ /* 0x000fe20000000000 */
[----:B------:R-:W1:Y:S01]  /*1b5a0*/  LDC R11, c[0x0][0x230] ;  /* 0x00008c00ff0b7b82 */ /* 0x000e620000000800 */
[----:B------:R-:W-:Y:S04]  /*1b5b0*/  STL.64 [R1+0x5e8], R176 ;  /* 0x0005e8b001007387 */ /* 0x000fe80000100a00 */
[----:B------:R-:W-:Y:S01]  /*1b5c0*/  LDGSTS.E [R13+0x7400c], desc[UR8][R178.64], !P2 ;  /* 0x7400c000b20d7fae */ /* 0x000fe2000d121848 */
[----:B------:R-:W-:-:S03]  /*1b5d0*/  ISETP.GE.U32.AND P2, PT, R175, 0x7ffffde3, PT ;  /* 0x7ffffde3af00780c */ /* 0x000fc60003f46070 */
[----:B------:R1:W-:Y:S04]  /*1b5e0*/  STL.64 [R1+0x5e0], R8 ;  /* 0x0005e00801007387 */ /* 0x0003e80000100a00 */
[----:B------:R-:W-:Y:S04]  /*1b5f0*/  LDGSTS.E [R13+0x78000], desc[UR8][R176.64], !P4 ;  /* 0x78000000b00d7fae */ /* 0x000fe8000e121848 */
[----:B------:R1:W-:Y:S01]  /*1b600*/  LDGSTS.E [R13+0x7c000], desc[UR8][R8.64], !P4 ;  /* 0x7c000000080d7fae */ /* 0x0003e2000e121848 */
[----:B------:R-:W-:Y:S02]  /*1b610*/  ISETP.GE.U32.AND P4, PT, R252, 0x7ffffde2, PT ;  /* 0x7ffffde2fc00780c */ /* 0x000fe40003f86070 */
[----:B------:R-:W-:-:S02]  /*1b620*/  IADD3 R252, R174, -0x1bd, RZ ;  /* 0xfffffe43aefc7810 */ /* 0x000fc40007ffe0ff */
[----:B------:R-:W-:Y:S02]  /*1b630*/  ISETP.GE.U32.AND P0, PT, R10, 0x7ffffd85, PT ;  /* 0x7ffffd850a00780c */ /* 0x000fe40003f06070 */
[----:B------:R-:W3:Y:S08]  /*1b640*/  LDC R10, c[0x0][0x230] ;  /* 0x00008c00ff0a7b82 */ /* 0x000ef00000000800 */
[----:B-1----:R-:W1:Y:S08]  /*1b650*/  LDC R9, c[0x0][0x230] ;  /* 0x00008c00ff097b82 */ /* 0x002e700000000800 */
[----:B------:R-:W1:Y:S01]  /*1b660*/  LDC R8, c[0x0][0x230] ;  /* 0x00008c00ff087b82 */ /* 0x000e620000000800 */
[----:B----4-:R-:W-:-:S07]  /*1b670*/  IMAD.WIDE R172, R22, 0x4, R172 ;  /* 0x0000000416ac7825 */ /* 0x010fce00078e02ac */
[----:B------:R-:W4:Y:S01]  /*1b680*/  LDC R176, c[0x0][0x230] ;  /* 0x00008c00ffb07b82 */ /* 0x000f220000000800 */
[C---:B------:R-:W-:Y:S01]  /*1b690*/  IMAD.WIDE R170, R22.reuse, 0x4, R170 ;  /* 0x0000000416aa7825 */ /* 0x040fe200078e02aa */
[----:B------:R1:W-:Y:S04]  /*1b6a0*/  STL.64 [R1+0x5d0], R172 ;  /* 0x0005d0ac01007387 */ /* 0x0003e80000100a00 */
[----:B------:R3:W-:Y:S04]  /*1b6b0*/  STL.64 [R1+0x5c8], R170 ;  /* 0x0005c8aa01007387 */ /* 0x0007e80000100a00 */
[----:B------:R4:W-:Y:S01]  /*1b6c0*/  LDGSTS.E [R13+0x78004], desc[UR8][R172.64], !P5 ;  /* 0x78004000ac0d7fae */ /* 0x0009e2000e921848 */
[----:B------:R-:W-:-:S03]  /*1b6d0*/  IMAD.WIDE R168, R22, 0x4, R168 ;  /* 0x0000000416a87825 */ /* 0x000fc600078e02a8 */
[----:B------:R4:W-:Y:S01]  /*1b6e0*/  LDGSTS.E [R13+0x7c004], desc[UR8][R170.64], !P5 ;  /* 0x7c004000aa0d7fae */ /* 0x0009e2000e921848 */
[----:B--2---:R-:W-:-:S03]  /*1b6f0*/  IMAD.WIDE R166, R22, 0x4, R166 ;  /* 0x0000000416a67825 */ /* 0x004fc600078e02a6 */
[----:B------:R-:W-:Y:S04]  /*1b700*/  STL.64 [R1+0x5c0], R168 ;  /* 0x0005c0a801007387 */ /* 0x000fe80000100a00 */
[----:B------:R-:W2:Y:S04]  /*1b710*/  LDL.LU.64 R174, [R1+0x198] ;  /* 0x0001980001ae7983 */ /* 0x000ea80000300a00 */
[----:B------:R4:W-:Y:S04]  /*1b720*/  STL.64 [R1+0x5b8], R166 ;  /* 0x0005b8a601007387 */ /* 0x0009e80000100a00 */
[----:B-1----:R-:W2:Y:S01]  /*1b730*/  LDL.LU.64 R172, [R1+0x188] ;  /* 0x0001880001ac7983 */ /* 0x002ea20000300a00 */
[----:B---3--:R-:W-:-:S03]  /*1b740*/  IMAD.WIDE R164, R22, 0x4, R164 ;  /* 0x0000000416a47825 */ /* 0x008fc600078e02a4 */
[----:B------:R-:W3:Y:S01]  /*1b750*/  LDL.LU.64 R170, [R1+0x178] ;  /* 0x0001780001aa7983 */ /* 0x000ee20000300a00 */
[----:B------:R-:W-:-:S03]  /*1b760*/  IMAD.WIDE R20, R22, 0x4, R20 ;  /* 0x0000000416147825 */ /* 0x000fc600078e0214 */
[----:B------:R1:W-:Y:S04]  /*1b770*/  STL.64 [R1+0x5a8], R164 ;  /* 0x0005a8a401007387 */ /* 0x0003e80000100a00 */
[----:B------:R-:W-:Y:S04]  /*1b780*/  LDGSTS.E [R13+0x78008], desc[UR8][R168.64], !P3 ;  /* 0x78008000a80d7fae */ /* 0x000fe8000d921848 */
[----:B------:R1:W-:Y:S04]  /*1b790*/  STL.64 [R1+0x5a0], R20 ;  /* 0x0005a01401007387 */ /* 0x0003e80000100a00 */
[----:B------:R-:W-:Y:S04]  /*1b7a0*/  LDGSTS.E [R13+0x7c008], desc[UR8][R166.64], !P3 ;  /* 0x7c008000a60d7fae */ /* 0x000fe8000d921848 */
[----:B------:R-:W-:Y:S04]  /*1b7b0*/  LDGSTS.E [R13+0x7800c], desc[UR8][R164.64], !P0 ;  /* 0x7800c000a40d7fae */ /* 0x000fe8000c121848 */
[----:B------:R-:W-:Y:S01]  /*1b7c0*/  LDGSTS.E [R13+0x7c00c], desc[UR8][R20.64], !P0 ;  /* 0x7c00c000140d7fae */ /* 0x000fe2000c121848 */
[----:B------:R-:W-:-:S04]  /*1b7d0*/  IMAD.WIDE R18, R22, 0x4, R18 ;  /* 0x0000000416127825 */ /* 0x000fc800078e0212 */
[----:B------:R-:W-:Y:S01]  /*1b7e0*/  IMAD.WIDE R16, R22, 0x4, R16 ;  /* 0x0000000416107825 */ /* 0x000fe200078e0210 */
[----:B------:R-:W-:Y:S04]  /*1b7f0*/  STL.64 [R1+0x898], R18 ;  /* 0x0008981201007387 */ /* 0x000fe80000100a00 */
[----:B----4-:R-:W4:Y:S04]  /*1b800*/  LDL.LU.64 R166, [R1+0x158] ;  /* 0x0001580001a67983 */ /* 0x010f280000300a00 */
[----:B------:R-:W-:Y:S04]  /*1b810*/  STL.64 [R1+0x890], R16 ;  /* 0x0008901001007387 */ /* 0x000fe80000100a00 */
[----:B-1----:R-:W4:Y:S04]  /*1b820*/  LDL.LU.64 R164, [R1+0x140] ;  /* 0x0001400001a47983 */ /* 0x002f280000300a00 */
[----:B------:R-:W4:Y:S04]  /*1b830*/  LDL.LU.64 R20, [R1+0x128] ;  /* 0x0001280001147983 */ /* 0x000f280000300a00 */
[----:B------:R-:W4:Y:S04]  /*1b840*/  LDL.LU.64 R168, [R1+0x110] ;  /* 0x0001100001a87983 */ /* 0x000f280000300a00 */
[----:B------:R-:W-:Y:S04]  /*1b850*/  LDGSTS.E [R14+0x60000], desc[UR8][R18.64], !P1 ;  /* 0x60000000120e7fae */ /* 0x000fe8000c921848 */
[----:B------:R1:W-:Y:S04]  /*1b860*/  STL.64 [R1+0x1038], R12 ;  /* 0x0010380c01007387 */ /* 0x0003e80000100a00 */
[----:B------:R-:W-:Y:S01]  /*1b870*/  LDGSTS.E [R14+0x64000], desc[UR8][R16.64], !P1 ;  /* 0x64000000100e7fae */ /* 0x000fe2000c921848 */
[----:B------:R-:W-:Y:S01]  /*1b880*/  VIADD R11, R11, 0xfffffe60 ;  /* 0xfffffe600b0b7836 */ /* 0x000fe20000000000 */
[----:B------:R-:W-:Y:S01]  /*1b890*/  ISETP.GE.U32.AND P3, PT, R252, 0x7ffffdc4, PT ;  /* 0x7ffffdc4fc00780c */ /* 0x000fe20003f66070 */
[----:B-1----:R-:W1:Y:S01]  /*1b8a0*/  LDC R12, c[0x0][0x230] ;  /* 0x00008c00ff0c7b82 */ /* 0x002e620000000800 */
[----:B------:R-:W4:Y:S04]  /*1b8b0*/  LDL.LU.64 R16, [R1+0xf8] ;  /* 0x0000f80001107983 */ /* 0x000f280000300a00 */
[----:B------:R-:W4:Y:S01]  /*1b8c0*/  LDL.LU.64 R18, [R1+0xc0] ;  /* 0x0000c00001127983 */ /* 0x000f220000300a00 */
[----:B------:R-:W-:Y:S01]  /*1b8d0*/  ISETP.GE.U32.AND P5, PT, R11, 0x7ffffde1, PT ;  /* 0x7ffffde10b00780c */ /* 0x000fe20003fa6070 */
[----:B------:R-:W-:Y:S01]  /*1b8e0*/  VIADD R252, R10, 0xfffffe42 ;  /* 0xfffffe420afc7836 */ /* 0x000fe20000000000 */
[----:B------:R-:W1:Y:S01]  /*1b8f0*/  LDC R11, c[0x0][0x230] ;  /* 0x00008c00ff0b7b82 */ /* 0x000e620000000800 */
[----:B------:R-:W-:Y:S01]  /*1b900*/  IADD3 R8, R8, -0x1c0, RZ ;  /* 0xfffffe4008087810 */ /* 0x000fe20007ffe0ff */
[----:B------:R-:W-:-:S02]  /*1b910*/  IMAD.WIDE R4, R22, 0x4, R4 ;  /* 0x0000000416047825 */ /* 0x000fc400078e0204 */
[----:B------:R-:W-:Y:S02]  /*1b920*/  ISETP.GE.U32.AND P0, PT, R252, 0x7ffffdc3, PT ;  /* 0x7ffffdc3fc00780c */ /* 0x000fe40003f06070 */
[----:B------:R-:W-:Y:S02]  /*1b930*/  VIADD R252, R9, 0xfffffe41 ;  /* 0xfffffe4109fc7836 */ /* 0x000fe40000000000 */
[----:B------:R-:W4:Y:S08]  /*1b940*/  LDC R10, c[0x0][0x230] ;  /* 0x00008c00ff0a7b82 */ /* 0x000f300000000800 */
[----:B------:R-:W1:Y:S01]  /*1b950*/  LDC R9, c[0x0][0x230] ;  /* 0x00008c00ff097b82 */ /* 0x000e620000000800 */
[----:B------:R-:W-:Y:S01]  /*1b960*/  ISETP.GE.U32.AND P1, PT, R252, 0x7ffffdc2, PT ;  /* 0x7ffffdc2fc00780c */ /* 0x000fe20003f26070 */
[----:B------:R-:W-:-:S02]  /*1b970*/  VIADD R252, R176, 0xfffffe23 ;  /* 0xfffffe23b0fc7836 */ /* 0x000fc40000000000 */
[----:B--2---:R-:W-:-:S04]  /*1b980*/  IMAD.WIDE R174, R22, 0x4, R174 ;  /* 0x0000000416ae7825 */ /* 0x004fc800078e02ae */
[C---:B------:R-:W-:Y:S01]  /*1b990*/  IMAD.WIDE R172, R22.reuse, 0x4, R172 ;  /* 0x0000000416ac7825 */ /* 0x040fe200078e02ac */
[----:B------:R-:W-:Y:S03]  /*1b9a0*/  STL.64 [R1+0x888], R174 ;  /* 0x000888ae01007387 */ /* 0x000fe60000100a00 */
[----:B---3--:R-:W-:Y:S01]  /*1b9b0*/  IMAD.WIDE R170, R22, 0x4, R170 ;  /* 0x0000000416aa7825 */ /* 0x008fe200078e02aa */
[----:B------:R-:W-:Y:S04]  /*1b9c0*/  LDGSTS.E [R14+0x60004], desc[UR8][R174.64], !P2 ;  /* 0x60004000ae0e7fae */ /* 0x000fe8000d121848 */
[----:B------:R-:W-:Y:S04]  /*1b9d0*/  STL.64 [R1+0x880], R172 ;  /* 0x000880ac01007387 */ /* 0x000fe80000100a00 */
[----:B------:R-:W-:Y:S01]  /*1b9e0*/  LDGSTS.E [R14+0x64004], desc[UR8][R172.64], !P2 ;  /* 0x64004000ac0e7fae */ /* 0x000fe2000d121848 */
[----:B------:R-:W-:-:S02]  /*1b9f0*/  ISETP.GE.U32.AND P2, PT, R8, 0x7ffffdc1, PT ;  /* 0x7ffffdc10800780c */ /* 0x000fc40003f46070 */
[----:B------:R-:W2:Y:S01]  /*1ba00*/  LDC R8, c[0x0][0x230] ;  /* 0x00008c00ff087b82 */ /* 0x000ea20000000800 */
[----:B------:R-:W-:Y:S04]  /*1ba10*/  STL.64 [R1+0x878], R170 ;  /* 0x000878aa01007387 */ /* 0x000fe80000100a00 */
[----:B------:R-:W-:Y:S04]  /*1ba20*/  LDGSTS.E [R14+0x60008], desc[UR8][R170.64], !P4 ;  /* 0x60008000aa0e7fae */ /* 0x000fe8000e121848 */
[----:B------:R3:W-:Y:S04]  /*1ba30*/  STL.64 [R1+0x870], R4 ;  /* 0x0008700401007387 */ /* 0x0007e80000100a00 */
[----:B------:R3:W-:Y:S01]  /*1ba40*/  LDGSTS.E [R14+0x64008], desc[UR8][R4.64], !P4 ;  /* 0x64008000040e7fae */ /* 0x0007e2000e121848 */
[----:B------:R-:W-:-:S02]  /*1ba50*/  ISETP.GE.U32.AND P4, PT, R252, 0x7ffffda4, PT ;  /* 0x7ffffda4fc00780c */ /* 0x000fc40003f86070 */
[----:B-1----:R-:W-:Y:S01]  /*1ba60*/  IADD3 R252, R12, -0x1df, RZ ;  /* 0xfffffe210cfc7810 */ /* 0x002fe20007ffe0ff */
[----:B---3--:R-:W1:Y:S08]  /*1ba70*/  LDC R5, c[0x0][0x230] ;  /* 0x00008c00ff057b82 */ /* 0x008e700000000800 */
[----:B------:R-:W3:Y:S01]  /*1ba80*/  LDC R4, c[0x0][0x230] ;  /* 0x00008c00ff047b82 */ /* 0x000ee20000000800 */
[----:B------:R-:W-:-:S02]  /*1ba90*/  VIADD R11, R11, 0xfffffe22 ;  /* 0xfffffe220b0b7836 */ /* 0x000fc40000000000 */
[----:B------:R-:W-:Y:S02]  /*1baa0*/  VIADD R9, R9, 0xfffffe20 ;  /* 0xfffffe2009097836 */ /* 0x000fe40000000000 */
[----:B------:R-:W-:-:S04]  /*1bab0*/  IMAD.WIDE R224, R23, 0x4, R34 ;  /* 0x0000000417e07825 */ /* 0x000fc800078e0222 */
[----:B------:R-:W-:-:S04]  /*1bac0*/  IMAD.WIDE R210, R23, 0x4, R36 ;  /* 0x0000000417d27825 */ /* 0x000fc800078e0224 */
[C---:B------:R-:W-:Y:S02]  /*1bad0*/  IMAD.WIDE R194, R23.reuse, 0x4, R38 ;  /* 0x0000000417c27825 */ /* 0x040fe400078e0226 */
[----:B------:R-:W2:Y:S02]  /*1bae0*/  LDC R39, c[0x0][0x230] ;  /* 0x00008c00ff277b82 */ /* 0x000ea40000000800 */
[----:B------:R-:W-:-:S04]  /*1baf0*/  IMAD.WIDE R180, R23, 0x4, R40 ;  /* 0x0000000417b47825 */ /* 0x000fc800078e0228 */
[----:B------:R-:W-:-:S04]  /*1bb00*/  IMAD.WIDE R222, R23, 0x4, R50 ;  /* 0x0000000417de7825 */ /* 0x000fc800078e0232 */
[C---:B------:R-:W-:Y:S02]  /*1bb10*/  IMAD.WIDE R208, R23.reuse, 0x4, R52 ;  /* 0x0000000417d07825 */ /* 0x040fe400078e0234 */
[----:B------:R-:W3:Y:S02]  /*1bb20*/  LDC R52, c[0x0][0x230] ;  /* 0x00008c00ff347b82 */ /* 0x000ee40000000800 */
[----:B------:R-:W-:-:S04]  /*1bb30*/  IMAD.WIDE R192, R23, 0x4, R54 ;  /* 0x0000000417c07825 */ /* 0x000fc800078e0236 */
[C---:B------:R-:W-:Y:S02]  /*1bb40*/  IMAD.WIDE R178, R23.reuse, 0x4, R56 ;  /* 0x0000000417b27825 */ /* 0x040fe400078e0238 */
[----:B------:R-:W1:Y:S02]  /*1bb50*/  LDC R57, c[0x0][0x230] ;  /* 0x00008c00ff397b82 */ /* 0x000e640000000800 */
[----:B------:R-:W-:-:S04]  /*1bb60*/  IMAD.WIDE R220, R23, 0x4, R66 ;  /* 0x0000000417dc7825 */ /* 0x000fc800078e0242 */
[C---:B------:R-:W-:Y:S02]  /*1bb70*/  IMAD.WIDE R206, R23.reuse, 0x4, R68 ;  /* 0x0000000417ce7825 */ /* 0x040fe400078e0244 */
[----:B------:R-:W3:Y:S02]  /*1bb80*/  LDC R67, c[0x0][0x230] ;  /* 0x00008c00ff437b82 */ /* 0x000ee40000000800 */
[----:B------:R-:W-:-:S04]  /*1bb90*/  IMAD.WIDE R176, R23, 0x4, R72 ;  /* 0x0000000417b07825 */ /* 0x000fc800078e0248 */
[C---:B------:R-:W-:Y:S02]  /*1bba0*/  IMAD.WIDE R204, R23.reuse, 0x4, R84 ;  /* 0x0000000417cc7825 */ /* 0x040fe400078e0254 */
[----:B------:R-:W3:Y:S02]  /*1bbb0*/  LDC R66, c[0x0][0x230] ;  /* 0x00008c00ff427b82 */ /* 0x000ee40000000800 */
[----:B------:R-:W-:-:S04]  /*1bbc0*/  IMAD.WIDE R190, R23, 0x4, R86 ;  /* 0x0000000417be7825 */ /* 0x000fc800078e0256 */
[----:B------:R-:W-:-:S04]  /*1bbd0*/  IMAD.WIDE R174, R23, 0x4, R88 ;  /* 0x0000000417ae7825 */ /* 0x000fc800078e0258 */
[----:B------:R-:W-:-:S04]  /*1bbe0*/  IMAD.WIDE R218, R23, 0x4, R98 ;  /* 0x0000000417da7825 */ /* 0x000fc800078e0262 */
[----:B----4-:R-:W-:-:S04]  /*1bbf0*/  IMAD.WIDE R166, R22, 0x4, R166 ;  /* 0x0000000416a67825 */ /* 0x010fc800078e02a6 */
[C---:B------:R-:W-:Y:S01]  /*1bc00*/  IMAD.WIDE R164, R22.reuse, 0x4, R164 ;  /* 0x0000000416a47825 */ /* 0x040fe200078e02a4 */
[----:B------:R-:W-:Y:S03]  /*1bc10*/  STL.64 [R1+0x868], R166 ;  /* 0x000868a601007387 */ /* 0x000fe60000100a00 */
[C---:B------:R-:W-:Y:S01]  /*1bc20*/  IMAD.WIDE R20, R22.reuse, 0x4, R20 ;  /* 0x0000000416147825 */ /* 0x040fe200078e0214 */
[----:B------:R-:W-:Y:S03]  /*1bc30*/  LDGSTS.E [R14+0x6000c], desc[UR8][R166.64], !P5 ;  /* 0x6000c000a60e7fae */ /* 0x000fe6000e921848 */
[C---:B------:R-:W-:Y:S01]  /*1bc40*/  IMAD.WIDE R12, R22.reuse, 0x4, R168 ;  /* 0x00000004160c7825 */ /* 0x040fe200078e02a8 */
[----:B------:R-:W-:Y:S03]  /*1bc50*/  STL.64 [R1+0x860], R164 ;  /* 0x000860a401007387 */ /* 0x000fe60000100a00 */
[----:B------:R-:W-:Y:S01]  /*1bc60*/  IMAD.WIDE R16, R22, 0x4, R16 ;  /* 0x0000000416107825 */ /* 0x000fe200078e0210 */
[----:B------:R-:W-:Y:S03]  /*1bc70*/  LDGSTS.E [R14+0x6400c], desc[UR8][R164.64], !P5 ;  /* 0x6400c000a40e7fae */ /* 0x000fe6000e921848 */
[C---:B------:R-:W-:Y:S01]  /*1bc80*/  IMAD.WIDE R202, R23.reuse, 0x4, R100 ;  /* 0x0000000417ca7825 */ /* 0x040fe200078e0264 */
[----:B------:R-:W-:Y:S03]  /*1bc90*/  STL.64 [R1+0x560], R20 ;  /* 0x0005601401007387 */ /* 0x000fe60000100a00 */
[----:B------:R-:W-:Y:S01]  /*1bca0*/  IMAD.WIDE R186, R23, 0x4, R102 ;  /* 0x0000000417ba7825 */ /* 0x000fe200078e0266 */
[----:B------:R-:W-:Y:S01]  /*1bcb0*/  LDGSTS.E [R14+0x68000], desc[UR8][R20.64], !P3 ;  /* 0x68000000140e7fae */ /* 0x000fe2000d921848 */
[----:B------:R-:W-:Y:S01]  /*1bcc0*/  ISETP.GE.U32.AND P5, PT, R11, 0x7ffffda3, PT ;  /* 0x7ffffda30b00780c */ /* 0x000fe20003fa6070 */
[----:B------:R-:W4:Y:S02]  /*1bcd0*/  LDC R87, c[0x0][0x230] ;  /* 0x00008c00ff577b82 */ /* 0x000f240000000800 */
[----:B------:R3:W-:Y:S04]  /*1bce0*/  STL.64 [R1+0x558], R12 ;  /* 0x0005580c01007387 */ /* 0x0007e80000100a00 */
[----:B------:R3:W-:Y:S01]  /*1bcf0*/  LDGSTS.E [R14+0x6c000], desc[UR8][R12.64], !P3 ;  /* 0x6c0000000c0e7fae */ /* 0x0007e2000d921848 */
[----:B------:R-:W-:Y:S01]  /*1bd00*/  ISETP.GE.U32.AND P3, PT, R252, 0x7ffffda2, PT ;  /* 0x7ffffda2fc00780c */ /* 0x000fe20003f66070 */
[----:B------:R-:W-:-:S02]  /*1bd10*/  VIADD R252, R10, 0xfffffe03 ;  /* 0xfffffe030afc7836 */ /* 0x000fc40000000000 */
[C---:B------:R-:W-:Y:S01]  /*1bd20*/  IMAD.WIDE R172, R23.reuse, 0x4, R104 ;  /* 0x0000000417ac7825 */ /* 0x040fe200078e0268 */
[----:B------:R-:W-:Y:S03]  /*1bd30*/  STL.64 [R1+0x550], R16 ;  /* 0x0005501001007387 */ /* 0x000fe60000100a00 */
[C---:B------:R-:W-:Y:S01]  /*1bd40*/  IMAD.WIDE R248, R23.reuse, 0x4, R112 ;  /* 0x0000000417f87825 */ /* 0x040fe200078e0270 */
[----:B------:R-:W-:Y:S03]  /*1bd50*/  LDGSTS.E [R14+0x68004], desc[UR8][R16.64], !P0 ;  /* 0x68004000100e7fae */ /* 0x000fe6000c121848 */
[----:B------:R-:W-:-:S04]  /*1bd60*/  IMAD.WIDE R216, R23, 0x4, R114 ;  /* 0x0000000417d87825 */ /* 0x000fc800078e0272 */
        /* <DEDUP_REMOVED lines=11> */
[----:B--2---:R-:W-:Y:S01]  /*1be20*/  VIADD R39, R39, 0xfffffdd8 ;  /* 0xfffffdd827277836 */ /* 0x004fe20000000000 */
[----:B-1----:R-:W-:Y:S01]  /*1be30*/  IADD3 R57, R57, -0x265, RZ ;  /* 0xfffffd9b39397810 */ /* 0x002fe20007ffe0ff */
[C---:B---3--:R-:W-:Y:S01]  /*1be40*/  IMAD.WIDE R12, R22.reuse, 0x4, R18 ;  /* 0x00000004160c7825 */ /* 0x048fe200078e0212 */
[----:B------:R-:W1:Y:S03]  /*1be50*/  LDC R88, c[0x0][0x230] ;  /* 0x00008c00ff587b82 */ /* 0x000e660000000800 */
[C---:B------:R-:W-:Y:S01]  /*1be60*/  IMAD.WIDE R10, R22.reuse, 0x4, R2 ;  /* 0x00000004160a7825 */ /* 0x040fe200078e0202 */
[----:B------:R2:W-:Y:S03]  /*1be70*/  STL.64 [R1+0x548], R12 ;  /* 0x0005480c01007387 */ /* 0x0005e60000100a00 */
[----:B------:R-:W-:Y:S01]  /*1be80*/  IMAD.WIDE R2, R22, 0x4, R250 ;  /* 0x0000000416027825 */ /* 0x000fe200078e02fa */
[----:B------:R2:W-:Y:S01]  /*1be90*/  LDGSTS.E [R14+0x6c004], desc[UR8][R12.64], !P0 ;  /* 0x6c0040000c0e7fae */ /* 0x0005e2000c121848 */
[----:B------:R-:W-:Y:S01]  /*1bea0*/  ISETP.GE.U32.AND P0, PT, R9, 0x7ffffda1, PT ;  /* 0x7ffffda10900780c */ /* 0x000fe20003f06070 */
[----:B------:R-:W3:Y:S01]  /*1beb0*/  LDC R99, c[0x0][0x230] ;  /* 0x00008c00ff637b82 */ /* 0x000ee20000000800 */
[----:B------:R-:W-:Y:S01]  /*1bec0*/  IADD3 R251, R8, -0x1fe, RZ ;  /* 0xfffffe0208fb7810 */ /* 0x000fe20007ffe0ff */
[----:B------:R4:W-:Y:S01]  /*1bed0*/  STL.64 [R1+0x540], R10 ;  /* 0x0005400a01007387 */ /* 0x0009e20000100a00 */
[----:B------:R-:W-:-:S03]  /*1bee0*/  VIADD R250, R5, 0xfffffe01 ;  /* 0xfffffe0105fa7836 */ /* 0x000fc60000000000 */
[----:B------:R4:W-:Y:S01]  /*1bef0*/  LDGSTS.E [R14+0x68008], desc[UR8][R10.64], !P1 ;  /* 0x680080000a0e7fae */ /* 0x0009e2000c921848 */
[C---:B------:R-:W-:Y:S01]  /*1bf00*/  IMAD.WIDE R166, R23.reuse, 0x4, R42 ;  /* 0x0000000417a67825 */ /* 0x040fe200078e022a */
[----:B------:R-:W1:Y:S03]  /*1bf10*/  LDC R103, c[0x0][0x230] ;  /* 0x00008c00ff677b82 */ /* 0x000e660000000800 */
[C---:B--2---:R-:W-:Y:S01]  /*1bf20*/  IMAD.WIDE R12, R22.reuse, 0x4, R244 ;  /* 0x00000004160c7825 */ /* 0x044fe200078e02f4 */
[----:B------:R2:W-:Y:S03]  /*1bf30*/  STL.64 [R1+0x538], R2 ;  /* 0x0005380201007387 */ /* 0x0005e60000100a00 */
[C---:B------:R-:W-:Y:S01]  /*1bf40*/  IMAD.WIDE R8, R22.reuse, 0x4, R240 ;  /* 0x0000000416087825 */ /* 0x040fe200078e02f0 */
[----:B------:R2:W-:Y:S01]  /*1bf50*/  LDGSTS.E [R14+0x6c008], desc[UR8][R2.64], !P1 ;  /* 0x6c008000020e7fae */ /* 0x0005e2000c921848 */
[----:B------:R-:W3:Y:S02]  /*1bf60*/  LDC R43, c[0x0][0x230] ;  /* 0x00008c00ff2b7b82 */ /* 0x000ee40000000800 */
[----:B----4-:R-:W-:Y:S01]  /*1bf70*/  IMAD.WIDE R10, R22, 0x4, R242 ;  /* 0x00000004160a7825 */ /* 0x010fe200078e02f2 */
[----:B------:R4:W-:Y:S03]  /*1bf80*/  STL.64 [R1+0x528], R12 ;  /* 0x0005280c01007387 */ /* 0x0009e60000100a00 */
[----:B------:R-:W-:Y:S01]  /*1bf90*/  VIADD R242, R4, 0xfffffe00 ;  /* 0xfffffe0004f27836 */ /* 0x000fe20000000000 */
[----:B------:R4:W-:Y:S01]  /*1bfa0*/  LDGSTS.E [R14+0x6800c], desc[UR8][R12.64], !P2 ;  /* 0x6800c0000c0e7fae */ /* 0x0009e2000d121848 */
[C---:B------:R-:W-:Y:S01]  /*1bfb0*/  IMAD.WIDE R4, R22.reuse, 0x4, R238 ;  /* 0x0000000416047825 */ /* 0x040fe200078e02ee */
[----:B------:R-:W1:Y:S02]  /*1bfc0*/  LDC R42, c[0x0][0x230] ;  /* 0x00008c00ff2a7b82 */ /* 0x000e640000000800 */
[----:B------:R4:W-:Y:S04]  /*1bfd0*/  STL.64 [R1+0x520], R10 ;  /* 0x0005200a01007387 */ /* 0x0009e80000100a00 */
[----:B------:R3:W-:Y:S02]  /*1bfe0*/  LDGSTS.E [R14+0x6c00c], desc[UR8][R10.64], !P2 ;  /* 0x6c00c0000a0e7fae */ /* 0x0007e4000d121848 */
[----:B--2---:R-:W2:Y:S01]  /*1bff0*/  LDC R3, c[0x0][0x230] ;  /* 0x00008c00ff037b82 */ /* 0x004ea20000000800 */
[----:B----4-:R-:W-:Y:S01]  /*1c000*/  IMAD.WIDE R12, R22, 0x4, R236 ;  /* 0x00000004160c7825 */ /* 0x010fe200078e02ec */
[----:B------:R4:W-:Y:S04]  /*1c010*/  STL.64 [R1+0x510], R8 ;  /* 0x0005100801007387 */ /* 0x0009e80000100a00 */
[----:B------:R4:W-:Y:S02]  /*1c020*/  LDGSTS.E [R14+0x70000], desc[UR8][R8.64], !P4 ;  /* 0x70000000080e7fae */ /* 0x0009e4000e121848 */
[----:B------:R-:W1:Y:S02]  /*1c030*/  LDC R2, c[0x0][0x230] ;  /* 0x00008c00ff027b82 */ /* 0x000e640000000800 */
[----:B------:R4:W-:Y:S04]  /*1c040*/  STL.64 [R1+0x508], R4 ;  /* 0x0005080401007387 */ /* 0x0009e80000100a00 */
[----:B------:R4:W-:Y:S01]  /*1c050*/  LDGSTS.E [R14+0x74000], desc[UR8][R4.64], !P4 ;  /* 0x74000000040e7fae */ /* 0x0009e2000e121848 */
[----:B------:R-:W-:Y:S01]  /*1c060*/  IMAD.WIDE R164, R23, 0x4, R58 ;  /* 0x0000000417a47825 */ /* 0x000fe200078e023a */
[----:B------:R-:W1:Y:S02]  /*1c070*/  LDC R102, c[0x0][0x230] ;  /* 0x00008c00ff667b82 */ /* 0x000e640000000800 */
[----:B------:R4:W-:Y:S04]  /*1c080*/  STL.64 [R1+0x4f8], R12 ;  /* 0x0004f80c01007387 */ /* 0x0009e80000100a00 */
[----:B------:R4:W-:Y:S01]  /*1c090*/  LDGSTS.E [R14+0x70004], desc[UR8][R12.64], !P5 ;  /* 0x700040000c0e7fae */ /* 0x0009e2000e921848 */
[----:B------:R-:W-:Y:S01]  /*1c0a0*/  ISETP.GE.U32.AND P1, PT, R252, 0x7ffffd84, PT ;  /* 0x7ffffd84fc00780c */ /* 0x000fe20003f26070 */
[C---:B---3--:R-:W-:Y:S01]  /*1c0b0*/  IMAD.WIDE R10, R22.reuse, 0x4, R234 ;  /* 0x00000004160a7825 */ /* 0x048fe200078e02ea */
[----:B------:R-:W3:Y:S03]  /*1c0c0*/  LDC R252, c[0x0][0x230] ;  /* 0x00008c00fffc7b82 */ /* 0x000ee60000000800 */
[----:B----4-:R-:W-:-:S04]  /*1c0d0*/  IMAD.WIDE R8, R22, 0x4, R232 ;  /* 0x0000000416087825 */ /* 0x010fc800078e02e8 */
[C---:B------:R-:W-:Y:S01]  /*1c0e0*/  IMAD.WIDE R4, R22.reuse, 0x4, R230 ;  /* 0x0000000416047825 */ /* 0x040fe200078e02e6 */
[----:B------:R-:W4:Y:S03]  /*1c0f0*/  LDC R112, c[0x0][0x230] ;  /* 0x00008c00ff707b82 */ /* 0x000f260000000800 */
[C---:B------:R-:W-:Y:S01]  /*1c100*/  IMAD.WIDE R12, R22.reuse, 0x4, R228 ;  /* 0x00000004160c7825 */ /* 0x040fe200078e02e4 */
[----:B------:R2:W-:Y:S04]  /*1c110*/  LDGSTS.E [R14+0x74004], desc[UR8][R10.64], !P5 ;  /* 0x740040000a0e7fae */ /* 0x0005e8000e921848 */
[----:B------:R-:W3:Y:S01]  /*1c120*/  LDC R228, c[0x0][0x230] ;  /* 0x00008c00ffe47b82 */ /* 0x000ee20000000800 */
[----:B------:R2:W-:Y:S07]  /*1c130*/  STL.64 [R1+0x4f0], R10 ;  /* 0x0004f00a01007387 */ /* 0x0005ee0000100a00 */
[----:B------:R-:W3:Y:S01]  /*1c140*/  LDC R229, c[0x0][0x230] ;  /* 0x00008c00ffe57b82 */ /* 0x000ee20000000800 */
[----:B------:R1:W-:Y:S04]  /*1c150*/  STL.64 [R1+0x4e0], R8 ;  /* 0x0004e00801007387 */ /* 0x0003e80000100a00 */
[----:B------:R1:W-:Y:S01]  /*1c160*/  LDGSTS.E [R14+0x70008], desc[UR8][R8.64], !P3 ;  /* 0x70008000080e7fae */ /* 0x0003e2000d921848 */
[----:B--2---:R-:W-:-:S02]  /*1c170*/  IMAD.WIDE R10, R22, 0x4, R24 ;  /* 0x00000004160a7825 */ /* 0x004fc400078e0218 */
[----:B------:R-:W2:Y:S01]  /*1c180*/  LDC R117, c[0x0][0x230] ;  /* 0x00008c00ff757b82 */ /* 0x000ea20000000800 */
[----:B------:R1:W-:Y:S01]  /*1c190*/  STL.64 [R1+0x4d8], R4 ;  /* 0x0004d80401007387 */ /* 0x0003e20000100a00 */
[----:B------:R-:W-:-:S03]  /*1c1a0*/  VIADD R24, R3, 0xfffffdfe ;  /* 0xfffffdfe03187836 */ /* 0x000fc60000000000 */
[----:B------:R4:W-:Y:S01]  /*1c1b0*/  LDGSTS.E [R14+0x74008], desc[UR8][R4.64], !P3 ;  /* 0x74008000040e7fae */ /* 0x0009e2000d921848 */
[----:B------:R-:W-:Y:S01]  /*1c1c0*/  IMAD.WIDE R238, R23, 0x4, R44 ;  /* 0x0000000417ee7825 */ /* 0x000fe200078e022c */
[----:B------:R-:W-:Y:S01]  /*1c1d0*/  ISETP.GE.AND P2, PT, R189, R242, PT ;  /* 0x000000f2bd00720c */ /* 0x000fe20003f46270 */
[----:B------:R-:W2:Y:S02]  /*1c1e0*/  LDC R58, c[0x0][0x230] ;  /* 0x00008c00ff3a7b82 */ /* 0x000ea40000000800 */
[C---:B-1----:R-:W-:Y:S01]  /*1c1f0*/  IMAD.WIDE R8, R22.reuse, 0x4, R26 ;  /* 0x0000000416087825 */ /* 0x042fe200078e021a */
[----:B------:R1:W-:Y:S04]  /*1c200*/  STL.64 [R1+0x4d0], R12 ;  /* 0x0004d00c01007387 */ /* 0x0003e80000100a00 */
[----:B------:R1:W-:Y:S01]  /*1c210*/  LDGSTS.E [R14+0x7000c], desc[UR8][R12.64], !P0 ;  /* 0x7000c0000c0e7fae */ /* 0x0003e2000c121848 */
[----:B------:R-:W-:Y:S01]  /*1c220*/  IMAD.WIDE R16, R23, 0x4, R62 ;  /* 0x0000000417107825 */ /* 0x000fe200078e023e */
[----:B------:R-:W2:Y:S03]  /*1c230*/  LDC R147, c[0x0][0x230] ;  /* 0x00008c00ff937b82 */ /* 0x000ea60000000800 */
[----:B----4-:R-:W-:Y:S01]  /*1c240*/  IMAD.WIDE R4, R22, 0x4, R28 ;  /* 0x0000000416047825 */ /* 0x010fe200078e021c */
[----:B------:R-:W-:Y:S04]  /*1c250*/  STL.64 [R1+0x4c8], R10 ;  /* 0x0004c80a01007387 */ /* 0x000fe80000100a00 */
[----:B------:R4:W-:Y:S01]  /*1c260*/  LDGSTS.E [R14+0x7400c], desc[UR8][R10.64], !P0 ;  /* 0x7400c0000a0e7fae */ /* 0x0009e2000c121848 */
[----:B------:R-:W-:Y:S01]  /*1c270*/  VIADD R27, R2, 0xfffffdfd ;  /* 0xfffffdfd021b7836 */ /* 0x000fe20000000000 */
[C---:B------:R-:W-:Y:S01]  /*1c280*/  IADD3 R26, R7.reuse, 0x100000, RZ ;  /* 0x00100000071a7810 */ /* 0x040fe20007ffe0ff */
[----:B------:R-:W-:Y:S01]  /*1c290*/  VIADD R25, R7, 0x100000 ;  /* 0x0010000007197836 */ /* 0x000fe20000000000 */
[----:B------:R-:W-:Y:S01]  /*1c2a0*/  STL.64 [R1+0x4c0], R8 ;  /* 0x0004c00801007387 */ /* 0x000fe20000100a00 */
[C---:B------:R-:W-:Y:S01]  /*1c2b0*/  IMAD.WIDE R2, R23.reuse, 0x4, R30 ;  /* 0x0000000417027825 */ /* 0x040fe200078e021e */
[----:B------:R-:W-:Y:S01]  /*1c2c0*/  ISETP.GT.AND P4, PT, R0, 0x27f, PT ;  /* 0x0000027f0000780c */ /* 0x000fe20003f84270 */
[----:B------:R-:W2:Y:S01]  /*1c2d0*/  LDC R28, c[0x0][0x230] ;  /* 0x00008c00ff1c7b82 */ /* 0x000ea20000000800 */
[----:B------:R4:W-:Y:S04]  /*1c2e0*/  LDGSTS.E [R14+0x78000], desc[UR8][R8.64], !P1 ;  /* 0x78000000080e7fae */ /* 0x0009e8000c921848 */
[----:B------:R-:W-:Y:S01]  /*1c2f0*/  STL.64 [R1+0x4b8], R4 ;  /* 0x0004b80401007387 */ /* 0x000fe20000100a00 */
[----:B------:R-:W-:Y:S01]  /*1c300*/  IMAD.WIDE R236, R23, 0x4, R60 ;  /* 0x0000000417ec7825 */ /* 0x000fe200078e023c */
[----:B------:R-:W-:Y:S01]  /*1c310*/  SEL R234, RZ, 0x4, P2 ;  /* 0x00000004ffea7807 */ /* 0x000fe20001000000 */
[----:B------:R-:W2:Y:S01]  /*1c320*/  LDC R29, c[0x0][0x230] ;  /* 0x00008c00ff1d7b82 */ /* 0x000ea20000000800 */
[----:B------:R4:W-:Y:S01]  /*1c330*/  LDGSTS.E [R14+0x7c000], desc[UR8][R4.64], !P1 ;  /* 0x7c000000040e7fae */ /* 0x0009e2000c921848 */
[----:B------:R-:W-:Y:S01]  /*1c340*/  ISETP.GE.U32.AND P1, PT, R24, 0x7ffffd7f, PT ;  /* 0x7ffffd7f1800780c */ /* 0x000fe20003f26070 */
[----:B------:R-:W-:-:S02]  /*1c350*/  VIADD R24, R7, 0x100000 ;  /* 0x0010000007187836 */ /* 0x000fc40000000000 */
[----:B---3--:R-:W-:Y:S01]  /*1c360*/  STL.64 [R1+0x1040], R228 ;  /* 0x001040e401007387 */ /* 0x008fe20000100a00 */
[C---:B-1----:R-:W-:Y:S01]  /*1c370*/  IMAD.WIDE R12, R23.reuse, 0x4, R64 ;  /* 0x00000004170c7825 */ /* 0x042fe200078e0240 */
[----:B------:R-:W-:Y:S01]  /*1c380*/  ISETP.GE.U32.AND P5, PT, R250, 0x7ffffd82, PT ;  /* 0x7ffffd82fa00780c */ /* 0x000fe20003fa6070 */
[----:B------:R-:W1:Y:S01]  /*1c390*/  LDC R30, c[0x0][0x230] ;  /* 0x00008c00ff1e7b82 */ /* 0x000e620000000800 */
[----:B------:R3:W-:Y:S04]  /*1c3a0*/  STL.64 [R1+0x1048], R6 ;  /* 0x0010480601007387 */ /* 0x0007e80000100a00 */
[----:B------:R4:W-:Y:S01]  /*1c3b0*/  STL.64 [R1+0xa28], R2 ;  /* 0x000a280201007387 */ /* 0x0009e20000100a00 */
[C---:B------:R-:W-:Y:S02]  /*1c3c0*/  IMAD.WIDE R20, R23.reuse, 0x4, R70 ;  /* 0x0000000417147825 */ /* 0x040fe400078e0246 */
[----:B------:R-:W1:Y:S02]  /*1c3d0*/  LDC R31, c[0x0][0x230] ;  /* 0x00008c00ff1f7b82 */ /* 0x000e640000000800 */
[----:B---3--:R-:W-:Y:S01]  /*1c3e0*/  IMAD.WIDE R6, R23, 0x4, R32 ;  /* 0x0000000417067825 */ /* 0x008fe200078e0220 */
[----:B------:R-:W-:-:S02]  /*1c3f0*/  ISETP.GE.U32.AND P2, PT, R251, 0x7ffffd83, PT ;  /* 0x7ffffd83fb00780c */ /* 0x000fc40003f46070 */
[----:B------:R-:W-:Y:S01]  /*1c400*/  SEL R230, R234, RZ, P4 ;  /* 0x000000ffeae67207 */ /* 0x000fe20002000000 */
[C---:B----4-:R-:W-:Y:S01]  /*1c410*/  IMAD.WIDE R2, R23.reuse, 0x4, R46 ;  /* 0x0000000417027825 */ /* 0x050fe200078e022e */
[----:B------:R-:W-:Y:S01]  /*1c420*/  STL.64 [R1+0xa20], R6 ;  /* 0x000a200601007387 */ /* 0x000fe20000100a00 */
[----:B------:R-:W3:Y:S03]  /*1c430*/  LDC R32, c[0x0][0x230] ;  /* 0x00008c00ff207b82 */ /* 0x000ee60000000800 */
[----:B------:R-:W-:Y:S04]  /*1c440*/  STL.64 [R1+0x1080], R6 ;  /* 0x0010800601007387 */ /* 0x000fe80000100a00 */
[----:B------:R-:W-:Y:S01]  /*1c450*/  STL.64 [R1+0xa18], R224 ;  /* 0x000a18e001007387 */ /* 0x000fe20000100a00 */
[C---:B------:R-:W-:Y:S01]  /*1c460*/  IMAD.WIDE R228, R23.reuse, 0x4, R48 ;  /* 0x0000000417e47825 */ /* 0x040fe200078e0230 */
[----:B------:R-:W4:Y:S02]  /*1c470*/  LDC R33, c[0x0][0x230] ;  /* 0x00008c00ff217b82 */ /* 0x000f240000000800 */
[----:B------:R-:W-:Y:S04]  /*1c480*/  STL.64 [R1+0x1050], R224 ;  /* 0x001050e001007387 */ /* 0x000fe80000100a00 */
[----:B------:R-:W-:Y:S01]  /*1c490*/  STL.64 [R1+0xa10], R210 ;  /* 0x000a10d201007387 */ /* 0x000fe20000100a00 */
[C---:B------:R-:W-:Y:S01]  /*1c4a0*/  IMAD.WIDE R18, R23.reuse, 0x4, R82 ;  /* 0x0000000417127825 */ /* 0x040fe200078e0252 */
[----:B------:R-:W1:Y:S02]  /*1c4b0*/  LDC R63, c[0x0][0x230] ;  /* 0x00008c00ff3f7b82 */ /* 0x000e640000000800 */
[----:B------:R-:W-:Y:S04]  /*1c4c0*/  STL.64 [R1+0x1058], R210 ;  /* 0x001058d201007387 */ /* 0x000fe80000100a00 */
[----:B------:R-:W-:Y:S01]  /*1c4d0*/  STL.64 [R1+0xa08], R194 ;  /* 0x000a08c201007387 */ /* 0x000fe20000100a00 */
[C---:B------:R-:W-:Y:S01]  /*1c4e0*/  IMAD.WIDE R250, R23.reuse, 0x4, R74 ;  /* 0x0000000417fa7825 */ /* 0x040fe200078e024a */
[----:B------:R-:W3:Y:S02]  /*1c4f0*/  LDC R148, c[0x0][0x230] ;  /* 0x00008c00ff947b82 */ /* 0x000ee40000000800 */
[----:B------:R-:W-:Y:S04]  /*1c500*/  STL.64 [R1+0x1060], R194 ;  /* 0x001060c201007387 */ /* 0x000fe80000100a00 */
[----:B------:R-:W-:Y:S01]  /*1c510*/  STL.64 [R1+0xa00], R180 ;  /* 0x000a00b401007387 */ /* 0x000fe20000100a00 */
[----:B------:R-:W-:-:S04]  /*1c520*/  IMAD.WIDE R234, R23, 0x4, R76 ;  /* 0x0000000417ea7825 */ /* 0x000fc800078e024c */
[C---:B------:R-:W-:Y:S01]  /*1c530*/  IMAD.WIDE R10, R23.reuse, 0x4, R80 ;  /* 0x00000004170a7825 */ /* 0x040fe200078e0250 */
[----:B------:R-:W-:Y:S03]  /*1c540*/  STL.64 [R1+0x1068], R180 ;  /* 0x001068b401007387 */ /* 0x000fe60000100a00 */
[C---:B------:R-:W-:Y:S01]  /*1c550*/  IMAD.WIDE R244, R23.reuse, 0x4, R90 ;  /* 0x0000000417f47825 */ /* 0x040fe200078e025a */
[----:B------:R-:W-:Y:S01]  /*1c560*/  STL.64 [R1+0x488], R2 ;  /* 0x0004880201007387 */ /* 0x000fe20000100a00 */
[----:B------:R-:W-:Y:S01]  /*1c570*/  ISETP.NE.U32.AND P3, PT, R230, RZ, PT ;  /* 0x000000ffe600720c */ /* 0x000fe20003f65070 */
[----:B------:R-:W3:Y:S02]  /*1c580*/  LDC R76, c[0x0][0x230] ;  /* 0x00008c00ff4c7b82 */ /* 0x000ee40000000800 */
[----:B------:R-:W-:Y:S04]  /*1c590*/  STL.64 [R1+0x498], R166 ;  /* 0x000498a601007387 */ /* 0x000fe80000100a00 */
[----:B------:R2:W-:Y:S01]  /*1c5a0*/  STL.64 [R1+0x1070], R166 ;  /* 0x001070a601007387 */ /* 0x0005e20000100a00 */
[----:B------:R-:W-:-:S04]  /*1c5b0*/  IMAD.WIDE R232, R23, 0x4, R92 ;  /* 0x0000000417e87825 */ /* 0x000fc800078e025c */
[C---:B------:R-:W-:Y:S01]  /*1c5c0*/  IMAD.WIDE R8, R23.reuse, 0x4, R96 ;  /* 0x0000000417087825 */ /* 0x040fe200078e0260 */
[----:B------:R-:W-:Y:S01]  /*1c5d0*/  STL.64 [R1+0x490], R238 ;  /* 0x000490ee01007387 */ /* 0x000fe20000100a00 */
[----:B------:R-:W-:Y:S01]  /*1c5e0*/  ISETP.GE.U32.AND P4, PT, R242, 0x7ffffd81, PT ;  /* 0x7ffffd81f200780c */ /* 0x000fe20003f86070 */
[----:B------:R-:W3:Y:S02]  /*1c5f0*/  LDC R81, c[0x0][0x230] ;  /* 0x00008c00ff517b82 */ /* 0x000ee40000000800 */
[----:B------:R-:W-:Y:S04]  /*1c600*/  STL.64 [R1+0x1088], R238 ;  /* 0x001088ee01007387 */ /* 0x000fe80000100a00 */
[----:B------:R-:W-:Y:S01]  /*1c610*/  STL.64 [R1+0x480], R228 ;  /* 0x000480e401007387 */ /* 0x000fe20000100a00 */
[----:B--2---:R-:W-:-:S04]  /*1c620*/  IMAD.WIDE R166, R23, 0x4, R78 ;  /* 0x0000000417a67825 */ /* 0x004fc800078e024e */
[C---:B------:R-:W-:Y:S01]  /*1c630*/  IMAD.WIDE R4, R23.reuse, 0x4, R122 ;  /* 0x0000000417047825 */ /* 0x040fe200078e027a */
[----:B------:R-:W-:Y:S03]  /*1c640*/  STL.64 [R1+0x1090], R228 ;  /* 0x001090e401007387 */ /* 0x000fe60000100a00 */
[C---:B------:R-:W-:Y:S01]  /*1c650*/  IMAD.WIDE R168, R23.reuse, 0x4, R136 ;  /* 0x0000000417a87825 */ /* 0x040fe200078e0288 */
[----:B------:R-:W-:Y:S03]  /*1c660*/  STL.64 [R1+0x478], R222 ;  /* 0x000478de01007387 */ /* 0x000fe60000100a00 */
[C---:B------:R-:W-:Y:S01]  /*1c670*/  IMAD.WIDE R240, R23.reuse, 0x4, R138 ;  /* 0x0000000417f07825 */ /* 0x040fe200078e028a */
[----:B------:R-:W-:Y:S03]  /*1c680*/  STL.64 [R1+0x1098], R222 ;  /* 0x001098de01007387 */ /* 0x000fe60000100a00 */
[----:B------:R-:W-:Y:S01]  /*1c690*/  IMAD.WIDE R188, R23, 0x4, R152 ;  /* 0x0000000417bc7825 */ /* 0x000fe200078e0298 */
[----:B------:R-:W-:Y:S01]  /*1c6a0*/  STL.64 [R1+0x470], R208 ;  /* 0x000470d001007387 */ /* 0x000fe20000100a00 */
[----:B----4-:R-:W-:Y:S01]  /*1c6b0*/  IADD3 R33, R33, -0x227, RZ ;  /* 0xfffffdd921217810 */ /* 0x010fe20007ffe0ff */
[----:B------:R-:W2:Y:S02]  /*1c6c0*/  LDC R82, c[0x0][0x230] ;  /* 0x00008c00ff527b82 */ /* 0x000ea40000000800 */
[----:B------:R-:W-:Y:S04]  /*1c6d0*/  STL.64 [R1+0x10a0], R208 ;  /* 0x0010a0d001007387 */ /* 0x000fe80000100a00 */
[----:B------:R-:W-:Y:S01]  /*1c6e0*/  STL.64 [R1+0x460], R192 ;  /* 0x000460c001007387 */ /* 0x000fe20000100a00 */
[C---:B------:R-:W-:Y:S01]  /*1c6f0*/  IMAD.WIDE R180, R23.reuse, 0x4, R94 ;  /* 0x0000000417b47825 */ /* 0x040fe200078e025e */
[----:B------:R-:W-:Y:S01]  /*1c700*/  IADD3 R230, R252, -0x201, RZ ;  /* 0xfffffdfffce67810 */ /* 0x000fe20007ffe0ff */
[----:B------:R-:W4:Y:S01]  /*1c710*/  LDC R93, c[0x0][0x230] ;  /* 0x00008c00ff5d7b82 */ /* 0x000f220000000800 */
[----:B------:R2:W-:Y:S04]  /*1c720*/  STL.64 [R1+0x10a8], R192 ;  /* 0x0010a8c001007387 */ /* 0x0005e80000100a00 */
[----:B------:R-:W-:Y:S01]  /*1c730*/  STL.64 [R1+0x458], R178 ;  /* 0x000458b201007387 */ /* 0x000fe20000100a00 */
[----:B------:R-:W-:-:S02]  /*1c740*/  IMAD.WIDE R242, R23, 0x4, R106 ;  /* 0x0000000417f27825 */ /* 0x000fc400078e026a */
[----:B------:R-:W2:Y:S01]  /*1c750*/  LDC R123, c[0x0][0x230] ;  /* 0x00008c00ff7b7b82 */ /* 0x000ea20000000800 */
[----:B------:R-:W-:Y:S04]  /*1c760*/  STL.64 [R1+0x448], R164 ;  /* 0x000448a401007387 */ /* 0x000fe80000100a00 */
[----:B------:R-:W-:Y:S01]  /*1c770*/  STL.64 [R1+0x430], R16 ;  /* 0x0004301001007387 */ /* 0x000fe20000100a00 */
[----:B------:R-:W-:-:S04]  /*1c780*/  IMAD.WIDE R194, R23, 0x4, R110 ;  /* 0x0000000417c27825 */ /* 0x000fc800078e026e */
[----:B------:R-:W-:Y:S01]  /*1c790*/  VIADD R43, R43, 0xfffffdbb ;  /* 0xfffffdbb2b2b7836 */ /* 0x000fe20000000000 */
[----:B------:R-:W-:Y:S01]  /*1c7a0*/  STL.64 [R1+0x440], R236 ;  /* 0x000440ec01007387 */ /* 0x000fe20000100a00 */
[C---:B------:R-:W-:Y:S01]  /*1c7b0*/  IMAD.WIDE R2, R23.reuse, 0x4, R118 ;  /* 0x0000000417027825 */ /* 0x040fe200078e0276 */
[----:B------:R-:W-:Y:S01]  /*1c7c0*/  ISETP.GE.U32.AND P0, PT, R230, 0x7ffffd80, PT ;  /* 0x7ffffd80e600780c */ /* 0x000fe20003f06070 */
[----:B------:R-:W2:Y:S01]  /*1c7d0*/  LDC R118, c[0x0][0x230] ;  /* 0x00008c00ff767b82 */ /* 0x000ea20000000800 */
[----:B------:R-:W-:Y:S04]  /*1c7e0*/  STL.64 [R1+0x428], R12 ;  /* 0x0004280c01007387 */ /* 0x000fe80000100a00 */
[----:B------:R-:W-:Y:S01]  /*1c7f0*/  STL.64 [R1+0x418], R220 ;  /* 0x000418dc01007387 */ /* 0x000fe20000100a00 */
[----:B------:R-:W-:-:S04]  /*1c800*/  IMAD.WIDE R210, R23, 0x4, R126 ;  /* 0x0000000417d27825 */ /* 0x000fc800078e027e */
[----:B------:R-:W-:Y:S01]  /*1c810*/  VIADD R42, R42, 0xfffffdba ;  /* 0xfffffdba2a2a7836 */ /* 0x000fe20000000000 */
        /* <DEDUP_REMOVED lines=10> */
[----:B-1----:R-:W-:Y:S02]  /*1c8c0*/  VIADD R63, R63, 0xfffffd9a ;  /* 0xfffffd9a3f3f7836 */ /* 0x002fe40000000000 */
[----:B---3--:R-:W-:Y:S01]  /*1c8d0*/  VIADD R81, R81, 0xfffffdf6 ;  /* 0xfffffdf651517836 */ /* 0x008fe20000000000 */
[----:B------:R-:W-:Y:S01]  /*1c8e0*/  STL.64 [R1+0x3e8], R166 ;  /* 0x0003e8a601007387 */ /* 0x000fe20000100a00 */
[----:B------:R-:W-:Y:S01]  /*1c8f0*/  VIADD R87, R87, 0xfffffdf4 ;  /* 0xfffffdf457577836 */ /* 0x000fe20000000000 */
[----:B----4-:R-:W-:Y:S01]  /*1c900*/  IADD3 R93, R93, -0x22a, RZ ;  /* 0xfffffdd65d5d7810 */ /* 0x010fe20007ffe0ff */
[----:B------:R-:W-:Y:S01]  /*1c910*/  VIADD R99, R99, 0xfffffdd5 ;  /* 0xfffffdd563637836 */ /* 0x000fe20000000000 */
[----:B------:R-:W-:Y:S01]  /*1c920*/  STL.64 [R1+0x3f0], R234 ;  /* 0x0003f0ea01007387 */ /* 0x000fe20000100a00 */
[----:B------:R-:W-:-:S02]  /*1c930*/  VIADD R103, R103, 0xfffffdd4 ;  /* 0xfffffdd467677836 */ /* 0x000fc40000000000 */
[----:B------:R-:W-:Y:S01]  /*1c940*/  VIADD R102, R102, 0xfffffdb7 ;  /* 0xfffffdb766667836 */ /* 0x000fe20000000000 */
[----:B------:R-:W-:Y:S01]  /*1c950*/  STL.64 [R1+0x3e0], R10 ;  /* 0x0003e00a01007387 */ /* 0x000fe20000100a00 */
[----:B--2---:R-:W-:Y:S01]  /*1c960*/  VIADD R118, R118, 0xfffffdb5 ;  /* 0xfffffdb576767836 */ /* 0x004fe20000000000 */
[----:B------:R-:W-:Y:S01]  /*1c970*/  IADD3 R117, R117, -0x24c, RZ ;  /* 0xfffffdb475757810 */ /* 0x000fe20007ffe0ff */
[----:B------:R-:W-:Y:S01]  /*1c980*/  VIADD R123, R123, 0xfffffd97 ;  /* 0xfffffd977b7b7836 */ /* 0x000fe20000000000 */
[----:B------:R-:W-:Y:S01]  /*1c990*/  STL.64 [R1+0x3d8], R18 ;  /* 0x0003d81201007387 */ /* 0x000fe20000100a00 */
[----:B------:R-:W1:Y:S03]  /*1c9a0*/  LDC R127, c[0x0][0x230] ;  /* 0x00008c00ff7f7b82 */ /* 0x000e660000000800 */
[----:B------:R-:W-:Y:S04]  /*1c9b0*/  STL.64 [R1+0x3d0], R204 ;  /* 0x0003d0cc01007387 */ /* 0x000fe80000100a00 */
[----:B------:R-:W-:Y:S01]  /*1c9c0*/  STL.64 [R1+0x3c8], R190 ;  /* 0x0003c8be01007387 */ /* 0x000fe20000100a00 */
[----:B------:R-:W2:Y:S03]  /*1c9d0*/  LDC R126, c[0x0][0x230] ;  /* 0x00008c00ff7e7b82 */ /* 0x000ea60000000800 */
[----:B------:R-:W-:Y:S04]  /*1c9e0*/  STL.64 [R1+0x3c0], R174 ;  /* 0x0003c0ae01007387 */ /* 0x000fe80000100a00 */
[----:B------:R-:W-:Y:S01]  /*1c9f0*/  STL.64 [R1+0x3a8], R244 ;  /* 0x0003a8f401007387 */ /* 0x000fe20000100a00 */
[----:B------:R-:W3:Y:S03]  /*1ca00*/  LDC R136, c[0x0][0x230] ;  /* 0x00008c00ff887b82 */ /* 0x000ee60000000800 */
[----:B------:R-:W-:Y:S04]  /*1ca10*/  STL.64 [R1+0x380], R180 ;  /* 0x000380b401007387 */ /* 0x000fe80000100a00 */
[----:B------:R-:W-:Y:S01]  /*1ca20*/  STL.64 [R1+0x3a0], R232 ;  /* 0x0003a0e801007387 */ /* 0x000fe20000100a00 */
[----:B------:R-:W4:Y:S03]  /*1ca30*/  LDC R142, c[0x0][0x230] ;  /* 0x00008c00ff8e7b82 */ /* 0x000f260000000800 */
[----:B------:R-:W-:Y:S04]  /*1ca40*/  STL.64 [R1+0x370], R8 ;  /* 0x0003700801007387 */ /* 0x000fe80000100a00 */
        /* <DEDUP_REMOVED lines=9> */
[----:B------:R1:W-:Y:S04]  /*1cae0*/  STL.64 [R1+0x2a8], R2 ;  /* 0x0002a80201007387 */ /* 0x0003e80000100a00 */
[----:B------:R-:W-:Y:S04]  /*1caf0*/  STL.64 [R1+0x2b0], R200 ;  /* 0x0002b0c801007387 */ /* 0x000fe80000100a00 */
[----:B------:R-:W-:Y:S04]  /*1cb00*/  STL.64 [R1+0x290], R4 ;  /* 0x0002900401007387 */ /* 0x000fe80000100a00 */
[----:B------:R-:W3:Y:S04]  /*1cb10*/  LDL.LU.64 R192, [R1+0x38] ;  /* 0x0000380001c07983 */ /* 0x000ee80000300a00 */
[----:B------:R-:W4:Y:S01]  /*1cb20*/  LDL.LU.64 R222, [R1+0x18] ;  /* 0x0000180001de7983 */ /* 0x000f220000300a00 */
[----:B-1----:R-:W-:-:S05]  /*1cb30*/  IMAD.WIDE R2, R23, 0x4, R124 ;  /* 0x0000000417027825 */ /* 0x002fca00078e027c */
[----:B------:R1:W-:Y:S04]  /*1cb40*/  STL.64 [R1+0x288], R2 ;  /* 0x0002880201007387 */ /* 0x0003e80000100a00 */
[----:B------:R-:W4:Y:S04]  /*1cb50*/  LDL.LU.64 R238, [R1] ;  /* 0x0000000001ee7983 */ /* 0x000f280000300a00 */
[----:B------:R-:W4:Y:S04]  /*1cb60*/  LDL.LU.64 R208, [R1+0xa48] ;  /* 0x000a480001d07983 */ /* 0x000f280000300a00 */
[----:B------:R-:W4:Y:S01]  /*1cb70*/  LDL.LU.64 R228, [R1+0xa30] ;  /* 0x000a300001e47983 */ /* 0x000f220000300a00 */
[----:B-1----:R-:W-:-:S04]  /*1cb80*/  IMAD.WIDE R2, R23, 0x4, R140 ;  /* 0x0000000417027825 */ /* 0x002fc800078e028c */
[----:B------:R-:W-:Y:S01]  /*1cb90*/  VIADD R127, R127, 0xfffffd96 ;  /* 0xfffffd967f7f7836 */ /* 0x000fe20000000000 */
[----:B------:R-:W4:Y:S01]  /*1cba0*/  LDL.LU.64 R6, [R1+0x50] ;  /* 0x0000500001067983 */ /* 0x000f220000300a00 */
[C---:B------:R-:W-:Y:S01]  /*1cbb0*/  IMAD.WIDE R4, R23.reuse, 0x4, R154 ;  /* 0x0000000417047825 */ /* 0x040fe200078e029a */
[----:B--2---:R-:W-:Y:S01]  /*1cbc0*/  IADD3 R126, R126, -0x26b, RZ ;  /* 0xfffffd957e7e7810 */ /* 0x004fe20007ffe0ff */
[----:B------:R-:W1:Y:S01]  /*1cbd0*/  LDC R141, c[0x0][0x230] ;  /* 0x00008c00ff8d7b82 */ /* 0x000e620000000800 */
        /* <DEDUP_REMOVED lines=9> */
[----:B------:R-:W-:Y:S01]  /*1cc70*/  STL.64 [R1+0x238], R224 ;  /* 0x000238e001007387 */ /* 0x000fe20000100a00 */
[----:B--2---:R-:W-:-:S03]  /*1cc80*/  IMAD.WIDE R2, R23, 0x4, R156 ;  /* 0x0000000417027825 */ /* 0x004fc600078e029c */
[----:B------:R-:W-:Y:S04]  /*1cc90*/  STL.64 [R1+0x230], R226 ;  /* 0x000230e201007387 */ /* 0x000fe80000100a00 */
[----:B------:R-:W-:Y:S04]  /*1cca0*/  STL.64 [R1+0x228], R212 ;  /* 0x000228d401007387 */ /* 0x000fe80000100a00 */
[----:B------:R-:W-:Y:S04]  /*1ccb0*/  STL.64 [R1+0x220], R196 ;  /* 0x000220c401007387 */ /* 0x000fe80000100a00 */
[----:B------:R-:W2:Y:S01]  /*1ccc0*/  LDL.64 R156, [R1+0x488] ;  /* 0x00048800019c7983 */ /* 0x000ea20000100a00 */
[----:B------:R-:W-:-:S03]  /*1ccd0*/  IMAD.WIDE R154, R22, 0x4, R160 ;  /* 0x00000004169a7825 */ /* 0x000fc600078e02a0 */
[----:B------:R-:W-:Y:S04]  /*1cce0*/  STL.64 [R1+0x218], R182 ;  /* 0x000218b601007387 */ /* 0x000fe80000100a00 */
[----:B------:R-:W-:Y:S01]  /*1ccf0*/  STL.64 [R1+0x1e0], R158 ;  /* 0x0001e09e01007387 */ /* 0x000fe20000100a00 */
[----:B---3--:R-:W-:-:S04]  /*1cd00*/  IMAD.WIDE R192, R22, 0x4, R192 ;  /* 0x0000000416c07825 */ /* 0x008fc800078e02c0 */
[C---:B----4-:R-:W-:Y:S01]  /*1cd10*/  IMAD.WIDE R222, R22.reuse, 0x4, R222 ;  /* 0x0000000416de7825 */ /* 0x050fe200078e02de */
[----:B------:R3:W-:Y:S04]  /*1cd20*/  STL.64 [R1+0x1f8], R192 ;  /* 0x0001f8c001007387 */ /* 0x0007e80000100a00 */
[----:B------:R-:W-:Y:S04]  /*1cd30*/  STL.64 [R1+0x1f0], R222 ;  /* 0x0001f0de01007387 */ /* 0x000fe80000100a00 */
[----:B------:R-:W4:Y:S01]  /*1cd40*/  LDL.64 R160, [R1+0xa28] ;  /* 0x000a280001a07983 */ /* 0x000f220000100a00 */
[----:B------:R-:W-:-:S03]  /*1cd50*/  IMAD.WIDE R238, R22, 0x4, R238 ;  /* 0x0000000416ee7825 */ /* 0x000fc600078e02ee */
[----:B------:R-:W-:Y:S01]  /*1cd60*/  LDGSTS.E [R14+0x78004], desc[UR8][R192.64], !P2 ;  /* 0x78004000c00e7fae */ /* 0x000fe2000d121848 */
[----:B------:R-:W-:-:S04]  /*1cd70*/  IMAD.WIDE R208, R22, 0x4, R208 ;  /* 0x0000000416d07825 */ /* 0x000fc800078e02d0 */
[C---:B------:R-:W-:Y:S01]  /*1cd80*/  IMAD.WIDE R228, R22.reuse, 0x4, R228 ;  /* 0x0000000416e47825 */ /* 0x040fe200078e02e4 */
[----:B------:R-:W-:Y:S04]  /*1cd90*/  STL.64 [R1+0x1e8], R238 ;  /* 0x0001e8ee01007387 */ /* 0x000fe80000100a00 */
[----:B------:R-:W-:Y:S01]  /*1cda0*/  STL.64 [R1+0x1c0], R154 ;  /* 0x0001c09a01007387 */ /* 0x000fe20000100a00 */
[----:B------:R-:W-:-:S03]  /*1cdb0*/  IMAD.WIDE R6, R22, 0x4, R6 ;  /* 0x0000000416067825 */ /* 0x000fc600078e0206 */
[----:B------:R1:W-:Y:S04]  /*1cdc0*/  STL.64 [R1+0x1d8], R208 ;  /* 0x0001d8d001007387 */ /* 0x0003e80000100a00 */
[----:B------:R1:W-:Y:S04]  /*1cdd0*/  STL.64 [R1+0x1d0], R228 ;  /* 0x0001d0e401007387 */ /* 0x0003e80000100a00 */
[----:B------:R-:W-:Y:S04]  /*1cde0*/  LDGSTS.E [R14+0x7c004], desc[UR8][R208.64], !P2 ;  /* 0x7c004000d00e7fae */ /* 0x000fe8000d121848 */
[----:B---3--:R-:W3:Y:S04]  /*1cdf0*/  LDL.LU.64 R192, [R1+0x10a8] ;  /* 0x0010a80001c07983 */ /* 0x008ee80000300a00 */
[----:B------:R-:W-:Y:S04]  /*1ce00*/  LDGSTS.E [R14+0x78008], desc[UR8][R222.64], !P5 ;  /* 0x78008000de0e7fae */ /* 0x000fe8000e921848 */
[----:B------:R2:W-:Y:S04]  /*1ce10*/  STL.64 [R1+0x1c8], R6 ;  /* 0x0001c80601007387 */ /* 0x0005e80000100a00 */
[----:B------:R-:W-:Y:S04]  /*1ce20*/  LDGSTS.E [R14+0x7c008], desc[UR8][R228.64], !P5 ;  /* 0x7c008000e40e7fae */ /* 0x000fe8000e921848 */
[----:B-1----:R-:W3:Y:S04]  /*1ce30*/  LDL.LU.64 R208, [R1+0x10a0] ;  /* 0x0010a00001d07983 */ /* 0x002ee80000300a00 */
[----:B------:R-:W-:Y:S04]  /*1ce40*/  LDGSTS.E [R14+0x7800c], desc[UR8][R238.64], !P4 ;  /* 0x7800c000ee0e7fae */ /* 0x000fe8000e121848 */
[----:B------:R-:W3:Y:S04]  /*1ce50*/  LDL.LU.64 R222, [R1+0x1098] ;  /* 0x0010980001de7983 */ /* 0x000ee80000300a00 */
[----:B------:R-:W-:Y:S04]  /*1ce60*/  LDGSTS.E [R14+0x7c00c], desc[UR8][R6.64], !P4 ;  /* 0x7c00c000060e7fae */ /* 0x000fe8000e121848 */
[----:B------:R-:W-:Y:S04]  /*1ce70*/  STL.64 [R1+0x1b8], R152 ;  /* 0x0001b89801007387 */ /* 0x000fe80000100a00 */
[----:B------:R-:W0:Y:S04]  /*1ce80*/  LDGDEPBAR ;  /* 0x00000000000079af */ /* 0x000e280000000000 */
[----:B------:R-:W3:Y:S04]  /*1ce90*/  LDL.LU.64 R228, [R1+0x1090] ;  /* 0x0010900001e47983 */ /* 0x000ee80000300a00 */
[----:B------:R-:W3:Y:S04]  /*1cea0*/  LDL.LU.64 R238, [R1+0x1088] ;  /* 0x0010880001ee7983 */ /* 0x000ee80000300a00 */
[----:B--2---:R-:W2:Y:S04]  /*1ceb0*/  LDL.LU.64 R6, [R1+0x1080] ;  /* 0x0010800001067983 */ /* 0x004ea80000300a00 */
[----:B----4-:R-:W-:Y:S04]  /*1cec0*/  LDGSTS.E [R15+0x18000], desc[UR8][R160.64], P6 ;  /* 0x18000000a00f7fae */ /* 0x010fe8000b121848 */
[----:B------:R1:W-:Y:S04]  /*1ced0*/  LDGSTS.E [R15+0x18400], desc[UR8][R156.64], P6 ;  /* 0x184000009c0f7fae */ /* 0x0003e8000b121848 */
[----:B------:R-:W-:Y:S04]  /*1cee0*/  LDGSTS.E [R15+0x18800], desc[UR8][R16.64], P6 ;  /* 0x18800000100f7fae */ /* 0x000fe8000b121848 */
[----:B------:R-:W-:Y:S04]  /*1cef0*/  LDGSTS.E [R15+0x18c00], desc[UR8][R166.64], P6 ;  /* 0x18c00000a60f7fae */ /* 0x000fe8000b121848 */
[----:B------:R-:W-:Y:S04]  /*1cf00*/  LDGSTS.E [R15+0x19000], desc[UR8][R180.64], P6 ;  /* 0x19000000b40f7fae */ /* 0x000fe8000b121848 */
[----:B------:R-:W2:Y:S04]  /*1cf10*/  LDL.LU.64 R16, [R1+0x1078] ;  /* 0x0010780001107983 */ /* 0x000ea80000300a00 */
[----:B------:R-:W4:Y:S04]  /*1cf20*/  LDL.LU.64 R166, [R1+0x1070] ;  /* 0x0010700001a67983 */ /* 0x000f280000300a00 */
[----:B------:R-:W4:Y:S04]  /*1cf30*/  LDL.LU.64 R180, [R1+0x1068] ;  /* 0x0010680001b47983 */ /* 0x000f280000300a00 */
[----:B------:R-:W-:Y:S04]  /*1cf40*/  LDGSTS.E [R15+0x19400], desc[UR8][R194.64], P6 ;  /* 0x19400000c20f7fae */ /* 0x000fe8000b121848 */
[----:B------:R-:W-:Y:S04]  /*1cf50*/  LDGSTS.E [R15+0x19800], desc[UR8][R210.64], P6 ;  /* 0x19800000d20f7fae */ /* 0x000fe8000b121848 */
[----:B------:R-:W-:Y:S04]  /*1cf60*/  LDGSTS.E [R15+0x19c00], desc[UR8][R224.64], P6 ;  /* 0x19c00000e00f7fae */ /* 0x000fe8000b121848 */
[----:B------:R-:W4:Y:S04]  /*1cf70*/  LDL.LU.64 R194, [R1+0x1060] ;  /* 0x0010600001c27983 */ /* 0x000f280000300a00 */
[----:B------:R-:W4:Y:S04]  /*1cf80*/  LDL.LU.64 R210, [R1+0x1058] ;  /* 0x0010580001d27983 */ /* 0x000f280000300a00 */
[----:B------:R-:W4:Y:S04]  /*1cf90*/  LDL.LU.64 R224, [R1+0x1050] ;  /* 0x0010500001e07983 */ /* 0x000f280000300a00 */
[----:B--2---:R-:W-:Y:S04]  /*1cfa0*/  LDGSTS.E [R16+0x18080], desc[UR8][R6.64], P6 ;  /* 0x1808000006107fae */ /* 0x004fe8000b121848 */
[----:B---3--:R-:W-:Y:S04]  /*1cfb0*/  LDGSTS.E [R16+0x18480], desc[UR8][R228.64], P6 ;  /* 0x18480000e4107fae */ /* 0x008fe8000b121848 */
        /* <DEDUP_REMOVED lines=12> */
[----:B----4-:R-:W-:Y:S04]  /*1d080*/  LDGSTS.E [R17+0x18100], desc[UR8][R224.64], P6 ;  /* 0x18100000e0117fae */ /* 0x010fe8000b121848 */
[----:B------:R-:W4:Y:S04]  /*1d090*/  LDL.LU.64 R246, [R1+0x1018] ;  /* 0x0010180001f67983 */ /* 0x000f280000300a00 */
[----:B------:R-:W4:Y:S04]  /*1d0a0*/  LDL.LU.64 R226, [R1+0x1010] ;  /* 0x0010100001e27983 */ /* 0x000f280000300a00 */
[----:B------:R-:W4:Y:S04]  /*1d0b0*/  LDL.LU.64 R224, [R1+0x1008] ;  /* 0x0010080001e07983 */ /* 0x000f280000300a00 */
[----:B------:R-:W-:Y:S04]  /*1d0c0*/  LDGSTS.E [R17+0x18500], desc[UR8][R222.64], P6 ;  /* 0x18500000de117fae */ /* 0x000fe8000b121848 */
[----:B------:R-:W-:Y:S04]  /*1d0d0*/  LDGSTS.E [R17+0x18900], desc[UR8][R220.64], P6 ;  /* 0x18900000dc117fae */ /* 0x000fe8000b121848 */
[----:B------:R-:W-:Y:S04]  /*1d0e0*/  LDGSTS.E [R17+0x18d00], desc[UR8][R18.64], P6 ;  /* 0x18d0000012117fae */ /* 0x000fe8000b121848 */
[----:B------:R-:W4:Y:S04]  /*1d0f0*/  LDL.LU.64 R222, [R1+0x1000] ;  /* 0x0010000001de7983 */ /* 0x000f280000300a00 */
[----:B------:R-:W4:Y:S04]  /*1d100*/  LDL.LU.64 R220, [R1+0xff8] ;  /* 0x000ff80001dc7983 */ /* 0x000f280000300a00 */
[----:B------:R-:W2:Y:S04]  /*1d110*/  LDL.LU.64 R18, [R1+0xff0] ;  /* 0x000ff00001127983 */ /* 0x000ea80000300a00 */
[----:B------:R-:W-:Y:S04]  /*1d120*/  LDGSTS.E [R17+0x19100], desc[UR8][R218.64], P6 ;  /* 0x19100000da117fae */ /* 0x000fe8000b121848 */
[----:B------:R-:W-:Y:S04]  /*1d130*/  LDGSTS.E [R17+0x19500], desc[UR8][R216.64], P6 ;  /* 0x19500000d8117fae */ /* 0x000fe8000b121848 */
[----:B------:R-:W-:Y:S04]  /*1d140*/  LDGSTS.E [R17+0x19900], desc[UR8][R214.64], P6 ;  /* 0x19900000d6117fae */ /* 0x000fe8000b121848 */
[----:B------:R-:W4:Y:S04]  /*1d150*/  LDL.LU.64 R218, [R1+0xfe8] ;  /* 0x000fe80001da7983 */ /* 0x000f280000300a00 */
[----:B------:R-:W4:Y:S04]  /*1d160*/  LDL.LU.64 R216, [R1+0xfe0] ;  /* 0x000fe00001d87983 */ /* 0x000f280000300a00 */
[----:B------:R-:W4:Y:S04]  /*1d170*/  LDL.LU.64 R214, [R1+0xfd8] ;  /* 0x000fd80001d67983 */ /* 0x000f280000300a00 */
[----:B------:R-:W-:Y:S04]  /*1d180*/  LDGSTS.E [R17+0x19d00], desc[UR8][R212.64], P6 ;  /* 0x19d00000d4117fae */ /* 0x000fe8000b121848 */
[----:B------:R-:W4:Y:S04]  /*1d190*/  LDL.LU.64 R212, [R1+0xfd0] ;  /* 0x000fd00001d47983 */ /* 0x000f280000300a00 */
[----:B------:R1:W-:Y:S04]  /*1d1a0*/  STL.64 [R1+0xec8], R16 ;  /* 0x000ec81001007387 */ /* 0x0003e80000100a00 */
[----:B-1----:R-:W3:Y:S04]  /*1d1b0*/  LDL.LU.64 R16, [R1+0x2a8] ;  /* 0x0002a80001107983 */ /* 0x002ee80000300a00 */
[----:B--2---:R-:W-:Y:S04]  /*1d1c0*/  LDGSTS.E [R18+0x18180], desc[UR8][R210.64], P6 ;  /* 0x18180000d2127fae */ /* 0x004fe8000b121848 */
[----:B------:R-:W-:Y:S04]  /*1d1d0*/  LDGSTS.E [R18+0x18580], desc[UR8][R208.64], P6 ;  /* 0x18580000d0127fae */ /* 0x000fe8000b121848 */
[----:B------:R-:W-:Y:S04]  /*1d1e0*/  LDGSTS.E [R18+0x18980], desc[UR8][R206.64], P6 ;  /* 0x18980000ce127fae */ /* 0x000fe8000b121848 */
[----:B------:R-:W2:Y:S04]  /*1d1f0*/  LDL.LU.64 R210, [R1+0xfc8] ;  /* 0x000fc80001d27983 */ /* 0x000ea80000300a00 */
[----:B------:R-:W2:Y:S04]  /*1d200*/  LDL.LU.64 R208, [R1+0xfc0] ;  /* 0x000fc00001d07983 */ /* 0x000ea80000300a00 */
[----:B------:R-:W2:Y:S04]  /*1d210*/  LDL.LU.64 R206, [R1+0xfb8] ;  /* 0x000fb80001ce7983 */ /* 0x000ea80000300a00 */
[----:B------:R-:W-:Y:S04]  /*1d220*/  LDGSTS.E [R18+0x18d80], desc[UR8][R204.64], P6 ;  /* 0x18d80000cc127fae */ /* 0x000fe8000b121848 */
        /* <DEDUP_REMOVED lines=10> */
[----:B------:R-:W4:Y:S04]  /*1d2d0*/  LDL.LU.64 R194, [R1+0xf88] ;  /* 0x000f880001c27983 */ /* 0x000f280000300a00 */
[----:B------:R-:W-:Y:S04]  /*1d2e0*/  LDGSTS.E [R19+0x18600], desc[UR8][R192.64], P6 ;  /* 0x18600000c0137fae */ /* 0x000fe8000b121848 */
[----:B------:R-:W-:Y:S04]  /*1d2f0*/  LDGSTS.E [R19+0x18a00], desc[UR8][R20.64], P6 ;  /* 0x18a0000014137fae */ /* 0x000fe8000b121848 */
[----:B------:R-:W-:Y:S04]  /*1d300*/  LDGSTS.E [R19+0x18e00], desc[UR8][R190.64], P6 ;  /* 0x18e00000be137fae */ /* 0x000fe8000b121848 */
[----:B------:R-:W2:Y:S04]  /*1d310*/  LDL.LU.64 R192, [R1+0xf80] ;  /* 0x000f800001c07983 */ /* 0x000ea80000300a00 */
[----:B------:R-:W4:Y:S04]  /*1d320*/  LDL.LU.64 R20, [R1+0xf78] ;  /* 0x000f780001147983 */ /* 0x000f280000300a00 */
[----:B------:R-:W-:Y:S04]  /*1d330*/  LDGSTS.E [R19+0x19200], desc[UR8][R186.64], P6 ;  /* 0x19200000ba137fae */ /* 0x000fe8000b121848 */
[----:B------:R-:W2:Y:S04]  /*1d340*/  LDL.LU.64 R190, [R1+0xf70] ;  /* 0x000f700001be7983 */ /* 0x000ea80000300a00 */
[----:B---3--:R-:W-:Y:S04]  /*1d350*/  LDGSTS.E [R19+0x19600], desc[UR8][R16.64], P6 ;  /* 0x1960000010137fae */ /* 0x008fe8000b121848 */
[----:B------:R-:W3:Y:S04]  /*1d360*/  LDL.LU.64 R186, [R1+0xf68] ;  /* 0x000f680001ba7983 */ /* 0x000ee80000300a00 */
[----:B------:R-:W-:Y:S04]  /*1d370*/  LDGSTS.E [R19+0x19a00], desc[UR8][R184.64], P6 ;  /* 0x19a00000b8137fae */ /* 0x000fe8000b121848 */
[----:B------:R-:W-:Y:S04]  /*1d380*/  LDGSTS.E [R19+0x19e00], desc[UR8][R182.64], P6 ;  /* 0x19e00000b6137fae */ /* 0x000fe8000b121848 */
[----:B------:R-:W2:Y:S04]  /*1d390*/  LDL.LU.64 R184, [R1+0xf60] ;  /* 0x000f600001b87983 */ /* 0x000ea80000300a00 */
[----:B------:R-:W3:Y:S04]  /*1d3a0*/  LDL.LU.64 R182, [R1+0xf58] ;  /* 0x000f580001b67983 */ /* 0x000ee80000300a00 */
[----:B------:R1:W-:Y:S04]  /*1d3b0*/  STL.64 [R1+0xe48], R18 ;  /* 0x000e481201007387 */ /* 0x0003e80000100a00 */
[----:B-1----:R-:W2:Y:S04]  /*1d3c0*/  LDL.LU.64 R18, [R1+0x290] ;  /* 0x0002900001127983 */ /* 0x002ea80000300a00 */
[----:B----4-:R-:W-:Y:S04]  /*1d3d0*/  LDGSTS.E [R20+0x18280], desc[UR8][R180.64], P6 ;  /* 0x18280000b4147fae */ /* 0x010fe8000b121848 */
[----:B------:R-:W-:Y:S04]  /*1d3e0*/  LDGSTS.E [R20+0x18680], desc[UR8][R178.64], P6 ;  /* 0x18680000b2147fae */ /* 0x000fe8000b121848 */
[----:B------:R-:W-:Y:S04]  /*1d3f0*/  LDGSTS.E [R20+0x18a80], desc[UR8][R176.64], P6 ;  /* 0x18a80000b0147fae */ /* 0x000fe8000b121848 */
[----:B------:R-:W-:Y:S04]  /*1d400*/  LDGSTS.E [R20+0x18e80], desc[UR8][R174.64], P6 ;  /* 0x18e80000ae147fae */ /* 0x000fe8000b121848 */
[----:B------:R-:W4:Y:S04]  /*1d410*/  LDL.LU.64 R180, [R1+0xf50] ;  /* 0x000f500001b47983 */ /* 0x000f280000300a00 */
[----:B------:R-:W-:Y:S04]  /*1d420*/  LDGSTS.E [R20+0x19280], desc[UR8][R172.64], P6 ;  /* 0x19280000ac147fae */ /* 0x000fe8000b121848 */
[----:B------:R-:W3:Y:S04]  /*1d430*/  LDL.LU.64 R178, [R1+0xf48] ;  /* 0x000f480001b27983 */ /* 0x000ee80000300a00 */
        /* <DEDUP_REMOVED lines=11> */
[----:B------:R1:W-:Y:S04]  /*1d4f0*/  STL.64 [R1+0xf08], R188 ;  /* 0x000f08bc01007387 */ /* 0x0003e80000100a00 */
[----:B------:R-:W-:Y:S04]  /*1d500*/  LDGSTS.E [R21+0x18f00], desc[UR8][R244.64], P6 ;  /* 0x18f00000f4157fae */ /* 0x000fe8000b121848 */
[----:B------:R-:W-:Y:S04]  /*1d510*/  LDGSTS.E [R21+0x19300], desc[UR8][R242.64], P6 ;  /* 0x19300000f2157fae */ /* 0x000fe8000b121848 */
[----:B-1----:R-:W3:Y:S04]  /*1d520*/  LDL.LU.64 R188, [R1+0x240] ;  /* 0x0002400001bc7983 */ /* 0x002ee80000300a00 */
[----:B------:R-:W4:Y:S04]  /*1d530*/  LDL.LU.64 R166, [R1+0xf18] ;  /* 0x000f180001a67983 */ /* 0x000f280000300a00 */
[----:B--2---:R-:W-:Y:S04]  /*1d540*/  LDGSTS.E [R21+0x19700], desc[UR8][R18.64], P6 ;  /* 0x1970000012157fae */ /* 0x004fe8000b121848 */
[----:B------:R-:W2:Y:S04]  /*1d550*/  LDL.LU.64 R164, [R1+0xf10] ;  /* 0x000f100001a47983 */ /* 0x000ea80000300a00 */
[----:B------:R-:W-:Y:S04]  /*1d560*/  LDGSTS.E [R21+0x19b00], desc[UR8][R240.64], P6 ;  /* 0x19b00000f0157fae */ /* 0x000fe8000b121848 */
[----:B------:R-:W-:Y:S04]  /*1d570*/  LDGSTS.E [R21+0x19f00], desc[UR8][R4.64], P6 ;  /* 0x19f0000004157fae */ /* 0x000fe8000b121848 */
[----:B------:R1:W-:Y:S04]  /*1d580*/  STL.64 [R1+0xdc8], R20 ;  /* 0x000dc81401007387 */ /* 0x0003e80000100a00 */
[----:B------:R-:W-:Y:S04]  /*1d590*/  LDGSTS.E [R6+0x18380], desc[UR8][R238.64], P6 ;  /* 0x18380000ee067fae */ /* 0x000fe8000b121848 */
[----:B------:R-:W-:Y:S04]  /*1d5a0*/  LDGSTS.E [R6+0x18780], desc[UR8][R236.64], P6 ;  /* 0x18780000ec067fae */ /* 0x000fe8000b121848 */
[----:B-1----:R-:W3:Y:S04]  /*1d5b0*/  LDL.LU.64 R20, [R1+0x288] ;  /* 0x0002880001147983 */ /* 0x002ee80000300a00 */
[----:B------:R-:W-:Y:S04]  /*1d5c0*/  LDGSTS.E [R6+0x18b80], desc[UR8][R234.64], P6 ;  /* 0x18b80000ea067fae */ /* 0x000fe8000b121848 */
[----:B------:R-:W-:Y:S04]  /*1d5d0*/  LDGSTS.E [R6+0x18f80], desc[UR8][R232.64], P6 ;  /* 0x18f80000e8067fae */ /* 0x000fe8000b121848 */
[----:B------:R-:W-:Y:S04]  /*1d5e0*/  LDGSTS.E [R6+0x19380], desc[UR8][R230.64], P6 ;  /* 0x19380000e6067fae */ /* 0x000fe8000b121848 */
[----:B---3--:R-:W-:Y:S04]  /*1d5f0*/  LDGSTS.E [R6+0x19780], desc[UR8][R20.64], P6 ;  /* 0x1978000014067fae */ /* 0x008fe8000b121848 */
[----:B------:R-:W-:Y:S04]  /*1d600*/  LDGSTS.E [R6+0x19b80], desc[UR8][R188.64], P6 ;  /* 0x19b80000bc067fae */ /* 0x000fe8000b121848 */
[----:B------:R-:W-:Y:S04]  /*1d610*/  LDGSTS.E [R6+0x19f80], desc[UR8][R2.64], P6 ;  /* 0x19f8000002067fae */ /* 0x000fe8000b121848 */
[----:B------:R-:W0:Y:S01]  /*1d620*/  LDGDEPBAR ;  /* 0x00000000000079af */ /* 0x000e220000000000 */
[----:B------:R-:W-:Y:S01]  /*1d630*/  BAR.SYNC.DEFER_BLOCKING 0x0 ;  /* 0x0000000000007b1d */ /* 0x000fe20000010000 */
[----:B--2---:R-:W-:-:S05]  /*1d640*/  IMAD.WIDE R156, R22, 0x4, R164 ;  /* 0x00000004169c7825 */ /* 0x004fca00078e02a4 */
[----:B------:R1:W-:Y:S04]  /*1d650*/  STL.64 [R1+0x1b0], R156 ;  /* 0x0001b09c01007387 */ /* 0x0003e80000100a00 */
[----:B------:R-:W-:Y:S01]  /*1d660*/  @!PT LDS RZ, [RZ] ;  /* 0x00000000fffff984 */ /* 0x000fe20000000800 */
[----:B------:R-:W-:Y:S01]  /*1d670*/  @!PT LDS RZ, [RZ] ;  /* 0x00000000fffff984 */ /* 0x000fe20000000800 */
[----:B------:R-:W-:Y:S01]  /*1d680*/  @!PT LDS RZ, [RZ] ;  /* 0x00000000fffff984 */ /* 0x000fe20000000800 */
[----:B------:R2:W-:Y:S04]  /*1d690*/  LDGSTS.E [R26+-0x80000], desc[UR8][R158.64], !P0 ;  /* 0x800000009e1a7fae */ /* 0x0005e8000c121848 */
[----:B------:R3:W-:Y:S01]  /*1d6a0*/  LDGSTS.E [R25+-0x7c000], desc[UR8][R154.64], !P0 ;  /* 0x840000009a197fae */ /* 0x0007e2000c121848 */
[----:B------:R-:W-:Y:S02]  /*1d6b0*/  ISETP.GE.U32.AND P0, PT, R27, 0x7ffffd7e, PT ;  /* 0x7ffffd7e1b00780c */ /* 0x000fe40003f06070 */
[----:B------:R-:W-:Y:S01]  /*1d6c0*/  IADD3 R27, R28, -0x204, RZ ;  /* 0xfffffdfc1c1b7810 */ /* 0x000fe20007ffe0ff */
[----:B------:R1:W-:Y:S01]  /*1d6d0*/  LDGSTS.E [R24+-0x7fffc], desc[UR8][R152.64], !P1 ;  /* 0x8000400098187fae */ /* 0x0003e2000c921848 */
[----:B------:R-:W1:Y:S02]  /*1d6e0*/  LDC R28, c[0x0][0x230] ;  /* 0x00008c00ff1c7b82 */ /* 0x000e640000000800 */
[----:B------:R-:W-:Y:S01]  /*1d6f0*/  ISETP.GE.U32.AND P2, PT, R27, 0x7ffffd7d, PT ;  /* 0x7ffffd7d1b00780c */ /* 0x000fe20003f46070 */
[----:B--2---:R-:W-:-:S02]  /*1d700*/  VIADD R26, R7, 0x100000 ;  /* 0x00100000071a7836 */ /* 0x004fc40000000000 */
[----:B------:R-:W-:Y:S02]  /*1d710*/  VIADD R27, R228, 0xfffffddf ;  /* 0xfffffddfe41b7836 */ /* 0x000fe40000000000 */
[C---:B---3--:R-:W-:Y:S01]  /*1d720*/  VIADD R25, R7.reuse, 0x100000 ;  /* 0x0010000007197836 */ /* 0x048fe20000000000 */
[----:B------:R2:W-:Y:S01]  /*1d730*/  LDGSTS.E [R26+-0x7bffc], desc[UR8][R156.64], !P1 ;  /* 0x840040009c1a7fae */ /* 0x0005e2000c921848 */
[----:B----4-:R-:W-:Y:S01]  /*1d740*/  IMAD.WIDE R154, R22, 0x4, R166 ;  /* 0x00000004169a7825 */ /* 0x010fe200078e02a6 */
[----:B-1----:R-:W-:-:S03]  /*1d750*/  IADD3 R24, R7, 0x100000, RZ ;  /* 0x0010000007187810 */ /* 0x002fc60007ffe0ff */
[C---:B------:R-:W-:Y:S01]  /*1d760*/  IMAD.WIDE R152, R22.reuse, 0x4, R168 ;  /* 0x0000000416987825 */ /* 0x040fe200078e02a8 */
[----:B------:R1:W-:Y:S04]  /*1d770*/  LDGSTS.E [R25+-0x7fff8], desc[UR8][R154.64], !P0 ;  /* 0x800080009a197fae */ /* 0x0003e8000c121848 */
[----:B------:R-:W-:Y:S01]  /*1d780*/  LDGSTS.E [R24+-0x7bff8], desc[UR8][R152.64], !P0 ;  /* 0x8400800098187fae */ /* 0x000fe2000c121848 */
[----:B------:R-:W-:Y:S01]  /*1d790*/  ISETP.GE.U32.AND P0, PT, R27, 0x7ffffd60, PT ;  /* 0x7ffffd601b00780c */ /* 0x000fe20003f06070 */
[----:B--2---:R-:W-:Y:S02]  /*1d7a0*/  IMAD.WIDE R156, R22, 0x4, R170 ;  /* 0x00000004169c7825 */ /* 0x004fe400078e02aa */
[----:B------:R1:W-:Y:S02]  /*1d7b0*/  STL.64 [R1+0x1a8], R154 ;  /* 0x0001a89a01007387 */ /* 0x0003e40000100a00 */
[----:B------:R-:W-:-:S02]  /*1d7c0*/  VIADD R27, R229, 0xfffffdde ;  /* 0xfffffddee51b7836 */ /* 0x000fc40000000000 */
[----:B------:R2:W-:Y:S03]  /*1d7d0*/  LDGSTS.E [R26+-0x7fff4], desc[UR8][R156.64], !P2 ;  /* 0x8000c0009c1a7fae */ /* 0x0005e6000d121848 */
[----:B------:R-:W-:Y:S01]  /*1d7e0*/  ISETP.GE.U32.AND P1, PT, R27, 0x7ffffd5f, PT ;  /* 0x7ffffd5f1b00780c */ /* 0x000fe20003f26070 */
[----:B-1----:R-:W-:Y:S01]  /*1d7f0*/  IMAD.WIDE R154, R22, 0x4, R172 ;  /* 0x00000004169a7825 */ /* 0x002fe200078e02ac */
[----:B------:R1:W-:Y:S01]  /*1d800*/  STL.64 [R1+0x1a0], R152 ;  /* 0x0001a09801007387 */ /* 0x0003e20000100a00 */
[----:B------:R-:W-:Y:S01]  /*1d810*/  IADD3 R37, R8, 0x100000, RZ ;  /* 0x0010000008257810 */ /* 0x000fe20007ffe0ff */
[----:B------:R-:W3:Y:S01]  /*1d820*/  LDC R172, c[0x0][0x230] ;  /* 0x00008c00ffac7b82 */ /* 0x000ee20000000800 */
[----:B--2---:R-:W-:Y:S01]  /*1d830*/  IADD3 R26, R29, -0x223, RZ ;  /* 0xfffffddd1d1a7810 */ /* 0x004fe20007ffe0ff */
[----:B------:R2:W-:Y:S01]  /*1d840*/  LDGSTS.E [R25+-0x7bff4], desc[UR8][R154.64], !P2 ;  /* 0x8400c0009a197fae */ /* 0x0005e2000d121848 */
[----:B------:R-:W-:-:S02]  /*1d850*/  VIADD R27, R30, 0xfffffddc ;  /* 0xfffffddc1e1b7836 */ /* 0x000fc40000000000 */
[----:B------:R-:W-:Y:S01]  /*1d860*/  ISETP.GE.U32.AND P2, PT, R26, 0x7ffffd5e, PT ;  /* 0x7ffffd5e1a00780c */ /* 0x000fe20003f46070 */
[----:B------:R4:W-:Y:S01]  /*1d870*/  STL.64 [R1+0x198], R156 ;  /* 0x0001989c01007387 */ /* 0x0009e20000100a00 */
[----:B------:R-:W-:Y:S01]  /*1d880*/  VIADD R26, R7, 0x100000 ;  /* 0x00100000071a7836 */ /* 0x000fe20000000000 */
[----:B------:R-:W3:Y:S01]  /*1d890*/  LDC R30, c[0x0][0x230] ;  /* 0x00008c00ff1e7b82 */ /* 0x000ee20000000800 */
[C---:B-1----:R-:W-:Y:S01]  /*1d8a0*/  IMAD.WIDE R152, R22.reuse, 0x4, R174 ;  /* 0x0000000416987825 */ /* 0x042fe200078e02ae */
[----:B------:R2:W-:Y:S04]  /*1d8b0*/  STL.64 [R1+0x190], R154 ;  /* 0x0001909a01007387 */ /* 0x0005e80000100a00 */
[----:B------:R1:W-:Y:S02]  /*1d8c0*/  LDGSTS.E [R24+-0x78000], desc[UR8][R152.64], !P0 ;  /* 0x8800000098187fae */ /* 0x0003e4000c121848 */
[----:B------:R-:W3:Y:S01]  /*1d8d0*/  LDC R29, c[0x0][0x230] ;  /* 0x00008c00ff1d7b82 */ /* 0x000ee20000000800 */
[C---:B----4-:R-:W-:Y:S01]  /*1d8e0*/  IMAD.WIDE R156, R22.reuse, 0x4, R176 ;  /* 0x00000004169c7825 */ /* 0x050fe200078e02b0 */
[----:B------:R1:W-:Y:S03]  /*1d8f0*/  STL.64 [R1+0x188], R152 ;  /* 0x0001889801007387 */ /* 0x0003e60000100a00 */
[C---:B--2---:R-:W-:Y:S01]  /*1d900*/  IMAD.WIDE R154, R22.reuse, 0x4, R178 ;  /* 0x00000004169a7825 */ /* 0x044fe200078e02b2 */
[----:B------:R2:W-:Y:S01]  /*1d910*/  LDGSTS.E [R26+-0x74000], desc[UR8][R156.64], !P0 ;  /* 0x8c0000009c1a7fae */ /* 0x0005e2000c121848 */
[----:B------:R-:W-:Y:S01]  /*1d920*/  ISETP.GE.U32.AND P0, PT, R27, 0x7ffffd5d, PT ;  /* 0x7ffffd5d1b00780c */ /* 0x000fe20003f06070 */
[----:B------:R-:W4:Y:S02]  /*1d930*/  LDC R178, c[0x0][0x230] ;  /* 0x00008c00ffb27b82 */ /* 0x000f240000000800 */
[----:B------:R2:W-:Y:S01]  /*1d940*/  STL.64 [R1+0x180], R156 ;  /* 0x0001809c01007387 */ /* 0x0005e20000100a00 */
[----:B-1----:R-:W-:-:S03]  /*1d950*/  IMAD.WIDE R152, R22, 0x4, R180 ;  /* 0x0000000416987825 */ /* 0x002fc600078e02b4 */
[----:B------:R1:W-:Y:S01]  /*1d960*/  STL.64 [R1+0x178], R154 ;  /* 0x0001789a01007387 */ /* 0x0003e20000100a00 */
[----:B------:R-:W-:Y:S01]  /*1d970*/  IADD3 R27, R28, -0x241, RZ ;  /* 0xfffffdbf1c1b7810 */ /* 0x000fe20007ffe0ff */
[----:B------:R-:W4:Y:S02]  /*1d980*/  LDC R177, c[0x0][0x230] ;  /* 0x00008c00ffb17b82 */ /* 0x000f240000000800 */
[----:B------:R1:W-:Y:S01]  /*1d990*/  LDGSTS.E [R25+-0x77ffc], desc[UR8][R154.64], !P1 ;  /* 0x880040009a197fae */ /* 0x0003e2000c921848 */
[----:B--2---:R-:W-:-:S03]  /*1d9a0*/  IMAD.WIDE R156, R22, 0x4, R182 ;  /* 0x00000004169c7825 */ /* 0x004fc600078e02b6 */
[----:B------:R2:W-:Y:S02]  /*1d9b0*/  STL.64 [R1+0x170], R152 ;  /* 0x0001709801007387 */ /* 0x0005e40000100a00 */
[----:B------:R-:W3:Y:S02]  /*1d9c0*/  LDC R28, c[0x0][0x230] ;  /* 0x00008c00ff1c7b82 */ /* 0x000ee40000000800 */
[----:B------:R2:W-:Y:S01]  /*1d9d0*/  LDGSTS.E [R24+-0x73ffc], desc[UR8][R152.64], !P1 ;  /* 0x8c00400098187fae */ /* 0x0005e2000c921848 */
[----:B-1----:R-:W-:-:S03]  /*1d9e0*/  IMAD.WIDE R154, R22, 0x4, R184 ;  /* 0x00000004169a7825 */ /* 0x002fc600078e02b8 */
[----:B------:R-:W-:Y:S01]  /*1d9f0*/  STL.64 [R1+0x168], R156 ;  /* 0x0001689c01007387 */ /* 0x000fe20000100a00 */
[----:B------:R-:W-:Y:S01]  /*1da00*/  ISETP.GE.U32.AND P1, PT, R27, 0x7ffffd40, PT ;  /* 0x7ffffd401b00780c */ /* 0x000fe20003f26070 */
[----:B------:R-:W1:Y:S02]  /*1da10*/  LDC R183, c[0x0][0x230] ;  /* 0x00008c00ffb77b82 */ /* 0x000e640000000800 */
[----:B------:R2:W-:Y:S01]  /*1da20*/  LDGSTS.E [R26+-0x77ff8], desc[UR8][R156.64], !P2 ;  /* 0x880080009c1a7fae */ /* 0x0005e2000d121848 */
[----:B------:R-:W-:Y:S02]  /*1da30*/  VIADD R27, R32, 0xfffffdbe ;  /* 0xfffffdbe201b7836 */ /* 0x000fe40000000000 */
[----:B--2---:R-:W-:Y:S01]  /*1da40*/  IMAD.WIDE R152, R22, 0x4, R186 ;  /* 0x0000000416987825 */ /* 0x004fe200078e02ba */
[----:B------:R2:W-:Y:S02]  /*1da50*/  STL.64 [R1+0x160], R154 ;  /* 0x0001609a01007387 */ /* 0x0005e40000100a00 */
[----:B------:R-:W4:Y:S02]  /*1da60*/  LDC R32, c[0x0][0x230] ;  /* 0x00008c00ff207b82 */ /* 0x000f240000000800 */
[----:B------:R2:W-:Y:S01]  /*1da70*/  LDGSTS.E [R25+-0x73ff8], desc[UR8][R154.64], !P2 ;  /* 0x8c0080009a197fae */ /* 0x0005e2000d121848 */
[----:B------:R-:W-:-:S03]  /*1da80*/  VIADD R26, R31, 0xfffffdbd ;  /* 0xfffffdbd1f1a7836 */ /* 0x000fc60000000000 */
[----:B------:R3:W-:Y:S02]  /*1da90*/  LDGSTS.E [R24+-0x77ff4], desc[UR8][R152.64], !P0 ;  /* 0x8800c00098187fae */ /* 0x0007e4000c121848 */
[----:B------:R-:W1:Y:S01]  /*1daa0*/  LDC R31, c[0x0][0x230] ;  /* 0x00008c00ff1f7b82 */ /* 0x000e620000000800 */
[C---:B--2---:R-:W-:Y:S01]  /*1dab0*/  IMAD.WIDE R154, R22.reuse, 0x4, R190 ;  /* 0x00000004169a7825 */ /* 0x044fe200078e02be */
[----:B------:R3:W-:Y:S03]  /*1dac0*/  STL.64 [R1+0x158], R152 ;  /* 0x0001589801007387 */ /* 0x0007e60000100a00 */
[C---:B------:R-:W-:Y:S01]  /*1dad0*/  IMAD.WIDE R158, R22.reuse, 0x4, R194 ;  /* 0x00000004169e7825 */ /* 0x040fe200078e02c2 */
[----:B------:R2:W-:Y:S01]  /*1dae0*/  LDGSTS.E [R25+-0x73ff4], desc[UR8][R154.64], !P0 ;  /* 0x8c00c0009a197fae */ /* 0x0005e2000c121848 */
[----:B------:R-:W-:Y:S01]  /*1daf0*/  ISETP.GE.U32.AND P0, PT, R27, 0x7ffffd3f, PT ;  /* 0x7ffffd3f1b00780c */ /* 0x000fe20003f06070 */
[----:B------:R-:W4:Y:S01]  /*1db00*/  LDC R186, c[0x0][0x230] ;  /* 0x00008c00ffba7b82 */ /* 0x000f220000000800 */
[C---:B------:R-:W-:Y:S01]  /*1db10*/  IADD3 R27, R7.reuse, 0x100000, RZ ;  /* 0x00100000071b7810 */ /* 0x040fe20007ffe0ff */
[----:B---3--:R-:W-:Y:S01]  /*1db20*/  IMAD.WIDE R152, R22, 0x4, R192 ;  /* 0x0000000416987825 */ /* 0x008fe200078e02c0 */
[----:B------:R-:W-:Y:S01]  /*1db30*/  ISETP.GE.U32.AND P2, PT, R26, 0x7ffffd3e, PT ;  /* 0x7ffffd3e1a00780c */ /* 0x000fe20003f46070 */
[----:B------:R2:W-:Y:S01]  /*1db40*/  STL.64 [R1+0x150], R154 ;  /* 0x0001509a01007387 */ /* 0x0005e20000100a00 */
[----:B------:R-:W-:Y:S01]  /*1db50*/  IADD3 R28, R28, -0x261, RZ ;  /* 0xfffffd9f1c1c7810 */ /* 0x000fe20007ffe0ff */
[----:B------:R-:W-:-:S02]  /*1db60*/  VIADD R26, R7, 0x100000 ;  /* 0x00100000071a7836 */ /* 0x000fc40000000000 */
[C---:B------:R-:W-:Y:S01]  /*1db70*/  IMAD.WIDE R250, R22.reuse, 0x4, R224 ;  /* 0x0000000416fa7825 */ /* 0x040fe200078e02e0 */
[----:B------:R-:W-:Y:S03]  /*1db80*/  LDGSTS.E [R24+-0x70000], desc[UR8][R152.64], !P1 ;  /* 0x9000000098187fae */ /* 0x000fe6000c921848 */
[C---:B------:R-:W-:Y:S01]  /*1db90*/  IMAD.WIDE R240, R22.reuse, 0x4, R226 ;  /* 0x0000000416f07825 */ /* 0x040fe200078e02e2 */
[----:B------:R3:W-:Y:S03]  /*1dba0*/  LDGSTS.E [R27+-0x6c000], desc[UR8][R158.64], !P1 ;  /* 0x940000009e1b7fae */ /* 0x0007e6000c921848 */
[----:B------:R-:W-:-:S04]  /*1dbb0*/  IMAD.WIDE R238, R22, 0x4, R246 ;  /* 0x0000000416ee7825 */ /* 0x000fc800078e02f6 */
[----:B------:R-:W-:-:S04]  /*1dbc0*/  IMAD.WIDE R236, R22, 0x4, R248 ;  /* 0x0000000416ec7825 */ /* 0x000fc800078e02f8 */
[C---:B------:R-:W-:Y:S02]  /*1dbd0*/  VIADD R38, R8.reuse, 0x100000 ;  /* 0x0010000008267836 */ /* 0x040fe40000000000 */
[C---:B------:R-:W-:Y:S02]  /*1dbe0*/  VIADD R36, R8.reuse, 0x100000 ;  /* 0x0010000008247836 */ /* 0x040fe40000000000 */
[C---:B------:R-:W-:Y:S01]  /*1dbf0*/  VIADD R41, R8.reuse, 0x100000 ;  /* 0x0010000008297836 */ /* 0x040fe20000000000 */
[----:B------:R-:W-:Y:S01]  /*1dc00*/  IADD3 R40, R8, 0x100000, RZ ;  /* 0x0010000008287810 */ /* 0x000fe20007ffe0ff */
[----:B------:R-:W-:Y:S01]  /*1dc10*/  IMAD.WIDE R156, R22, 0x4, R196 ;  /* 0x00000004169c7825 */ /* 0x000fe200078e02c4 */
[----:B------:R-:W-:Y:S01]  /*1dc20*/  IADD3 R51, R8, 0x100000, RZ ;  /* 0x0010000008337810 */ /* 0x000fe20007ffe0ff */
[----:B------:R-:W4:Y:S02]  /*1dc30*/  LDC R187, c[0x0][0x230] ;  /* 0x00008c00ffbb7b82 */ /* 0x000f240000000800 */
[----:B--2---:R-:W-:Y:S01]  /*1dc40*/  IMAD.WIDE R154, R22, 0x4, R198 ;  /* 0x00000004169a7825 */ /* 0x004fe200078e02c6 */
[----:B------:R2:W-:Y:S03]  /*1dc50*/  STL.64 [R1+0x140], R152 ;  /* 0x0001409801007387 */ /* 0x0005e60000100a00 */
[----:B---3--:R-:W-:Y:S01]  /*1dc60*/  VIADD R27, R30, 0xfffffdbc ;  /* 0xfffffdbc1e1b7836 */ /* 0x008fe20000000000 */
[----:B------:R3:W-:Y:S01]  /*1dc70*/  LDGSTS.E [R26+-0x6fffc], desc[UR8][R156.64], !P0 ;  /* 0x900040009c1a7fae */ /* 0x0007e2000c121848 */
[----:B------:R-:W-:Y:S01]  /*1dc80*/  ISETP.GE.U32.AND P1, PT, R28, 0x7ffffd20, PT ;  /* 0x7ffffd201c00780c */ /* 0x000fe20003f26070 */
[----:B------:R-:W4:Y:S02]  /*1dc90*/  LDC R30, c[0x0][0x230] ;  /* 0x00008c00ff1e7b82 */ /* 0x000f240000000800 */
[----:B------:R-:W-:Y:S04]  /*1dca0*/  STL.64 [R1+0x138], R158 ;  /* 0x0001389e01007387 */ /* 0x000fe80000100a00 */
[----:B------:R1:W-:Y:S01]  /*1dcb0*/  LDGSTS.E [R25+-0x6bffc], desc[UR8][R154.64], !P0 ;  /* 0x940040009a197fae */ /* 0x0003e2000c121848 */
[----:B--2---:R-:W-:Y:S01]  /*1dcc0*/  IMAD.WIDE R152, R22, 0x4, R200 ;  /* 0x0000000416987825 */ /* 0x004fe200078e02c8 */
[----:B------:R-:W-:Y:S01]  /*1dcd0*/  ISETP.GE.U32.AND P0, PT, R27, 0x7ffffd3d, PT ;  /* 0x7ffffd3d1b00780c */ /* 0x000fe20003f06070 */
[----:B------:R-:W2:Y:S01]  /*1dce0*/  LDC R28, c[0x0][0x230] ;  /* 0x00008c00ff1c7b82 */ /* 0x000ea20000000800 */
[----:B------:R3:W-:Y:S01]  /*1dcf0*/  STL.64 [R1+0x128], R156 ;  /* 0x0001289c01007387 */ /* 0x0007e20000100a00 */
[----:B------:R-:W-:-:S03]  /*1dd00*/  VIADD R27, R29, 0xfffffd9e ;  /* 0xfffffd9e1d1b7836 */ /* 0x000fc60000000000 */
[----:B------:R1:W-:Y:S03]  /*1dd10*/  LDGSTS.E [R24+-0x6fff8], desc[UR8][R152.64], !P2 ;  /* 0x9000800098187fae */ /* 0x0003e6000d121848 */
[----:B------:R-:W2:Y:S01]  /*1dd20*/  LDC R29, c[0x0][0x230] ;  /* 0x00008c00ff1d7b82 */ /* 0x000ea20000000800 */
[----:B---3--:R-:W-:Y:S01]  /*1dd30*/  IMAD.WIDE R156, R22, 0x4, R202 ;  /* 0x00000004169c7825 */ /* 0x008fe200078e02ca */
[----:B------:R3:W-:Y:S03]  /*1dd40*/  STL.64 [R1+0x120], R154 ;  /* 0x0001209a01007387 */ /* 0x0007e60000100a00 */
[----:B------:R-:W-:Y:S01]  /*1dd50*/  VIADD R50, R8, 0x100000 ;  /* 0x0010000008327836 */ /* 0x000fe20000000000 */
[----:B------:R4:W-:Y:S01]  /*1dd60*/  LDGSTS.E [R26+-0x6bff8], desc[UR8][R156.64], !P2 ;  /* 0x940080009c1a7fae */ /* 0x0009e2000d121848 */
[----:B------:R-:W-:Y:S01]  /*1dd70*/  ISETP.GE.U32.AND P2, PT, R27, 0x7ffffd1f, PT ;  /* 0x7ffffd1f1b00780c */ /* 0x000fe20003f46070 */
[----:B-1----:R-:W-:-:S02]  /*1dd80*/  VIADD R27, R31, 0xfffffd9d ;  /* 0xfffffd9d1f1b7836 */ /* 0x002fc40000000000 */
[----:B------:R-:W-:Y:S01]  /*1dd90*/  VIADD R49, R8, 0x100000 ;  /* 0x0010000008317836 */ /* 0x000fe20000000000 */
[----:B------:R1:W-:Y:S01]  /*1dda0*/  STL.64 [R1+0x110], R152 ;  /* 0x0001109801007387 */ /* 0x0003e20000100a00 */
[----:B------:R-:W2:Y:S01]  /*1ddb0*/  LDC R31, c[0x0][0x230] ;  /* 0x00008c00ff1f7b82 */ /* 0x000ea20000000800 */
[----:B---3--:R-:W-:Y:S02]  /*1ddc0*/  IMAD.WIDE R154, R22, 0x4, R204 ;  /* 0x00000004169a7825 */ /* 0x008fe400078e02cc */
[----:B------:R4:W-:Y:S01]  /*1ddd0*/  STL.64 [R1+0x108], R156 ;  /* 0x0001089c01007387 */ /* 0x0009e20000100a00 */
[----:B------:R-:W-:-:S03]  /*1dde0*/  ISETP.GE.U32.AND P4, PT, R27, 0x7ffffd1e, PT ;  /* 0x7ffffd1e1b00780c */ /* 0x000fc60003f86070 */
[----:B------:R3:W-:Y:S01]  /*1ddf0*/  STL.64 [R1+0xf8], R154 ;  /* 0x0000f89a01007387 */ /* 0x0007e20000100a00 */
[C---:B------:R-:W-:Y:S01]  /*1de00*/  IADD3 R48, R8.reuse, 0x100000, RZ ;  /* 0x0010000008307810 */ /* 0x040fe20007ffe0ff */
[C---:B------:R-:W-:Y:S01]  /*1de10*/  VIADD R56, R8.reuse, 0x100000 ;  /* 0x0010000008387836 */ /* 0x040fe20000000000 */
[----:B------:R-:W-:Y:S01]  /*1de20*/  IADD3 R54, R8, 0x100000, RZ ;  /* 0x0010000008367810 */ /* 0x000fe20007ffe0ff */
[----:B-1----:R-:W-:Y:S01]  /*1de30*/  IMAD.WIDE R152, R22, 0x4, R206 ;  /* 0x0000000416987825 */ /* 0x002fe200078e02ce */
[----:B------:R3:W-:Y:S03]  /*1de40*/  LDGSTS.E [R25+-0x6fff4], desc[UR8][R154.64], !P0 ;  /* 0x9000c0009a197fae */ /* 0x0007e6000c121848 */
[----:B------:R-:W-:Y:S01]  /*1de50*/  VIADD R55, R8, 0x100000 ;  /* 0x0010000008377836 */ /* 0x000fe20000000000 */
[----:B------:R1:W-:Y:S01]  /*1de60*/  STL.64 [R1+0xf0], R152 ;  /* 0x0000f09801007387 */ /* 0x0003e20000100a00 */
[----:B----4-:R-:W-:Y:S01]  /*1de70*/  IMAD.WIDE R156, R22, 0x4, R208 ;  /* 0x00000004169c7825 */ /* 0x010fe200078e02d0 */
[----:B------:R-:W-:Y:S01]  /*1de80*/  IADD3 R61, R8, 0x100000, RZ ;  /* 0x00100000083d7810 */ /* 0x000fe20007ffe0ff */
[----:B------:R-:W4:Y:S01]  /*1de90*/  LDC R198, c[0x0][0x230] ;  /* 0x00008c00ffc67b82 */ /* 0x000f220000000800 */
[----:B------:R1:W-:Y:S01]  /*1dea0*/  LDGSTS.E [R24+-0x6bff4], desc[UR8][R152.64], !P0 ;  /* 0x9400c00098187fae */ /* 0x0003e2000c121848 */
[----:B---3--:R-:W-:-:S03]  /*1deb0*/  IMAD.WIDE R154, R22, 0x4, R210 ;  /* 0x00000004169a7825 */ /* 0x008fc600078e02d2 */
[----:B------:R-:W-:Y:S01]  /*1dec0*/  STL.64 [R1+0xe0], R156 ;  /* 0x0000e09c01007387 */ /* 0x000fe20000100a00 */
[----:B------:R-:W-:-:S03]  /*1ded0*/  VIADD R62, R8, 0x100000 ;  /* 0x00100000083e7836 */ /* 0x000fc60000000000 */
[----:B------:R-:W-:Y:S01]  /*1dee0*/  LDGSTS.E [R26+-0x68000], desc[UR8][R156.64], !P1 ;  /* 0x980000009c1a7fae */ /* 0x000fe2000c921848 */
[----:B------:R-:W-:Y:S02]  /*1def0*/  VIADD R27, R32, 0xfffffdfb ;  /* 0xfffffdfb201b7836 */ /* 0x000fe40000000000 */
[C---:B------:R-:W-:Y:S02]  /*1df00*/  VIADD R60, R8.reuse, 0x100000 ;  /* 0x00100000083c7836 */ /* 0x040fe40000000000 */
[C---:B------:R-:W-:Y:S01]  /*1df10*/  VIADD R65, R8.reuse, 0x100000 ;  /* 0x0010000008417836 */ /* 0x040fe20000000000 */
[----:B------:R-:W-:Y:S01]  /*1df20*/  IADD3 R64, R8, 0x100000, RZ ;  /* 0x0010000008407810 */ /* 0x000fe20007ffe0ff */
[----:B-1----:R-:W-:Y:S01]  /*1df30*/  IMAD.WIDE R152, R22, 0x4, R212 ;  /* 0x0000000416987825 */ /* 0x002fe200078e02d4 */
[----:B------:R1:W-:Y:S01]  /*1df40*/  STL.64 [R1+0xb8], R154 ;  /* 0x0000b89a01007387 */ /* 0x0003e20000100a00 */
[C---:B------:R-:W-:Y:S01]  /*1df50*/  IADD3 R75, R8.reuse, 0x100000, RZ ;  /* 0x00100000084b7810 */ /* 0x040fe20007ffe0ff */
[----:B------:R-:W3:Y:S02]  /*1df60*/  LDC R203, c[0x0][0x230] ;  /* 0x00008c00ffcb7b82 */ /* 0x000ee40000000800 */
[----:B------:R1:W-:Y:S04]  /*1df70*/  LDGSTS.E [R25+-0x64000], desc[UR8][R154.64], !P1 ;  /* 0x9c0000009a197fae */ /* 0x0003e8000c921848 */
[----:B------:R2:W-:Y:S01]  /*1df80*/  STL.64 [R1+0xa0], R152 ;  /* 0x0000a09801007387 */ /* 0x0005e20000100a00 */
[C---:B------:R-:W-:Y:S01]  /*1df90*/  VIADD R74, R8.reuse, 0x100000 ;  /* 0x00100000084a7836 */ /* 0x040fe20000000000 */
[C---:B------:R-:W-:Y:S01]  /*1dfa0*/  IADD3 R72, R8.reuse, 0x100000, RZ ;  /* 0x0010000008487810 */ /* 0x040fe20007ffe0ff */
[C---:B------:R-:W-:Y:S01]  /*1dfb0*/  VIADD R73, R8.reuse, 0x100000 ;  /* 0x0010000008497836 */ /* 0x040fe20000000000 */
[----:B------:R2:W-:Y:S01]  /*1dfc0*/  LDGSTS.E [R24+-0x67ffc], desc[UR8][R152.64], !P2 ;  /* 0x9800400098187fae */ /* 0x0005e2000d121848 */
[----:B------:R-:W-:Y:S01]  /*1dfd0*/  IADD3 R80, R8, 0x100000, RZ ;  /* 0x0010000008507810 */ /* 0x000fe20007ffe0ff */
[----:B------:R-:W-:-:S02]  /*1dfe0*/  VIADD R79, R9, 0x100000 ;  /* 0x00100000094f7836 */ /* 0x000fc40000000000 */
[C---:B------:R-:W-:Y:S01]  /*1dff0*/  VIADD R78, R9.reuse, 0x100000 ;  /* 0x00100000094e7836 */ /* 0x040fe20000000000 */
[----:B------:R-:W-:Y:S01]  /*1e000*/  IADD3 R85, R9, 0x100000, RZ ;  /* 0x0010000009557810 */ /* 0x000fe20007ffe0ff */
[----:B-1----:R-:W-:-:S04]  /*1e010*/  IMAD.WIDE R154, R22, 0x4, R214 ;  /* 0x00000004169a7825 */ /* 0x002fc800078e02d6 */
[C---:B------:R-:W-:Y:S02]  /*1e020*/  VIADD R86, R9.reuse, 0x100000 ;  /* 0x0010000009567836 */ /* 0x040fe40000000000 */
[C---:B------:R-:W-:Y:S02]  /*1e030*/  VIADD R84, R9.reuse, 0x100000 ;  /* 0x0010000009547836 */ /* 0x040fe40000000000 */
[C---:B------:R-:W-:Y:S01]  /*1e040*/  VIADD R92, R9.reuse, 0x100000 ;  /* 0x00100000095c7836 */ /* 0x040fe20000000000 */
[C---:B------:R-:W-:Y:S01]  /*1e050*/  IADD3 R90, R9.reuse, 0x100000, RZ ;  /* 0x00100000095a7810 */ /* 0x040fe20007ffe0ff */
[C---:B--2---:R-:W-:Y:S01]  /*1e060*/  IMAD.WIDE R152, R22.reuse, 0x4, R216 ;  /* 0x0000000416987825 */ /* 0x044fe200078e02d8 */
[----:B------:R1:W-:Y:S03]  /*1e070*/  STL.64 [R1+0x88], R154 ;  /* 0x0000889a01007387 */ /* 0x0003e60000100a00 */
[----:B------:R-:W-:Y:S01]  /*1e080*/  VIADD R91, R9, 0x100000 ;  /* 0x00100000095b7836 */ /* 0x000fe20000000000 */
[----:B------:R1:W-:Y:S01]  /*1e090*/  LDGSTS.E [R25+-0x63ffc], desc[UR8][R154.64], !P2 ;  /* 0x9c0040009a197fae */ /* 0x0003e2000d121848 */
[----:B------:R-:W-:Y:S01]  /*1e0a0*/  IMAD.WIDE R156, R22, 0x4, R218 ;  /* 0x00000004169c7825 */ /* 0x000fe200078e02da */
[----:B------:R-:W-:Y:S01]  /*1e0b0*/  ISETP.GE.U32.AND P0, PT, R27, 0x7ffffd7c, PT ;  /* 0x7ffffd7c1b00780c */ /* 0x000fe20003f06070 */
[----:B------:R-:W2:Y:S01]  /*1e0c0*/  LDC R204, c[0x0][0x230] ;  /* 0x00008c00ffcc7b82 */ /* 0x000ea20000000800 */
[----:B------:R4:W-:Y:S04]  /*1e0d0*/  STL.64 [R1+0x50], R152 ;  /* 0x0000509801007387 */ /* 0x0009e80000100a00 */
[----:B------:R4:W-:Y:S01]  /*1e0e0*/  LDGSTS.E [R24+-0x67ff8], desc[UR8][R152.64], !P4 ;  /* 0x9800800098187fae */ /* 0x0009e2000e121848 */
[----:B------:R-:W-:Y:S01]  /*1e0f0*/  IADD3 R26, R30, -0x264, RZ ;  /* 0xfffffd9c1e1a7810 */ /* 0x000fe20007ffe0ff */
[----:B------:R-:W-:Y:S01]  /*1e100*/  VIADD R32, R8, 0x100000 ;  /* 0x0010000008207836 */ /* 0x000fe20000000000 */
[----:B------:R-:W2:Y:S01]  /*1e110*/  LDC R30, c[0x0][0x230] ;  /* 0x00008c00ff1e7b82 */ /* 0x000ea20000000800 */
[----:B-1----:R-:W-:Y:S01]  /*1e120*/  IMAD.WIDE R154, R22, 0x4, R220 ;  /* 0x00000004169a7825 */ /* 0x002fe200078e02dc */
[----:B------:R1:W-:Y:S01]  /*1e130*/  STL.64 [R1+0x38], R156 ;  /* 0x0000389c01007387 */ /* 0x0003e20000100a00 */
[----:B------:R-:W-:-:S02]  /*1e140*/  IADD3 R97, R9, 0x100000, RZ ;  /* 0x0010000009617810 */ /* 0x000fc40007ffe0ff */
[C---:B------:R-:W-:Y:S02]  /*1e150*/  VIADD R98, R9.reuse, 0x100000 ;  /* 0x0010000009627836 */ /* 0x040fe40000000000 */
[C---:B------:R-:W-:Y:S02]  /*1e160*/  VIADD R96, R9.reuse, 0x100000 ;  /* 0x0010000009607836 */ /* 0x040fe40000000000 */
[C---:B------:R-:W-:Y:S01]  /*1e170*/  VIADD R101, R9.reuse, 0x100000 ;  /* 0x0010000009657836 */ /* 0x040fe20000000000 */
[C---:B------:R-:W-:Y:S01]  /*1e180*/  IADD3 R100, R9.reuse, 0x100000, RZ ;  /* 0x0010000009647810 */ /* 0x040fe20007ffe0ff */
[----:B----4-:R-:W-:Y:S01]  /*1e190*/  IMAD.WIDE R152, R22, 0x4, R222 ;  /* 0x0000000416987825 */ /* 0x010fe200078e02de */
[----:B------:R-:W-:Y:S01]  /*1e1a0*/  STL.64 [R1+0x18], R154 ;  /* 0x0000189a01007387 */ /* 0x000fe20000100a00 */
[----:B------:R-:W-:Y:S01]  /*1e1b0*/  IADD3 R111, R9, 0x100000, RZ ;  /* 0x00100000096f7810 */ /* 0x000fe20007ffe0ff */
[----:B------:R-:W4:Y:S02]  /*1e1c0*/  LDC R209, c[0x0][0x230] ;  /* 0x00008c00ffd17b82 */ /* 0x000f240000000800 */
[----:B------:R2:W-:Y:S04]  /*1e1d0*/  STL.64 [R1], R152 ;  /* 0x0000009801007387 */ /* 0x0005e80000100a00 */
[----:B------:R-:W4:Y:S01]  /*1e1e0*/  LDL.LU.64 R234, [R1+0x9f8] ;  /* 0x0009f80001ea7983 */ /* 0x000f220000300a00 */
[----:B------:R-:W-:Y:S01]  /*1e1f0*/  VIADD R27, R7, 0x100000 ;  /* 0x00100000071b7836 */ /* 0x000fe20000000000 */
[----:B------:R-:W-:Y:S01]  /*1e200*/  ISETP.GE.U32.AND P1, PT, R26, 0x7ffffd1d, PT ;  /* 0x7ffffd1d1a00780c */ /* 0x000fe20003f26070 */
[----:B------:R-:W-:Y:S01]  /*1e210*/  VIADD R24, R8, 0x100000 ;  /* 0x0010000008187836 */ /* 0x000fe20000000000 */
[----:B------:R-:W4:Y:S01]  /*1e220*/  LDL.LU.64 R232, [R1+0x9f0] ;  /* 0x0009f00001e87983 */ /* 0x000f220000300a00 */
[----:B------:R-:W-:-:S02]  /*1e230*/  VIADD R110, R9, 0x100000 ;  /* 0x00100000096e7836 */ /* 0x000fc40000000000 */
[C---:B------:R-:W-:Y:S01]  /*1e240*/  VIADD R109, R9.reuse, 0x100000 ;  /* 0x00100000096d7836 */ /* 0x040fe20000000000 */
[----:B------:R-:W2:Y:S01]  /*1e250*/  LDL.LU.64 R244, [R1+0x9e8] ;  /* 0x0009e80001f47983 */ /* 0x000ea20000300a00 */
[C---:B------:R-:W-:Y:S01]  /*1e260*/  IADD3 R108, R9.reuse, 0x100000, RZ ;  /* 0x00100000096c7810 */ /* 0x040fe20007ffe0ff */
[C---:B------:R-:W-:Y:S01]  /*1e270*/  VIADD R116, R9.reuse, 0x100000 ;  /* 0x0010000009747836 */ /* 0x040fe20000000000 */
[C---:B------:R-:W-:Y:S01]  /*1e280*/  IADD3 R114, R9.reuse, 0x100000, RZ ;  /* 0x0010000009727810 */ /* 0x040fe20007ffe0ff */
[----:B------:R-:W4:Y:S01]  /*1e290*/  LDL.LU.64 R162, [R1+0x9e0] ;  /* 0x0009e00001a27983 */ /* 0x000f220000300a00 */
[C---:B------:R-:W-:Y:S01]  /*1e2a0*/  VIADD R115, R9.reuse, 0x100000 ;  /* 0x0010000009737836 */ /* 0x040fe20000000000 */
[C---:B------:R-:W-:Y:S01]  /*1e2b0*/  IADD3 R122, R9.reuse, 0x100000, RZ ;  /* 0x00100000097a7810 */ /* 0x040fe20007ffe0ff */
[C---:B------:R-:W-:Y:S01]  /*1e2c0*/  VIADD R121, R9.reuse, 0x100000 ;  /* 0x0010000009797836 */ /* 0x040fe20000000000 */
[----:B------:R2:W-:Y:S01]  /*1e2d0*/  LDGSTS.E [R27+-0x63ff8], desc[UR8][R156.64], !P4 ;  /* 0x9c0080009c1b7fae */ /* 0x0005e2000e121848 */
[C---:B------:R-:W-:Y:S01]  /*1e2e0*/  IADD3 R120, R9.reuse, 0x100000, RZ ;  /* 0x0010000009787810 */ /* 0x040fe20007ffe0ff */
[C---:B------:R-:W-:Y:S01]  /*1e2f0*/  VIADD R125, R9.reuse, 0x100000 ;  /* 0x00100000097d7836 */ /* 0x040fe20000000000 */
[C---:B------:R-:W-:Y:S01]  /*1e300*/  IADD3 R124, R9.reuse, 0x100000, RZ ;  /* 0x00100000097c7810 */ /* 0x040fe20007ffe0ff */
[----:B------:R-:W4:Y:S01]  /*1e310*/  LDL.LU.64 R160, [R1+0x8] ;  /* 0x0000080001a07983 */ /* 0x000f220000300a00 */
[C---:B------:R-:W-:Y:S01]  /*1e320*/  VIADD R135, R9.reuse, 0x100000 ;  /* 0x0010000009877836 */ /* 0x040fe20000000000 */
[C---:B------:R-:W-:Y:S01]  /*1e330*/  IADD3 R134, R9.reuse, 0x100000, RZ ;  /* 0x0010000009867810 */ /* 0x040fe20007ffe0ff */
[C---:B------:R-:W-:Y:S01]  /*1e340*/  VIADD R133, R9.reuse, 0x100000 ;  /* 0x0010000009857836 */ /* 0x040fe20000000000 */
[C---:B------:R-:W-:Y:S01]  /*1e350*/  IADD3 R132, R9.reuse, 0x100000, RZ ;  /* 0x0010000009847810 */ /* 0x040fe20007ffe0ff */
[----:B------:R-:W-:Y:S01]  /*1e360*/  VIADD R140, R9, 0x100000 ;  /* 0x00100000098c7836 */ /* 0x000fe20000000000 */
[----:B------:R-:W-:Y:S01]  /*1e370*/  IADD3 R141, R141, -0x20d, RZ ;  /* 0xfffffdf38d8d7810 */ /* 0x000fe20007ffe0ff */
[C---:B------:R-:W-:Y:S01]  /*1e380*/  VIADD R138, R9.reuse, 0x100000 ;  /* 0x00100000098a7836 */ /* 0x040fe20000000000 */
[----:B-1----:R-:W4:Y:S01]  /*1e390*/  LDL.LU.64 R156, [R1+0x10] ;  /* 0x00001000019c7983 */ /* 0x002f220000300a00 */
[----:B------:R-:W-:Y:S01]  /*1e3a0*/  IADD3 R139, R9, 0x100000, RZ ;  /* 0x00100000098b7810 */ /* 0x000fe20007ffe0ff */
[C---:B------:R-:W-:Y:S01]  /*1e3b0*/  VIADD R145, R10.reuse, 0x100000 ;  /* 0x001000000a917836 */ /* 0x040fe20000000000 */
[C---:B------:R-:W-:Y:S01]  /*1e3c0*/  IADD3 R146, R10.reuse, 0x100000, RZ ;  /* 0x001000000a927810 */ /* 0x040fe20007ffe0ff */
[----:B------:R-:W-:Y:S01]  /*1e3d0*/  STL.64 [R1+0xd00], R250 ;  /* 0x000d00fa01007387 */ /* 0x000fe20000100a00 */
[C---:B------:R-:W-:Y:S01]  /*1e3e0*/  IADD3 R144, R10.reuse, 0x100000, RZ ;  /* 0x001000000a907810 */ /* 0x040fe20007ffe0ff */
[----:B------:R-:W-:Y:S01]  /*1e3f0*/  VIADD R147, R147, 0xfffffdf1 ;  /* 0xfffffdf193937836 */ /* 0x000fe20000000000 */
[C---:B------:R-:W-:Y:S01]  /*1e400*/  IADD3 R151, R10.reuse, 0x100000, RZ ;  /* 0x001000000a977810 */ /* 0x040fe20007ffe0ff */
[----:B------:R-:W-:Y:S01]  /*1e410*/  STL [R1+0xd18], R240 ;  /* 0x000d18f001007387 */ /* 0x000fe20000100800 */
[C---:B------:R-:W-:Y:S01]  /*1e420*/  VIADD R150, R10.reuse, 0x100000 ;  /* 0x001000000a967836 */ /* 0x040fe20000000000 */
[C---:B------:R-:W-:Y:S01]  /*1e430*/  IADD3 R171, R10.reuse, 0x100000, RZ ;  /* 0x001000000aab7810 */ /* 0x040fe20007ffe0ff */
[C---:B------:R-:W-:Y:S01]  /*1e440*/  VIADD R170, R10.reuse, 0x100000 ;  /* 0x001000000aaa7836 */ /* 0x040fe20000000000 */
[----:B------:R-:W-:Y:S01]  /*1e450*/  STL [R1+0xd08], R241 ;  /* 0x000d08f101007387 */ /* 0x000fe20000100800 */
[C---:B------:R-:W-:Y:S01]  /*1e460*/  IADD3 R169, R10.reuse, 0x100000, RZ ;  /* 0x001000000aa97810 */ /* 0x040fe20007ffe0ff */
[----:B------:R-:W-:-:S02]  /*1e470*/  VIADD R168, R10, 0x100000 ;  /* 0x001000000aa87836 */ /* 0x000fc40000000000 */
[----:B------:R-:W-:Y:S01]  /*1e480*/  VIADD R176, R10, 0x100000 ;  /* 0x001000000ab07836 */ /* 0x000fe20000000000 */
[----:B------:R-:W-:Y:S01]  /*1e490*/  STL.64 [R1+0xd10], R238 ;  /* 0x000d10ee01007387 */ /* 0x000fe20000100a00 */
[----:B------:R-:W-:Y:S01]  /*1e4a0*/  VIADD R178, R178, 0xfffffdb2 ;  /* 0xfffffdb2b2b27836 */ /* 0x000fe20000000000 */
[----:B------:R-:W-:Y:S01]  /*1e4b0*/  IADD3 R177, R177, -0x24f, RZ ;  /* 0xfffffdb1b1b17810 */ /* 0x000fe20007ffe0ff */
[----:B------:R-:W-:Y:S01]  /*1e4c0*/  VIADD R182, R10, 0x100000 ;  /* 0x001000000ab67836 */ /* 0x000fe20000000000 */
[----:B------:R-:W-:Y:S01]  /*1e4d0*/  STL.64 [R1+0xd20], R236 ;  /* 0x000d20ec01007387 */ /* 0x000fe20000100a00 */
[----:B------:R-:W-:Y:S01]  /*1e4e0*/  IADD3 R183, R183, -0x250, RZ ;  /* 0xfffffdb0b7b77810 */ /* 0x000fe20007ffe0ff */
[----:B------:R-:W-:Y:S01]  /*1e4f0*/  VIADD R186, R186, 0xfffffd92 ;  /* 0xfffffd92baba7836 */ /* 0x000fe20000000000 */
[----:B------:R-:W-:Y:S01]  /*1e500*/  IADD3 R187, R187, -0x26d, RZ ;  /* 0xfffffd93bbbb7810 */ /* 0x000fe20007ffe0ff */
[----:B------:R-:W4:Y:S01]  /*1e510*/  LDL.LU.64 R242, [R1+0x20] ;  /* 0x0000200001f27983 */ /* 0x000f220000300a00 */
[C---:B------:R-:W-:Y:S01]  /*1e520*/  IADD3 R197, R10.reuse, 0x100000, RZ ;  /* 0x001000000ac57810 */ /* 0x040fe20007ffe0ff */
[C---:B------:R-:W-:Y:S01]  /*1e530*/  VIADD R196, R10.reuse, 0x100000 ;  /* 0x001000000ac47836 */ /* 0x040fe20000000000 */
[C---:B------:R-:W-:Y:S01]  /*1e540*/  IADD3 R195, R10.reuse, 0x100000, RZ ;  /* 0x001000000ac37810 */ /* 0x040fe20007ffe0ff */
[C---:B------:R-:W-:Y:S01]  /*1e550*/  VIADD R194, R10.reuse, 0x100000 ;  /* 0x001000000ac27836 */ /* 0x040fe20000000000 */
[----:B------:R-:W1:Y:S01]  /*1e560*/  LDC R210, c[0x0][0x230] ;  /* 0x00008c00ffd27b82 */ /* 0x000e620000000800 */
[----:B---3--:R-:W-:Y:S01]  /*1e570*/  VIADD R203, R203, 0xfffffd90 ;  /* 0xfffffd90cbcb7836 */ /* 0x008fe20000000000 */
[C---:B------:R-:W-:Y:S01]  /*1e580*/  IADD3 R202, R10.reuse, 0x100000, RZ ;  /* 0x001000000aca7810 */ /* 0x040fe20007ffe0ff */
[----:B------:R-:W-:-:S05]  /*1e590*/  VIADD R208, R10, 0x100000 ;  /* 0x001000000ad07836 */ /* 0x000fca0000000000 */
[----:B------:R-:W3:Y:S08]  /*1e5a0*/  LDC R215, c[0x0][0x230] ;  /* 0x00008c00ffd77b82 */ /* 0x000ef00000000800 */
[----:B------:R-:W1:Y:S08]  /*1e5b0*/  LDC R221, c[0x0][0x230] ;  /* 0x00008c00ffdd7b82 */ /* 0x000e700000000800 */
[----:B------:R-:W1:Y:S08]  /*1e5c0*/  LDC R225, c[0x0][0x230] ;  /* 0x00008c00ffe17b82 */ /* 0x000e700000000800 */
[----:B------:R-:W1:Y:S08]  /*1e5d0*/  LDC R224, c[0x0][0x230] ;  /* 0x00008c00ffe07b82 */ /* 0x000e700000000800 */
[----:B------:R-:W1:Y:S08]  /*1e5e0*/  LDC R248, c[0x0][0x230] ;  /* 0x00008c00fff87b82 */ /* 0x000e700000000800 */
[----:B------:R-:W1:Y:S08]  /*1e5f0*/  LDC R247, c[0x0][0x230] ;  /* 0x00008c00fff77b82 */ /* 0x000e700000000800 */
[----:B------:R-:W1:Y:S01]  /*1e600*/  LDC R246, c[0x0][0x230] ;  /* 0x00008c00fff67b82 */ /* 0x000e620000000800 */
[----:B--2---:R-:W-:-:S02]  /*1e610*/  IMAD.WIDE R230, R22, 0x4, R244 ;  /* 0x0000000416e67825 */ /* 0x004fc400078e02f4 */
[----:B------:R-:W2:Y:S01]  /*1e620*/  LDL.LU.64 R244, [R1+0x28] ;  /* 0x0000280001f47983 */ /* 0x000ea20000300a00 */
[----:B------:R-:W-:Y:S01]  /*1e630*/  IADD3 R26, R7, 0x100000, RZ ;  /* 0x00100000071a7810 */ /* 0x000fe20007ffe0ff */
[----:B------:R-:W-:-:S03]  /*1e640*/  VIADD R27, R29, 0xfffffdfa ;  /* 0xfffffdfa1d1b7836 */ /* 0x000fc60000000000 */
[----:B------:R-:W3:Y:S01]  /*1e650*/  LDC R29, c[0x0][0x230] ;  /* 0x00008c00ff1d7b82 */ /* 0x000ee20000000800 */
[----:B------:R1:W-:Y:S04]  /*1e660*/  LDGSTS.E [R26+-0x67ff4], desc[UR8][R154.64], !P1 ;  /* 0x9800c0009a1a7fae */ /* 0x0003e8000c921848 */
[----:B------:R1:W-:Y:S01]  /*1e670*/  LDGSTS.E [R25+-0x63ff4], desc[UR8][R152.64], !P1 ;  /* 0x9c00c00098197fae */ /* 0x0003e2000c921848 */
[----:B------:R-:W-:Y:S02]  /*1e680*/  ISETP.GE.U32.AND P1, PT, R27, 0x7ffffd7b, PT ;  /* 0x7ffffd7b1b00780c */ /* 0x000fe40003f26070 */
[----:B------:R-:W-:Y:S01]  /*1e690*/  IADD3 R27, R28, -0x207, RZ ;  /* 0xfffffdf91c1b7810 */ /* 0x000fe20007ffe0ff */
[----:B------:R-:W-:Y:S03]  /*1e6a0*/  LDGSTS.E [R24+-0x80000], desc[UR8][R250.64], !P0 ;  /* 0x80000000fa187fae */ /* 0x000fe6000c121848 */
[----:B------:R-:W-:Y:S01]  /*1e6b0*/  ISETP.GE.U32.AND P2, PT, R27, 0x7ffffd7a, PT ;  /* 0x7ffffd7a1b00780c */ /* 0x000fe20003f46070 */
[----:B-1----:R-:W-:Y:S01]  /*1e6c0*/  VIADD R26, R8, 0x100000 ;  /* 0x00100000081a7836 */ /* 0x002fe20000000000 */
[----:B------:R-:W-:Y:S01]  /*1e6d0*/  IADD3 R27, R30, -0x208, RZ ;  /* 0xfffffdf81e1b7810 */ /* 0x000fe20007ffe0ff */
[----:B------:R-:W-:-:S03]  /*1e6e0*/  VIADD R25, R8, 0x100000 ;  /* 0x0010000008197836 */ /* 0x000fc60000000000 */
[----:B------:R-:W-:Y:S01]  /*1e6f0*/  LDGSTS.E [R26+-0x7c000], desc[UR8][R240.64], !P0 ;  /* 0x84000000f01a7fae */ /* 0x000fe2000c121848 */
[----:B------:R-:W-:Y:S01]  /*1e700*/  ISETP.GE.U32.AND P0, PT, R27, 0x7ffffd79, PT ;  /* 0x7ffffd791b00780c */ /* 0x000fe20003f06070 */
[----:B------:R-:W-:Y:S02]  /*1e710*/  VIADD R27, R31, 0xfffffddb ;  /* 0xfffffddb1f1b7836 */ /* 0x000fe40000000000 */
[C---:B----4-:R-:W-:Y:S01]  /*1e720*/  IMAD.WIDE R234, R22.reuse, 0x4, R234 ;  /* 0x0000000416ea7825 */ /* 0x050fe200078e02ea */
[----:B------:R-:W-:Y:S03]  /*1e730*/  LDGSTS.E [R25+-0x7fffc], desc[UR8][R238.64], !P1 ;  /* 0x80004000ee197fae */ /* 0x000fe6000c921848 */
[----:B------:R-:W-:Y:S01]  /*1e740*/  IMAD.WIDE R232, R22, 0x4, R232 ;  /* 0x0000000416e87825 */ /* 0x000fe200078e02e8 */
[----:B------:R-:W-:Y:S01]  /*1e750*/  LDGSTS.E [R24+-0x7bffc], desc[UR8][R236.64], !P1 ;  /* 0x84004000ec187fae */ /* 0x000fe2000c921848 */
[----:B------:R-:W-:-:S03]  /*1e760*/  ISETP.GE.U32.AND P1, PT, R27, 0x7ffffd5c, PT ;  /* 0x7ffffd5c1b00780c */ /* 0x000fc60003f26070 */
[----:B------:R3:W-:Y:S04]  /*1e770*/  LDGSTS.E [R26+-0x7fff8], desc[UR8][R234.64], !P2 ;  /* 0x80008000ea1a7fae */ /* 0x0007e8000d121848 */
[----:B------:R-:W4:Y:S01]  /*1e780*/  LDL.LU.64 R152, [R1+0x30] ;  /* 0x0000300001987983 */ /* 0x000f220000300a00 */
[----:B------:R-:W-:-:S03]  /*1e790*/  VIADD R31, R8, 0x100000 ;  /* 0x00100000081f7836 */ /* 0x000fc60000000000 */
[----:B------:R-:W-:Y:S01]  /*1e7a0*/  LDGSTS.E [R25+-0x7bff8], desc[UR8][R232.64], !P2 ;  /* 0x84008000e8197fae */ /* 0x000fe2000d121848 */
[----:B---3--:R-:W-:-:S03]  /*1e7b0*/  VIADD R26, R29, 0xfffffdda ;  /* 0xfffffdda1d1a7836 */ /* 0x008fc60000000000 */
[----:B------:R1:W-:Y:S01]  /*1e7c0*/  LDGSTS.E [R24+-0x7fff4], desc[UR8][R230.64], !P0 ;  /* 0x8000c000e6187fae */ /* 0x0003e2000c121848 */
[----:B------:R-:W-:Y:S01]  /*1e7d0*/  IADD3 R30, R8, 0x100000, RZ ;  /* 0x00100000081e7810 */ /* 0x000fe20007ffe0ff */
[----:B------:R-:W-:Y:S01]  /*1e7e0*/  IMAD.WIDE R28, R22, 0x4, R156 ;  /* 0x00000004161c7825 */ /* 0x000fe200078e029c */
[----:B------:R-:W-:Y:S01]  /*1e7f0*/  ISETP.GE.U32.AND P2, PT, R26, 0x7ffffd5b, PT ;  /* 0x7ffffd5b1a00780c */ /* 0x000fe20003f46070 */
[----:B------:R-:W3:Y:S02]  /*1e800*/  LDL.LU.64 R158, [R1+0x40] ;  /* 0x00004000019e7983 */ /* 0x000ee40000300a00 */
[C---:B------:R-:W-:Y:S02]  /*1e810*/  IMAD.WIDE R26, R22.reuse, 0x4, R160 ;  /* 0x00000004161a7825 */ /* 0x040fe400078e02a0 */
[----:B------:R-:W3:Y:S02]  /*1e820*/  LDL.LU.64 R154, [R1+0x48] ;  /* 0x00004800019a7983 */ /* 0x000ee40000300a00 */
[----:B-1----:R-:W-:-:S02]  /*1e830*/  IMAD.WIDE R24, R22, 0x4, R162 ;  /* 0x0000000416187825 */ /* 0x002fc400078e02a2 */
[----:B------:R-:W-:Y:S04]  /*1e840*/  STL.64 [R1+0xd28], R234 ;  /* 0x000d28ea01007387 */ /* 0x000fe80000100a00 */
[----:B------:R-:W-:Y:S04]  /*1e850*/  LDGSTS.E [R32+-0x7bff4], desc[UR8][R24.64], !P0 ;  /* 0x8400c00018207fae */ /* 0x000fe8000c121848 */
[----:B------:R-:W-:Y:S04]  /*1e860*/  STL [R1+0xd30], R233 ;  /* 0x000d30e901007387 */ /* 0x000fe80000100800 */
[----:B------:R-:W-:Y:S04]  /*1e870*/  LDGSTS.E [R31+-0x78000], desc[UR8][R26.64], !P1 ;  /* 0x880000001a1f7fae */ /* 0x000fe8000c921848 */
[----:B------:R-:W-:Y:S04]  /*1e880*/  STL.64 [R1+0xd38], R230 ;  /* 0x000d38e601007387 */ /* 0x000fe80000100a00 */
[----:B------:R1:W-:Y:S04]  /*1e890*/  LDGSTS.E [R30+-0x74000], desc[UR8][R28.64], !P1 ;  /* 0x8c0000001c1e7fae */ /* 0x0003e8000c921848 */
[----:B------:R-:W3:Y:S01]  /*1e8a0*/  LDL.LU.64 R156, [R1+0x58] ;  /* 0x00005800019c7983 */ /* 0x000ee20000300a00 */
[----:B------:R-:W-:Y:S01]  /*1e8b0*/  ISETP.GE.U32.AND P0, PT, R33, 0x7ffffd5a, PT ;  /* 0x7ffffd5a2100780c */ /* 0x000fe20003f06070 */
[----:B-1----:R-:W-:-:S02]  /*1e8c0*/  IMAD.WIDE R30, R22, 0x4, R242 ;  /* 0x00000004161e7825 */ /* 0x002fc400078e02f2 */
[----:B------:R-:W3:Y:S01]  /*1e8d0*/  LDL.LU.64 R242, [R1+0x60] ;  /* 0x0000600001f27983 */ /* 0x000ee20000300a00 */
[----:B------:R-:W-:-:S03]  /*1e8e0*/  ISETP.GE.U32.AND P1, PT, R39, 0x7ffffd59, PT ;  /* 0x7ffffd592700780c */ /* 0x000fc60003f26070 */
[----:B------:R-:W-:Y:S01]  /*1e8f0*/  LDGSTS.E [R38+-0x77ffc], desc[UR8][R30.64], !P2 ;  /* 0x880040001e267fae */ /* 0x000fe2000d121848 */
[----:B--2---:R-:W-:-:S03]  /*1e900*/  IMAD.WIDE R32, R22, 0x4, R244 ;  /* 0x0000000416207825 */ /* 0x004fc600078e02f4 */
[----:B------:R-:W2:Y:S04]  /*1e910*/  LDL.LU.64 R244, [R1+0x68] ;  /* 0x0000680001f47983 */ /* 0x000ea80000300a00 */
[----:B------:R-:W-:Y:S01]  /*1e920*/  LDGSTS.E [R37+-0x73ffc], desc[UR8][R32.64], !P2 ;  /* 0x8c00400020257fae */ /* 0x000fe2000d121848 */
[----:B------:R-:W-:Y:S01]  /*1e930*/  ISETP.GE.U32.AND P2, PT, R42, 0x7ffffd3b, PT ;  /* 0x7ffffd3b2a00780c */ /* 0x000fe20003f46070 */
[C---:B----4-:R-:W-:Y:S02]  /*1e940*/  IMAD.WIDE R34, R22.reuse, 0x4, R152 ;  /* 0x0000000416227825 */ /* 0x050fe400078e0298 */
[----:B------:R-:W4:Y:S04]  /*1e950*/  LDL.LU.64 R152, [R1+0x70] ;  /* 0x0000700001987983 */ /* 0x000f280000300a00 */
[----:B------:R3:W-:Y:S04]  /*1e960*/  LDGSTS.E [R36+-0x77ff8], desc[UR8][R34.64], !P0 ;  /* 0x8800800022247fae */ /* 0x0007e8000c121848 */
[----:B------:R-:W4:Y:S04]  /*1e970*/  LDL.LU.64 R162, [R1+0x78] ;  /* 0x0000780001a27983 */ /* 0x000f280000300a00 */
[----:B------:R-:W4:Y:S01]  /*1e980*/  LDL.LU.64 R160, [R1+0x80] ;  /* 0x0000800001a07983 */ /* 0x000f220000300a00 */
[----:B---3--:R-:W-:-:S04]  /*1e990*/  IMAD.WIDE R36, R22, 0x4, R158 ;  /* 0x0000000416247825 */ /* 0x008fc800078e029e */
[----:B------:R-:W-:Y:S01]  /*1e9a0*/  IMAD.WIDE R38, R22, 0x4, R154 ;  /* 0x0000000416267825 */ /* 0x000fe200078e029a */
[----:B------:R-:W-:Y:S04]  /*1e9b0*/  LDGSTS.E [R41+-0x73ff8], desc[UR8][R36.64], !P0 ;  /* 0x8c00800024297fae */ /* 0x000fe8000c121848 */
[----:B------:R-:W3:Y:S01]  /*1e9c0*/  LDL.LU.64 R154, [R1+0x98] ;  /* 0x00009800019a7983 */ /* 0x000ee20000300a00 */
[----:B------:R-:W-:-:S03]  /*1e9d0*/  ISETP.GE.U32.AND P0, PT, R43, 0x7ffffd3c, PT ;  /* 0x7ffffd3c2b00780c */ /* 0x000fc60003f06070 */
[----:B------:R1:W-:Y:S01]  /*1e9e0*/  LDGSTS.E [R40+-0x77ff4], desc[UR8][R38.64], !P1 ;  /* 0x8800c00026287fae */ /* 0x0003e2000c921848 */
[----:B------:R-:W-:-:S03]  /*1e9f0*/  IMAD.WIDE R42, R22, 0x4, R242 ;  /* 0x00000004162a7825 */ /* 0x000fc600078e02f2 */
[----:B------:R-:W3:Y:S01]  /*1ea00*/  LDL.LU.64 R242, [R1+0xa8] ;  /* 0x0000a80001f27983 */ /* 0x000ee20000300a00 */
[----:B--2---:R-:W-:-:S03]  /*1ea10*/  IMAD.WIDE R44, R22, 0x4, R244 ;  /* 0x00000004162c7825 */ /* 0x004fc600078e02f4 */
[----:B------:R-:W2:Y:S01]  /*1ea20*/  LDL.LU.64 R244, [R1+0xb0] ;  /* 0x0000b00001f47983 */ /* 0x000ea20000300a00 */
[----:B-1----:R-:W-:-:S03]  /*1ea30*/  IMAD.WIDE R40, R22, 0x4, R156 ;  /* 0x0000000416287825 */ /* 0x002fc600078e029c */
[----:B------:R-:W2:Y:S04]  /*1ea40*/  LDL.LU.64 R158, [R1+0xc8] ;  /* 0x0000c800019e7983 */ /* 0x000ea80000300a00 */
[----:B------:R1:W-:Y:S04]  /*1ea50*/  LDGSTS.E [R51+-0x73ff4], desc[UR8][R40.64], !P1 ;  /* 0x8c00c00028337fae */ /* 0x0003e8000c921848 */
[----:B------:R4:W-:Y:S04]  /*1ea60*/  LDGSTS.E [R50+-0x70000], desc[UR8][R42.64], !P0 ;  /* 0x900000002a327fae */ /* 0x0009e8000c121848 */
[----:B------:R-:W-:Y:S01]  /*1ea70*/  LDGSTS.E [R49+-0x6c000], desc[UR8][R44.64], !P0 ;  /* 0x940000002c317fae */ /* 0x000fe2000c121848 */
[----:B-1----:R-:W-:-:S03]  /*1ea80*/  VIADD R51, R52, 0xfffffdb9 ;  /* 0xfffffdb934337836 */ /* 0x002fc60000000000 */
[----:B------:R-:W2:Y:S02]  /*1ea90*/  LDL.LU.64 R156, [R1+0xd0] ;  /* 0x0000d000019c7983 */ /* 0x000ea40000300a00 */
[----:B------:R-:W-:Y:S01]  /*1eaa0*/  ISETP.GE.U32.AND P0, PT, R51, 0x7ffffd3a, PT ;  /* 0x7ffffd3a3300780c */ /* 0x000fe20003f06070 */
[C---:B----4-:R-:W-:Y:S02]  /*1eab0*/  IMAD.WIDE R46, R22.reuse, 0x4, R152 ;  /* 0x00000004162e7825 */ /* 0x050fe400078e0298 */
[----:B------:R-:W4:Y:S04]  /*1eac0*/  LDL.LU.64 R152, [R1+0xd8] ;  /* 0x0000d80001987983 */ /* 0x000f280000300a00 */
[----:B------:R1:W-:Y:S01]  /*1ead0*/  LDGSTS.E [R48+-0x6fffc], desc[UR8][R46.64], !P2 ;  /* 0x900040002e307fae */ /* 0x0003e2000d121848 */
[----:B------:R-:W-:-:S03]  /*1eae0*/  IMAD.WIDE R50, R22, 0x4, R160 ;  /* 0x0000000416327825 */ /* 0x000fc600078e02a0 */
[----:B------:R-:W4:Y:S01]  /*1eaf0*/  LDL.LU.64 R160, [R1+0xe8] ;  /* 0x0000e80001a07983 */ /* 0x000f220000300a00 */
[----:B-1----:R-:W-:-:S05]  /*1eb00*/  IMAD.WIDE R48, R22, 0x4, R162 ;  /* 0x0000000416307825 */ /* 0x002fca00078e02a2 */
[----:B------:R-:W-:Y:S01]  /*1eb10*/  LDGSTS.E [R56+-0x6bffc], desc[UR8][R48.64], !P2 ;  /* 0x9400400030387fae */ /* 0x000fe2000d121848 */
[----:B---3--:R-:W-:-:S03]  /*1eb20*/  IMAD.WIDE R52, R22, 0x4, R154 ;  /* 0x0000000416347825 */ /* 0x008fc600078e029a */
[----:B------:R-:W-:Y:S04]  /*1eb30*/  LDGSTS.E [R55+-0x6fff8], desc[UR8][R50.64], !P0 ;  /* 0x9000800032377fae */ /* 0x000fe8000c121848 */
[----:B------:R1:W-:Y:S04]  /*1eb40*/  LDGSTS.E [R54+-0x6bff8], desc[UR8][R52.64], !P0 ;  /* 0x9400800034367fae */ /* 0x0003e8000c121848 */
[----:B------:R-:W3:Y:S01]  /*1eb50*/  LDL.LU.64 R154, [R1+0x100] ;  /* 0x00010000019a7983 */ /* 0x000ee20000300a00 */
[----:B------:R-:W-:Y:S01]  /*1eb60*/  ISETP.GE.U32.AND P2, PT, R57, 0x7ffffd1c, PT ;  /* 0x7ffffd1c3900780c */ /* 0x000fe20003f46070 */
[----:B-1----:R-:W-:-:S02]  /*1eb70*/  IMAD.WIDE R54, R22, 0x4, R242 ;  /* 0x0000000416367825 */ /* 0x002fc400078e02f2 */
[----:B------:R-:W3:Y:S02]  /*1eb80*/  LDL.LU.64 R242, [R1+0x118] ;  /* 0x0001180001f27983 */ /* 0x000ee40000300a00 */
[----:B--2---:R-:W-:Y:S02]  /*1eb90*/  IMAD.WIDE R56, R22, 0x4, R244 ;  /* 0x0000000416387825 */ /* 0x004fe400078e02f4 */
[----:B------:R-:W2:Y:S01]  /*1eba0*/  LDL.LU.64 R244, [R1+0x130] ;  /* 0x0001300001f47983 */ /* 0x000ea20000300a00 */
[----:B------:R-:W-:Y:S01]  /*1ebb0*/  ISETP.GE.U32.AND P1, PT, R58, 0x7ffffd39, PT ;  /* 0x7ffffd393a00780c */ /* 0x000fe20003f26070 */
[C---:B------:R-:W-:Y:S01]  /*1ebc0*/  IMAD.WIDE R58, R22.reuse, 0x4, R158 ;  /* 0x00000004163a7825 */ /* 0x040fe200078e029e */
[----:B------:R-:W-:Y:S01]  /*1ebd0*/  ISETP.GE.U32.AND P0, PT, R63, 0x7ffffd1b, PT ;  /* 0x7ffffd1b3f00780c */ /* 0x000fe20003f06070 */
[----:B------:R-:W2:Y:S10]  /*1ebe0*/  LDL.LU.64 R158, [R1+0x148] ;  /* 0x00014800019e7983 */ /* 0x000eb40000300a00 */
[----:B------:R-:W-:Y:S04]  /*1ebf0*/  LDGSTS.E [R62+-0x6fff4], desc[UR8][R54.64], !P1 ;  /* 0x9000c000363e7fae */ /* 0x000fe8000c921848 */
[----:B------:R-:W-:Y:S04]  /*1ec00*/  LDGSTS.E [R61+-0x6bff4], desc[UR8][R56.64], !P1 ;  /* 0x9400c000383d7fae */ /* 0x000fe8000c921848 */
[----:B------:R1:W-:Y:S01]  /*1ec10*/  LDGSTS.E [R60+-0x68000], desc[UR8][R58.64], !P2 ;  /* 0x980000003a3c7fae */ /* 0x0003e2000d121848 */
[----:B------:R-:W-:Y:S01]  /*1ec20*/  ISETP.GE.U32.AND P1, PT, R67, 0x7ffffd1a, PT ;  /* 0x7ffffd1a4300780c */ /* 0x000fe20003f26070 */
[----:B-1----:R-:W-:-:S02]  /*1ec30*/  IMAD.WIDE R60, R22, 0x4, R156 ;  /* 0x00000004163c7825 */ /* 0x002fc400078e029c */
[----:B------:R-:W2:Y:S02]  /*1ec40*/  LDL.LU.64 R156, [R1+0x9d8] ;  /* 0x0009d800019c7983 */ /* 0x000ea40000300a00 */
[----:B----4-:R-:W-:Y:S02]  /*1ec50*/  IMAD.WIDE R62, R22, 0x4, R152 ;  /* 0x00000004163e7825 */ /* 0x010fe400078e0298 */
[----:B------:R-:W4:Y:S04]  /*1ec60*/  LDL.LU.64 R152, [R1+0x9d0] ;  /* 0x0009d00001987983 */ /* 0x000f280000300a00 */
[----:B------:R-:W-:Y:S01]  /*1ec70*/  LDGSTS.E [R65+-0x64000], desc[UR8][R60.64], !P2 ;  /* 0x9c0000003c417fae */ /* 0x000fe2000d121848 */
[----:B------:R-:W-:-:S03]  /*1ec80*/  ISETP.GE.U32.AND P2, PT, R66, 0x7ffffd19, PT ;  /* 0x7ffffd194200780c */ /* 0x000fc60003f46070 */
[----:B------:R1:W-:Y:S01]  /*1ec90*/  LDGSTS.E [R64+-0x67ffc], desc[UR8][R62.64], !P0 ;  /* 0x980040003e407fae */ /* 0x0003e2000c121848 */
[----:B---3--:R-:W-:-:S04]  /*1eca0*/  IMAD.WIDE R66, R22, 0x4, R154 ;  /* 0x0000000416427825 */ /* 0x008fc800078e029a */
[C---:B------:R-:W-:Y:S02]  /*1ecb0*/  IMAD.WIDE R68, R22.reuse, 0x4, R242 ;  /* 0x0000000416447825 */ /* 0x040fe400078e02f2 */
[----:B------:R-:W3:Y:S04]  /*1ecc0*/  LDL.LU.64 R242, [R1+0x9c8] ;  /* 0x0009c80001f27983 */ /* 0x000ee80000300a00 */
[----:B------:R-:W3:Y:S01]  /*1ecd0*/  LDL.LU.64 R154, [R1+0x9c0] ;  /* 0x0009c000019a7983 */ /* 0x000ee20000300a00 */
[----:B--2---:R-:W-:-:S03]  /*1ece0*/  IMAD.WIDE R70, R22, 0x4, R244 ;  /* 0x0000000416467825 */ /* 0x004fc600078e02f4 */
[----:B------:R-:W2:Y:S01]  /*1ecf0*/  LDL.LU.64 R244, [R1+0x9b8] ;  /* 0x0009b80001f47983 */ /* 0x000ea20000300a00 */
[----:B-1----:R-:W-:-:S03]  /*1ed00*/  IMAD.WIDE R64, R22, 0x4, R160 ;  /* 0x0000000416407825 */ /* 0x002fc600078e02a0 */
[----:B------:R-:W2:Y:S04]  /*1ed10*/  LDL.LU.64 R162, [R1+0x9b0] ;  /* 0x0009b00001a27983 */ /* 0x000ea80000300a00 */
[----:B------:R1:W-:Y:S04]  /*1ed20*/  LDGSTS.E [R75+-0x63ffc], desc[UR8][R64.64], !P0 ;  /* 0x9c004000404b7fae */ /* 0x0003e8000c121848 */
[----:B------:R-:W-:Y:S04]  /*1ed30*/  LDGSTS.E [R74+-0x67ff8], desc[UR8][R66.64], !P1 ;  /* 0x98008000424a7fae */ /* 0x000fe8000c921848 */
[----:B------:R-:W-:Y:S01]  /*1ed40*/  LDGSTS.E [R73+-0x63ff8], desc[UR8][R68.64], !P1 ;  /* 0x9c00800044497fae */ /* 0x000fe2000c921848 */
[----:B-1----:R-:W-:-:S03]  /*1ed50*/  VIADD R75, R76, 0xfffffdf7 ;  /* 0xfffffdf74c4b7836 */ /* 0x002fc60000000000 */
[----:B------:R1:W-:Y:S02]  /*1ed60*/  LDGSTS.E [R72+-0x67ff4], desc[UR8][R70.64], !P2 ;  /* 0x9800c00046487fae */ /* 0x0003e4000d121848 */
[----:B------:R-:W-:Y:S02]  /*1ed70*/  ISETP.GE.U32.AND P0, PT, R75, 0x7ffffd78, PT ;  /* 0x7ffffd784b00780c */ /* 0x000fe40003f06070 */
[----:B------:R-:W2:Y:S01]  /*1ed80*/  LDL.LU.64 R160, [R1+0x9a8] ;  /* 0x0009a80001a07983 */ /* 0x000ea20000300a00 */
[----:B-1----:R-:W-:-:S04]  /*1ed90*/  IMAD.WIDE R72, R22, 0x4, R158 ;  /* 0x0000000416487825 */ /* 0x002fc800078e029e */
[C---:B------:R-:W-:Y:S01]  /*1eda0*/  IMAD.WIDE R74, R22.reuse, 0x4, R156 ;  /* 0x00000004164a7825 */ /* 0x040fe200078e029c */
[----:B------:R-:W-:Y:S03]  /*1edb0*/  LDGSTS.E [R80+-0x63ff4], desc[UR8][R72.64], !P2 ;  /* 0x9c00c00048507fae */ /* 0x000fe6000d121848 */
[----:B----4-:R-:W-:Y:S01]  /*1edc0*/  IMAD.WIDE R76, R22, 0x4, R152 ;  /* 0x00000004164c7825 */ /* 0x010fe200078e0298 */
[----:B------:R-:W4:Y:S04]  /*1edd0*/  LDL.LU.64 R156, [R1+0x9a0] ;  /* 0x0009a000019c7983 */ /* 0x000f280000300a00 */
[----:B------:R-:W-:Y:S04]  /*1ede0*/  LDGSTS.E [R79+-0x80000], desc[UR8][R74.64], !P0 ;  /* 0x800000004a4f7fae */ /* 0x000fe8000c121848 */
[----:B------:R3:W-:Y:S04]  /*1edf0*/  LDGSTS.E [R78+-0x7c000], desc[UR8][R76.64], !P0 ;  /* 0x840000004c4e7fae */ /* 0x0007e8000c121848 */
[----:B------:R-:W4:Y:S01]  /*1ee00*/  LDL.LU.64 R152, [R1+0x858] ;  /* 0x0008580001987983 */ /* 0x000f220000300a00 */
[----:B------:R-:W-:-:S02]  /*1ee10*/  ISETP.GE.U32.AND P1, PT, R81, 0x7ffffd77, PT ;  /* 0x7ffffd775100780c */ /* 0x000fc40003f26070 */
[----:B------:R-:W-:Y:S01]  /*1ee20*/  IADD3 R81, R82, -0x20b, RZ ;  /* 0xfffffdf552517810 */ /* 0x000fe20007ffe0ff */
[C---:B---3--:R-:W-:Y:S02]  /*1ee30*/  IMAD.WIDE R78, R22.reuse, 0x4, R242 ;  /* 0x00000004164e7825 */ /* 0x048fe400078e02f2 */
[----:B------:R-:W3:Y:S02]  /*1ee40*/  LDL.LU.64 R242, [R1+0x850] ;  /* 0x0008500001f27983 */ /* 0x000ee40000300a00 */
[C---:B--2---:R-:W-:Y:S01]  /*1ee50*/  IMAD.WIDE R82, R22.reuse, 0x4, R244 ;  /* 0x0000000416527825 */ /* 0x044fe200078e02f4 */
[----:B------:R-:W-:Y:S01]  /*1ee60*/  ISETP.GE.U32.AND P0, PT, R81, 0x7ffffd76, PT ;  /* 0x7ffffd765100780c */ /* 0x000fe20003f06070 */
[----:B------:R-:W2:Y:S02]  /*1ee70*/  LDL.LU.64 R244, [R1+0x848] ;  /* 0x0008480001f47983 */ /* 0x000ea40000300a00 */
[----:B------:R-:W-:Y:S02]  /*1ee80*/  IMAD.WIDE R80, R22, 0x4, R154 ;  /* 0x0000000416507825 */ /* 0x000fe400078e029a */
[----:B------:R1:W-:Y:S04]  /*1ee90*/  LDGSTS.E [R86+-0x7fffc], desc[UR8][R78.64], !P1 ;  /* 0x800040004e567fae */ /* 0x0003e8000c921848 */
[----:B------:R-:W-:Y:S01]  /*1eea0*/  LDGSTS.E [R85+-0x7bffc], desc[UR8][R80.64], !P1 ;  /* 0x8400400050557fae */ /* 0x000fe2000c921848 */
[----:B------:R-:W-:-:S03]  /*1eeb0*/  ISETP.GE.U32.AND P1, PT, R87, 0x7ffffd75, PT ;  /* 0x7ffffd755700780c */ /* 0x000fc60003f26070 */
[----:B------:R1:W-:Y:S02]  /*1eec0*/  LDGSTS.E [R84+-0x7fff8], desc[UR8][R82.64], !P0 ;  /* 0x8000800052547fae */ /* 0x0003e4000c121848 */
[----:B-1----:R-:W-:Y:S02]  /*1eed0*/  VIADD R86, R88, 0xfffffdd7 ;  /* 0xfffffdd758567836 */ /* 0x002fe40000000000 */
[----:B------:R-:W2:Y:S03]  /*1eee0*/  LDL.LU.64 R158, [R1+0x840] ;  /* 0x00084000019e7983 */ /* 0x000ea60000300a00 */
[----:B------:R-:W-:Y:S01]  /*1eef0*/  ISETP.GE.U32.AND P2, PT, R86, 0x7ffffd58, PT ;  /* 0x7ffffd585600780c */ /* 0x000fe20003f46070 */
[----:B------:R-:W2:Y:S01]  /*1ef00*/  LDL.LU.64 R154, [R1+0x838] ;  /* 0x00083800019a7983 */ /* 0x000ea20000300a00 */
[----:B------:R-:W-:-:S04]  /*1ef10*/  IMAD.WIDE R84, R22, 0x4, R162 ;  /* 0x0000000416547825 */ /* 0x000fc800078e02a2 */
[----:B------:R-:W-:Y:S01]  /*1ef20*/  IMAD.WIDE R86, R22, 0x4, R160 ;  /* 0x0000000416567825 */ /* 0x000fe200078e02a0 */
[----:B------:R-:W-:Y:S01]  /*1ef30*/  LDGSTS.E [R92+-0x7bff8], desc[UR8][R84.64], !P0 ;  /* 0x84008000545c7fae */ /* 0x000fe2000c121848 */
[----:B------:R-:W-:-:S03]  /*1ef40*/  ISETP.GE.U32.AND P0, PT, R93, 0x7ffffd57, PT ;  /* 0x7ffffd575d00780c */ /* 0x000fc60003f06070 */
[----:B------:R-:W-:Y:S01]  /*1ef50*/  LDGSTS.E [R91+-0x7fff4], desc[UR8][R86.64], !P1 ;  /* 0x8000c000565b7fae */ /* 0x000fe2000c921848 */
[----:B----4-:R-:W-:-:S03]  /*1ef60*/  IMAD.WIDE R88, R22, 0x4, R156 ;  /* 0x0000000416587825 */ /* 0x010fc600078e029c */
[----:B------:R-:W4:Y:S04]  /*1ef70*/  LDL.LU.64 R156, [R1+0x830] ;  /* 0x00083000019c7983 */ /* 0x000f280000300a00 */
[----:B------:R1:W-:Y:S02]  /*1ef80*/  LDGSTS.E [R90+-0x7bff4], desc[UR8][R88.64], !P1 ;  /* 0x8400c000585a7fae */ /* 0x0003e4000c921848 */
[C---:B-1----:R-:W-:Y:S02]  /*1ef90*/  IMAD.WIDE R90, R22.reuse, 0x4, R152 ;  /* 0x00000004165a7825 */ /* 0x042fe400078e0298 */
[----:B------:R-:W4:Y:S02]  /*1efa0*/  LDL.LU.64 R152, [R1+0x828] ;  /* 0x0008280001987983 */ /* 0x000f240000300a00 */
[----:B---3--:R-:W-:-:S02]  /*1efb0*/  IMAD.WIDE R92, R22, 0x4, R242 ;  /* 0x00000004165c7825 */ /* 0x008fc400078e02f2 */
[----:B------:R-:W-:Y:S04]  /*1efc0*/  LDGSTS.E [R98+-0x78000], desc[UR8][R90.64], !P2 ;  /* 0x880000005a627fae */ /* 0x000fe8000d121848 */
[----:B------:R-:W3:Y:S01]  /*1efd0*/  LDL.LU.64 R242, [R1+0x820] ;  /* 0x0008200001f27983 */ /* 0x000ee20000300a00 */
[----:B--2---:R-:W-:-:S03]  /*1efe0*/  IMAD.WIDE R94, R22, 0x4, R244 ;  /* 0x00000004165e7825 */ /* 0x004fc600078e02f4 */
[----:B------:R-:W-:Y:S04]  /*1eff0*/  LDGSTS.E [R97+-0x74000], desc[UR8][R92.64], !P2 ;  /* 0x8c0000005c617fae */ /* 0x000fe8000d121848 */
[----:B------:R-:W2:Y:S01]  /*1f000*/  LDL.LU.64 R244, [R1+0x280] ;  /* 0x0002800001f47983 */ /* 0x000ea20000300a00 */
[----:B------:R-:W-:-:S03]  /*1f010*/  ISETP.GE.U32.AND P1, PT, R99, 0x7ffffd56, PT ;  /* 0x7ffffd566300780c */ /* 0x000fc60003f26070 */
[----:B------:R1:W-:Y:S04]  /*1f020*/  LDGSTS.E [R96+-0x77ffc], desc[UR8][R94.64], !P0 ;  /* 0x880040005e607fae */ /* 0x0003e8000c121848 */
[----:B------:R-:W2:Y:S04]  /*1f030*/  LDL.LU.64 R162, [R1+0x2d0] ;  /* 0x0002d00001a27983 */ /* 0x000ea80000300a00 */
[----:B------:R-:W2:Y:S01]  /*1f040*/  LDL.LU.64 R160, [R1+0x300] ;  /* 0x0003000001a07983 */ /* 0x000ea20000300a00 */
[----:B-1----:R-:W-:-:S04]  /*1f050*/  IMAD.WIDE R96, R22, 0x4, R158 ;  /* 0x0000000416607825 */ /* 0x002fc800078e029e */
[----:B------:R-:W-:Y:S01]  /*1f060*/  IMAD.WIDE R98, R22, 0x4, R154 ;  /* 0x0000000416627825 */ /* 0x000fe200078e029a */
[----:B------:R-:W-:Y:S04]  /*1f070*/  LDGSTS.E [R101+-0x73ffc], desc[UR8][R96.64], !P0 ;  /* 0x8c00400060657fae */ /* 0x000fe8000c121848 */
[----:B------:R-:W2:Y:S01]  /*1f080*/  LDL.LU.64 R154, [R1+0x310] ;  /* 0x00031000019a7983 */ /* 0x000ea20000300a00 */
[----:B------:R-:W-:Y:S02]  /*1f090*/  ISETP.GE.U32.AND P0, PT, R103, 0x7ffffd55, PT ;  /* 0x7ffffd556700780c */ /* 0x000fe40003f06070 */
[----:B------:R-:W-:Y:S01]  /*1f0a0*/  ISETP.GE.U32.AND P2, PT, R102, 0x7ffffd38, PT ;  /* 0x7ffffd386600780c */ /* 0x000fe20003f46070 */
[----:B------:R4:W-:Y:S02]  /*1f0b0*/  LDGSTS.E [R100+-0x77ff8], desc[UR8][R98.64], !P1 ;  /* 0x8800800062647fae */ /* 0x0009e4000c921848 */
[----:B----4-:R-:W-:-:S05]  /*1f0c0*/  IMAD.WIDE R100, R22, 0x4, R156 ;  /* 0x0000000416647825 */ /* 0x010fca00078e029c */
[----:B------:R1:W-:Y:S01]  /*1f0d0*/  LDGSTS.E [R111+-0x73ff8], desc[UR8][R100.64], !P1 ;  /* 0x8c008000646f7fae */ /* 0x0003e2000c921848 */
[----:B------:R-:W-:-:S03]  /*1f0e0*/  IMAD.WIDE R102, R22, 0x4, R152 ;  /* 0x0000000416667825 */ /* 0x000fc600078e0298 */
[----:B------:R-:W4:Y:S01]  /*1f0f0*/  LDL.LU.64 R152, [R1+0x320] ;  /* 0x0003200001987983 */ /* 0x000f220000300a00 */
[----:B---3--:R-:W-:-:S03]  /*1f100*/  IMAD.WIDE R104, R22, 0x4, R242 ;  /* 0x0000000416687825 */ /* 0x008fc600078e02f2 */
[----:B------:R3:W-:Y:S04]  /*1f110*/  LDGSTS.E [R110+-0x77ff4], desc[UR8][R102.64], !P0 ;  /* 0x8800c000666e7fae */ /* 0x0007e8000c121848 */
[----:B------:R-:W4:Y:S04]  /*1f120*/  LDL.LU.64 R242, [R1+0x330] ;  /* 0x0003300001f27983 */ /* 0x000f280000300a00 */
[----:B------:R-:W4:Y:S04]  /*1f130*/  LDL.LU.64 R158, [R1+0x340] ;  /* 0x00034000019e7983 */ /* 0x000f280000300a00 */
[----:B------:R-:W4:Y:S01]  /*1f140*/  LDL.LU.64 R156, [R1+0x350] ;  /* 0x00035000019c7983 */ /* 0x000f220000300a00 */
[----:B--2---:R-:W-:-:S03]  /*1f150*/  IMAD.WIDE R106, R22, 0x4, R244 ;  /* 0x00000004166a7825 */ /* 0x004fc600078e02f4 */
[----:B------:R-:W-:Y:S04]  /*1f160*/  LDGSTS.E [R109+-0x73ff4], desc[UR8][R104.64], !P0 ;  /* 0x8c00c000686d7fae */ /* 0x000fe8000c121848 */
[----:B------:R-:W2:Y:S01]  /*1f170*/  LDL.LU.64 R244, [R1+0x360] ;  /* 0x0003600001f47983 */ /* 0x000ea20000300a00 */
[----:B-1----:R-:W-:Y:S01]  /*1f180*/  VIADD R111, R112, 0xfffffdb6 ;  /* 0xfffffdb6706f7836 */ /* 0x002fe20000000000 */
[----:B------:R-:W-:Y:S02]  /*1f190*/  ISETP.GE.U32.AND P1, PT, R118, 0x7ffffd36, PT ;  /* 0x7ffffd367600780c */ /* 0x000fe40003f26070 */
[----:B------:R1:W-:Y:S02]  /*1f1a0*/  LDGSTS.E [R108+-0x70000], desc[UR8][R106.64], !P2 ;  /* 0x900000006a6c7fae */ /* 0x0003e4000d121848 */
[----:B------:R-:W-:Y:S01]  /*1f1b0*/  ISETP.GE.U32.AND P0, PT, R111, 0x7ffffd37, PT ;  /* 0x7ffffd376f00780c */ /* 0x000fe20003f06070 */
[----:B---3--:R-:W-:-:S02]  /*1f1c0*/  IMAD.WIDE R110, R22, 0x4, R160 ;  /* 0x00000004166e7825 */ /* 0x008fc400078e02a0 */
[----:B------:R-:W3:Y:S02]  /*1f1d0*/  LDL.LU.64 R160, [R1+0x368] ;  /* 0x0003680001a07983 */ /* 0x000ee40000300a00 */
[----:B-1----:R-:W-:-:S04]  /*1f1e0*/  IMAD.WIDE R108, R22, 0x4, R162 ;  /* 0x00000004166c7825 */ /* 0x002fc800078e02a2 */
[----:B------:R-:W-:Y:S01]  /*1f1f0*/  IMAD.WIDE R112, R22, 0x4, R154 ;  /* 0x0000000416707825 */ /* 0x000fe200078e029a */
[----:B------:R-:W-:Y:S01]  /*1f200*/  LDGSTS.E [R116+-0x6c000], desc[UR8][R108.64], !P2 ;  /* 0x940000006c747fae */ /* 0x000fe2000d121848 */
[----:B------:R-:W-:-:S03]  /*1f210*/  ISETP.GE.U32.AND P2, PT, R117, 0x7ffffd35, PT ;  /* 0x7ffffd357500780c */ /* 0x000fc60003f46070 */
[----:B------:R-:W-:Y:S04]  /*1f220*/  LDGSTS.E [R115+-0x6fffc], desc[UR8][R110.64], !P0 ;  /* 0x900040006e737fae */ /* 0x000fe8000c121848 */
[----:B------:R4:W-:Y:S04]  /*1f230*/  LDGSTS.E [R114+-0x6bffc], desc[UR8][R112.64], !P0 ;  /* 0x9400400070727fae */ /* 0x0009e8000c121848 */
[----:B------:R-:W3:Y:S01]  /*1f240*/  LDL.LU.64 R154, [R1+0x378] ;  /* 0x00037800019a7983 */ /* 0x000ee20000300a00 */
[----:B------:R-:W-:Y:S01]  /*1f250*/  ISETP.GE.U32.AND P0, PT, R123, 0x7ffffd18, PT ;  /* 0x7ffffd187b00780c */ /* 0x000fe20003f06070 */
[----:B----4-:R-:W-:-:S02]  /*1f260*/  IMAD.WIDE R114, R22, 0x4, R152 ;  /* 0x0000000416727825 */ /* 0x010fc400078e0298 */
[----:B------:R-:W4:Y:S04]  /*1f270*/  LDL.LU.64 R152, [R1+0x388] ;  /* 0x0003880001987983 */ /* 0x000f280000300a00 */
[----:B------:R2:W-:Y:S01]  /*1f280*/  LDGSTS.E [R122+-0x6fff8], desc[UR8][R114.64], !P1 ;  /* 0x90008000727a7fae */ /* 0x0005e2000c921848 */
[----:B------:R-:W-:-:S03]  /*1f290*/  IMAD.WIDE R116, R22, 0x4, R242 ;  /* 0x0000000416747825 */ /* 0x000fc600078e02f2 */
[----:B------:R-:W4:Y:S01]  /*1f2a0*/  LDL.LU.64 R242, [R1+0x390] ;  /* 0x0003900001f27983 */ /* 0x000f220000300a00 */
[----:B------:R-:W-:-:S03]  /*1f2b0*/  IMAD.WIDE R118, R22, 0x4, R158 ;  /* 0x0000000416767825 */ /* 0x000fc600078e029e */
[----:B------:R-:W4:Y:S04]  /*1f2c0*/  LDL.LU.64 R158, [R1+0x398] ;  /* 0x00039800019e7983 */ /* 0x000f280000300a00 */
[----:B------:R-:W-:Y:S04]  /*1f2d0*/  LDGSTS.E [R121+-0x6bff8], desc[UR8][R116.64], !P1 ;  /* 0x9400800074797fae */ /* 0x000fe8000c921848 */
[----:B------:R1:W-:Y:S01]  /*1f2e0*/  LDGSTS.E [R120+-0x6fff4], desc[UR8][R118.64], !P2 ;  /* 0x9000c00076787fae */ /* 0x0003e2000d121848 */
[----:B--2---:R-:W-:-:S03]  /*1f2f0*/  IMAD.WIDE R122, R22, 0x4, R244 ;  /* 0x00000004167a7825 */ /* 0x004fc600078e02f4 */
[----:B------:R-:W2:Y:S01]  /*1f300*/  LDL.LU.64 R244, [R1+0x3b0] ;  /* 0x0003b00001f47983 */ /* 0x000ea20000300a00 */
[----:B-1----:R-:W-:-:S03]  /*1f310*/  IMAD.WIDE R120, R22, 0x4, R156 ;  /* 0x0000000416787825 */ /* 0x002fc600078e029c */
[----:B------:R-:W2:Y:S01]  /*1f320*/  LDL.LU.64 R156, [R1+0x3b8] ;  /* 0x0003b800019c7983 */ /* 0x000ea20000300a00 */
[----:B------:R-:W-:-:S03]  /*1f330*/  ISETP.GE.U32.AND P1, PT, R127, 0x7ffffd17, PT ;  /* 0x7ffffd177f00780c */ /* 0x000fc60003f26070 */
[----:B------:R-:W-:Y:S04]  /*1f340*/  LDGSTS.E [R125+-0x6bff4], desc[UR8][R120.64], !P2 ;  /* 0x9400c000787d7fae */ /* 0x000fe8000d121848 */
[----:B------:R3:W-:Y:S01]  /*1f350*/  LDGSTS.E [R124+-0x68000], desc[UR8][R122.64], !P0 ;  /* 0x980000007a7c7fae */ /* 0x0007e2000c121848 */
[----:B------:R-:W-:Y:S01]  /*1f360*/  ISETP.GE.U32.AND P2, PT, R126, 0x7ffffd16, PT ;  /* 0x7ffffd167e00780c */ /* 0x000fe20003f46070 */
[----:B---3--:R-:W-:-:S05]  /*1f370*/  IMAD.WIDE R124, R22, 0x4, R160 ;  /* 0x00000004167c7825 */ /* 0x008fca00078e02a0 */
[----:B------:R1:W-:Y:S01]  /*1f380*/  LDGSTS.E [R135+-0x64000], desc[UR8][R124.64], !P0 ;  /* 0x9c0000007c877fae */ /* 0x0003e2000c121848 */
[----:B------:R-:W-:-:S03]  /*1f390*/  IMAD.WIDE R126, R22, 0x4, R154 ;  /* 0x00000004167e7825 */ /* 0x000fc600078e029a */
[----:B------:R-:W3:Y:S04]  /*1f3a0*/  LDL.LU.64 R154, [R1+0x998] ;  /* 0x00099800019a7983 */ /* 0x000ee80000300a00 */
[----:B------:R-:W3:Y:S01]  /*1f3b0*/  LDL.LU.64 R162, [R1+0x990] ;  /* 0x0009900001a27983 */ /* 0x000ee20000300a00 */
[----:B-1----:R-:W-:-:S03]  /*1f3c0*/  VIADD R135, R136, 0xfffffd94 ;  /* 0xfffffd9488877836 */ /* 0x002fc60000000000 */
[----:B------:R1:W-:Y:S01]  /*1f3d0*/  LDGSTS.E [R134+-0x67ffc], desc[UR8][R126.64], !P1 ;  /* 0x980040007e867fae */ /* 0x0003e2000c921848 */
[----:B----4-:R-:W-:-:S04]  /*1f3e0*/  IMAD.WIDE R128, R22, 0x4, R152 ;  /* 0x0000000416807825 */ /* 0x010fc800078e0298 */
[----:B------:R-:W-:Y:S01]  /*1f3f0*/  IMAD.WIDE R130, R22, 0x4, R242 ;  /* 0x0000000416827825 */ /* 0x000fe200078e02f2 */
[----:B------:R-:W-:Y:S01]  /*1f400*/  LDGSTS.E [R133+-0x63ffc], desc[UR8][R128.64], !P1 ;  /* 0x9c00400080857fae */ /* 0x000fe2000c921848 */
[----:B------:R-:W-:Y:S01]  /*1f410*/  ISETP.GE.U32.AND P0, PT, R141, 0x7ffffd74, PT ;  /* 0x7ffffd748d00780c */ /* 0x000fe20003f06070 */
[----:B------:R-:W4:Y:S02]  /*1f420*/  LDC R153, c[0x0][0x230] ;  /* 0x00008c00ff997b82 */ /* 0x000f240000000800 */
[----:B------:R-:W3:Y:S01]  /*1f430*/  LDL.LU.64 R242, [R1+0x988] ;  /* 0x0009880001f27983 */ /* 0x000ee20000300a00 */
[----:B------:R-:W-:-:S03]  /*1f440*/  ISETP.GE.U32.AND P1, PT, R135, 0x7ffffd15, PT ;  /* 0x7ffffd158700780c */ /* 0x000fc60003f26070 */
[----:B------:R1:W-:Y:S04]  /*1f450*/  STL.64 [R1+0xd40], R8 ;  /* 0x000d400801007387 */ /* 0x0003e80000100a00 */
[----:B------:R1:W-:Y:S01]  /*1f460*/  LDGSTS.E [R132+-0x67ff8], desc[UR8][R130.64], !P2 ;  /* 0x9800800082847fae */ /* 0x0003e2000d121848 */
[----:B------:R-:W-:Y:S01]  /*1f470*/  IADD3 R141, R142, -0x20e, RZ ;  /* 0xfffffdf28e8d7810 */ /* 0x000fe20007ffe0ff */
[C---:B--2---:R-:W-:Y:S01]  /*1f480*/  IMAD.WIDE R136, R22.reuse, 0x4, R156 ;  /* 0x0000000416887825 */ /* 0x044fe200078e029c */
[----:B----4-:R-:W-:Y:S01]  /*1f490*/  IADD3 R153, R153, -0x22d, RZ ;  /* 0xfffffdd399997810 */ /* 0x010fe20007ffe0ff */
[----:B-1----:R-:W1:Y:S02]  /*1f4a0*/  LDC R9, c[0x0][0x230] ;  /* 0x00008c00ff097b82 */ /* 0x002e640000000800 */
[----:B------:R-:W-:-:S02]  /*1f4b0*/  IMAD.WIDE R134, R22, 0x4, R244 ;  /* 0x0000000416867825 */ /* 0x000fc400078e02f4 */
[----:B------:R-:W2:Y:S02]  /*1f4c0*/  LDL.LU.64 R244, [R1+0x980] ;  /* 0x0009800001f47983 */ /* 0x000ea40000300a00 */
[----:B------:R-:W-:Y:S02]  /*1f4d0*/  IMAD.WIDE R132, R22, 0x4, R158 ;  /* 0x0000000416847825 */ /* 0x000fe400078e029e */
[----:B------:R-:W4:Y:S01]  /*1f4e0*/  LDL.LU.64 R166, [R1+0x978] ;  /* 0x0009780001a67983 */ /* 0x000f220000300a00 */
[----:B------:R-:W1:Y:S03]  /*1f4f0*/  LDC R159, c[0x0][0x230] ;  /* 0x00008c00ff9f7b82 */ /* 0x000e660000000800 */
[----:B------:R3:W-:Y:S04]  /*1f500*/  LDGSTS.E [R140+-0x63ff8], desc[UR8][R132.64], !P2 ;  /* 0x9c008000848c7fae */ /* 0x0007e8000d121848 */
[----:B------:R-:W-:Y:S01]  /*1f510*/  LDGSTS.E [R139+-0x67ff4], desc[UR8][R134.64], !P1 ;  /* 0x9800c000868b7fae */ /* 0x000fe2000c921848 */
[----:B------:R-:W-:Y:S01]  /*1f520*/  VIADD R152, R10, 0x100000 ;  /* 0x001000000a987836 */ /* 0x000fe20000000000 */
[----:B------:R-:W-:-:S02]  /*1f530*/  IADD3 R209, R209, -0x212, RZ ;  /* 0xfffffdeed1d17810 */ /* 0x000fc40007ffe0ff */
[----:B------:R-:W-:Y:S01]  /*1f540*/  IADD3 R214, R11, 0x100000, RZ ;  /* 0x001000000bd67810 */ /* 0x000fe20007ffe0ff */
[----:B------:R3:W-:Y:S01]  /*1f550*/  LDGSTS.E [R138+-0x63ff4], desc[UR8][R136.64], !P1 ;  /* 0x9c00c000888a7fae */ /* 0x0007e2000c921848 */
[----:B------:R-:W-:Y:S01]  /*1f560*/  ISETP.GE.U32.AND P1, PT, R141, 0x7ffffd73, PT ;  /* 0x7ffffd738d00780c */ /* 0x000fe20003f26070 */
[----:B------:R-:W-:Y:S02]  /*1f570*/  VIADD R215, R215, 0xfffffdec ;  /* 0xfffffdecd7d77836 */ /* 0x000fe40000000000 */
[----:B------:R-:W-:Y:S01]  /*1f580*/  VIADD R221, R221, 0xfffffdcf ;  /* 0xfffffdcfdddd7836 */ /* 0x000fe20000000000 */
[----:B------:R-:W4:Y:S01]  /*1f590*/  LDL.LU.64 R164, [R1+0x970] ;  /* 0x0009700001a47983 */ /* 0x000f220000300a00 */
[----:B------:R-:W-:Y:S01]  /*1f5a0*/  IADD3 R220, R11, 0x100000, RZ ;  /* 0x001000000bdc7810 */ /* 0x000fe20007ffe0ff */
[----:B------:R-:W-:Y:S01]  /*1f5b0*/  VIADD R225, R225, 0xfffffdce ;  /* 0xfffffdcee1e17836 */ /* 0x000fe20000000000 */
[----:B------:R-:W-:Y:S01]  /*1f5c0*/  IADD3 R224, R224, -0x233, RZ ;  /* 0xfffffdcde0e07810 */ /* 0x000fe20007ffe0ff */
[----:B------:R-:W4:Y:S01]  /*1f5d0*/  LDL.LU.64 R156, [R1+0x968] ;  /* 0x00096800019c7983 */ /* 0x000f220000300a00 */
[C---:B---3--:R-:W-:Y:S01]  /*1f5e0*/  IMAD.WIDE R140, R22.reuse, 0x4, R162 ;  /* 0x00000004168c7825 */ /* 0x048fe200078e02a2 */
[----:B------:R-:W-:Y:S01]  /*1f5f0*/  IADD3 R252, R11, 0x100000, RZ ;  /* 0x001000000bfc7810 */ /* 0x000fe20007ffe0ff */
[----:B------:R-:W3:Y:S01]  /*1f600*/  LDC R162, c[0x0][0x230] ;  /* 0x00008c00ffa27b82 */ /* 0x000ee20000000800 */
[----:B------:R-:W3:Y:S01]  /*1f610*/  LDL.LU.64 R160, [R1+0x960] ;  /* 0x0009600001a07983 */ /* 0x000ee20000300a00 */
[----:B------:R-:W-:-:S03]  /*1f620*/  IMAD.WIDE R138, R22, 0x4, R154 ;  /* 0x00000004168a7825 */ /* 0x000fc600078e029a */
[----:B------:R-:W3:Y:S03]  /*1f630*/  LDL.LU.64 R154, [R1+0x818] ;  /* 0x00081800019a7983 */ /* 0x000ee60000300a00 */
[----:B------:R-:W3:Y:S01]  /*1f640*/  LDC R8, c[0x0][0x230] ;  /* 0x00008c00ff087b82 */ /* 0x000ee20000000800 */
[----:B------:R-:W-:Y:S04]  /*1f650*/  LDGSTS.E [R146+-0x80000], desc[UR8][R138.64], !P0 ;  /* 0x800000008a927fae */ /* 0x000fe8000c121848 */
[----:B------:R-:W-:Y:S01]  /*1f660*/  LDGSTS.E [R145+-0x7c000], desc[UR8][R140.64], !P0 ;  /* 0x840000008c917fae */ /* 0x000fe2000c121848 */
[----:B------:R-:W-:-:S04]  /*1f670*/  IMAD.WIDE R142, R22, 0x4, R242 ;  /* 0x00000004168e7825 */ /* 0x000fc800078e02f2 */
[----:B------:R-:W-:Y:S01]  /*1f680*/  VIADD R158, R10, 0x100000 ;  /* 0x001000000a9e7836 */ /* 0x000fe20000000000 */
[----:B------:R2:W-:Y:S01]  /*1f690*/  LDGSTS.E [R144+-0x7fffc], desc[UR8][R142.64], !P1 ;  /* 0x800040008e907fae */ /* 0x0005e2000c921848 */
[----:B-1----:R-:W-:Y:S01]  /*1f6a0*/  IADD3 R159, R159, -0x22e, RZ ;  /* 0xfffffdd29f9f7810 */ /* 0x002fe20007ffe0ff */
[----:B------:R-:W1:Y:S02]  /*1f6b0*/  LDC R163, c[0x0][0x230] ;  /* 0x00008c00ffa37b82 */ /* 0x000e640000000800 */
[----:B------:R-:W3:Y:S01]  /*1f6c0*/  LDL.LU.64 R242, [R1+0x810] ;  /* 0x0008100001f27983 */ /* 0x000ee20000300a00 */
[----:B--2---:R-:W-:-:S03]  /*1f6d0*/  IMAD.WIDE R144, R22, 0x4, R244 ;  /* 0x0000000416907825 */ /* 0x004fc600078e02f4 */
[----:B------:R-:W2:Y:S01]  /*1f6e0*/  LDL.LU.64 R244, [R1+0x808] ;  /* 0x0008080001f47983 */ /* 0x000ea20000300a00 */
[----:B------:R-:W-:Y:S01]  /*1f6f0*/  ISETP.GE.U32.AND P0, PT, R147, 0x7ffffd72, PT ;  /* 0x7ffffd729300780c */ /* 0x000fe20003f06070 */
[----:B------:R-:W-:Y:S02]  /*1f700*/  VIADD R146, R148, 0xfffffdf0 ;  /* 0xfffffdf094927836 */ /* 0x000fe40000000000 */
[----:B------:R3:W-:Y:S01]  /*1f710*/  LDGSTS.E [R152+-0x7bffc], desc[UR8][R144.64], !P1 ;  /* 0x8400400090987fae */ /* 0x0007e2000c921848 */
[----:B------:R-:W-:Y:S02]  /*1f720*/  ISETP.GE.U32.AND P1, PT, R153, 0x7ffffd54, PT ;  /* 0x7ffffd549900780c */ /* 0x000fe40003f26070 */
[----:B------:R-:W-:Y:S01]  /*1f730*/  ISETP.GE.U32.AND P2, PT, R146, 0x7ffffd71, PT ;  /* 0x7ffffd719200780c */ /* 0x000fe20003f46070 */
[C---:B----4-:R-:W-:Y:S01]  /*1f740*/  IMAD.WIDE R146, R22.reuse, 0x4, R166 ;  /* 0x0000000416927825 */ /* 0x050fe200078e02a6 */
[----:B------:R-:W4:Y:S04]  /*1f750*/  LDL.LU.64 R174, [R1+0x800] ;  /* 0x0008000001ae7983 */ /* 0x000f280000300a00 */
[----:B------:R-:W4:Y:S04]  /*1f760*/  LDL.LU.64 R228, [R1+0x7f8] ;  /* 0x0007f80001e47983 */ /* 0x000f280000300a00 */
[----:B------:R-:W-:Y:S01]  /*1f770*/  LDGSTS.E [R151+-0x7fff8], desc[UR8][R146.64], !P0 ;  /* 0x8000800092977fae */ /* 0x000fe2000c121848 */
[----:B------:R-:W-:-:S03]  /*1f780*/  IMAD.WIDE R148, R22, 0x4, R164 ;  /* 0x0000000416947825 */ /* 0x000fc600078e02a4 */
[----:B------:R-:W4:Y:S04]  /*1f790*/  LDL.LU.64 R164, [R1+0x7f0] ;  /* 0x0007f00001a47983 */ /* 0x000f280000300a00 */
[----:B------:R1:W-:Y:S01]  /*1f7a0*/  LDGSTS.E [R150+-0x7bff8], desc[UR8][R148.64], !P0 ;  /* 0x8400800094967fae */ /* 0x0003e2000c121848 */
[----:B---3--:R-:W-:-:S03]  /*1f7b0*/  IMAD.WIDE R152, R22, 0x4, R160 ;  /* 0x0000000416987825 */ /* 0x008fc600078e02a0 */
[----:B------:R-:W3:Y:S01]  /*1f7c0*/  LDL.LU.64 R166, [R1+0x7e8] ;  /* 0x0007e80001a67983 */ /* 0x000ee20000300a00 */
[----:B------:R-:W-:-:S04]  /*1f7d0*/  IMAD.WIDE R154, R22, 0x4, R154 ;  /* 0x00000004169a7825 */ /* 0x000fc800078e029a */
[----:B-1----:R-:W-:Y:S01]  /*1f7e0*/  IMAD.WIDE R150, R22, 0x4, R156 ;  /* 0x0000000416967825 */ /* 0x002fe200078e029c */
[----:B------:R-:W-:-:S03]  /*1f7f0*/  IADD3 R157, R10, 0x100000, RZ ;  /* 0x001000000a9d7810 */ /* 0x000fc60007ffe0ff */
[----:B------:R-:W-:Y:S01]  /*1f800*/  VIADD R156, R10, 0x100000 ;  /* 0x001000000a9c7836 */ /* 0x000fe20000000000 */
[----:B------:R-:W-:Y:S01]  /*1f810*/  LDGSTS.E [R158+-0x7fff4], desc[UR8][R150.64], !P2 ;  /* 0x8000c000969e7fae */ /* 0x000fe2000d121848 */
[----:B------:R-:W-:-:S03]  /*1f820*/  ISETP.GE.U32.AND P0, PT, R159, 0x7ffffd53, PT ;  /* 0x7ffffd539f00780c */ /* 0x000fc60003f06070 */
[----:B------:R1:W-:Y:S04]  /*1f830*/  LDGSTS.E [R157+-0x7bff4], desc[UR8][R152.64], !P2 ;  /* 0x8400c000989d7fae */ /* 0x0003e8000d121848 */
[----:B------:R1:W-:Y:S04]  /*1f840*/  STL.64 [R1+0xd48], R152 ;  /* 0x000d489801007387 */ /* 0x0003e80000100a00 */
[----:B------:R1:W-:Y:S04]  /*1f850*/  LDGSTS.E [R156+-0x78000], desc[UR8][R154.64], !P1 ;  /* 0x880000009a9c7fae */ /* 0x0003e8000c921848 */
[----:B------:R3:W-:Y:S04]  /*1f860*/  STL.64 [R1+0xd50], R154 ;  /* 0x000d509a01007387 */ /* 0x0007e80000100a00 */
[----:B------:R-:W3:Y:S01]  /*1f870*/  LDL.LU.64 R180, [R1+0x7e0] ;  /* 0x0007e00001b47983 */ /* 0x000ee20000300a00 */
[----:B------:R-:W-:Y:S01]  /*1f880*/  IADD3 R161, R10, 0x100000, RZ ;  /* 0x001000000aa17810 */ /* 0x000fe20007ffe0ff */
[----:B------:R-:W-:Y:S01]  /*1f890*/  VIADD R162, R162, 0xfffffdd0 ;  /* 0xfffffdd0a2a27836 */ /* 0x000fe20000000000 */
[----:B------:R-:W-:Y:S01]  /*1f8a0*/  IADD3 R163, R163, -0x22f, RZ ;  /* 0xfffffdd1a3a37810 */ /* 0x000fe20007ffe0ff */
[----:B------:R-:W-:Y:S01]  /*1f8b0*/  VIADD R160, R10, 0x100000 ;  /* 0x001000000aa07836 */ /* 0x000fe20000000000 */
[----:B-1----:R-:W1:Y:S01]  /*1f8c0*/  LDC R152, c[0x0][0x230] ;  /* 0x00008c00ff987b82 */ /* 0x002e620000000800 */
[----:B------:R-:W-:-:S02]  /*1f8d0*/  IMAD.WIDE R156, R22, 0x4, R242 ;  /* 0x00000004169c7825 */ /* 0x000fc400078e02f2 */
[----:B------:R-:W3:Y:S02]  /*1f8e0*/  LDL.LU.64 R242, [R1+0x718] ;  /* 0x0007180001f27983 */ /* 0x000ee40000300a00 */
[----:B--2---:R-:W-:Y:S02]  /*1f8f0*/  IMAD.WIDE R158, R22, 0x4, R244 ;  /* 0x00000004169e7825 */ /* 0x004fe400078e02f4 */
[----:B------:R-:W-:Y:S04]  /*1f900*/  LDGSTS.E [R161+-0x74000], desc[UR8][R156.64], !P1 ;  /* 0x8c0000009ca17fae */ /* 0x000fe8000c921848 */
[----:B------:R-:W2:Y:S01]  /*1f910*/  LDL.LU.64 R244, [R1+0x710] ;  /* 0x0007100001f47983 */ /* 0x000ea20000300a00 */
[----:B------:R-:W-:-:S03]  /*1f920*/  ISETP.GE.U32.AND P1, PT, R163, 0x7ffffd52, PT ;  /* 0x7ffffd52a300780c */ /* 0x000fc60003f26070 */
[----:B------:R1:W-:Y:S01]  /*1f930*/  STL.64 [R1+0xd58], R156 ;  /* 0x000d589c01007387 */ /* 0x0003e20000100a00 */
[----:B------:R-:W-:-:S03]  /*1f940*/  ISETP.GE.U32.AND P2, PT, R162, 0x7ffffd51, PT ;  /* 0x7ffffd51a200780c */ /* 0x000fc60003f46070 */
[----:B------:R1:W-:Y:S01]  /*1f950*/  STL.64 [R1+0xd60], R158 ;  /* 0x000d609e01007387 */ /* 0x0003e20000100a00 */
[----:B----4-:R-:W-:-:S03]  /*1f960*/  IMAD.WIDE R162, R22, 0x4, R228 ;  /* 0x0000000416a27825 */ /* 0x010fc600078e02e4 */
[----:B------:R-:W4:Y:S04]  /*1f970*/  LDL.LU.64 R190, [R1+0x708] ;  /* 0x0007080001be7983 */ /* 0x000f280000300a00 */
[----:B------:R-:W4:Y:S04]  /*1f980*/  LDL.LU.64 R184, [R1+0x700] ;  /* 0x0007000001b87983 */ /* 0x000f280000300a00 */
[----:B------:R-:W4:Y:S04]  /*1f990*/  LDL.LU.64 R228, [R1+0x6f8] ;  /* 0x0006f80001e47983 */ /* 0x000f280000300a00 */
[----:B------:R1:W-:Y:S01]  /*1f9a0*/  LDGSTS.E [R160+-0x77ffc], desc[UR8][R158.64], !P0 ;  /* 0x880040009ea07fae */ /* 0x0003e2000c121848 */
[----:B------:R-:W-:-:S04]  /*1f9b0*/  IMAD.WIDE R164, R22, 0x4, R164 ;  /* 0x0000000416a47825 */ /* 0x000fc800078e02a4 */
[----:B---3--:R-:W-:-:S04]  /*1f9c0*/  IMAD.WIDE R166, R22, 0x4, R166 ;  /* 0x0000000416a67825 */ /* 0x008fc800078e02a6 */
[----:B-1----:R-:W-:-:S05]  /*1f9d0*/  IMAD.WIDE R160, R22, 0x4, R174 ;  /* 0x0000000416a07825 */ /* 0x002fca00078e02ae */
[----:B------:R1:W-:Y:S04]  /*1f9e0*/  LDGSTS.E [R171+-0x73ffc], desc[UR8][R160.64], !P0 ;  /* 0x8c004000a0ab7fae */ /* 0x0003e8000c121848 */
[----:B------:R3:W-:Y:S04]  /*1f9f0*/  STL.64 [R1+0xd68], R160 ;  /* 0x000d68a001007387 */ /* 0x0007e80000100a00 */
[----:B------:R-:W-:Y:S01]  /*1fa00*/  STL.64 [R1+0xd70], R162 ;  /* 0x000d70a201007387 */ /* 0x000fe20000100a00 */
[----:B-1----:R-:W-:-:S03]  /*1fa10*/  IADD3 R171, R172, -0x24d, RZ ;  /* 0xfffffdb3acab7810 */ /* 0x002fc60007ffe0ff */
[----:B------:R1:W-:Y:S01]  /*1fa20*/  LDGSTS.E [R170+-0x77ff8], desc[UR8][R162.64], !P1 ;  /* 0x88008000a2aa7fae */ /* 0x0003e2000c921848 */
[----:B------:R-:W-:-:S03]  /*1fa30*/  ISETP.GE.U32.AND P0, PT, R171, 0x7ffffd34, PT ;  /* 0x7ffffd34ab00780c */ /* 0x000fc60003f06070 */
[----:B------:R-:W-:Y:S04]  /*1fa40*/  STL.64 [R1+0xd78], R164 ;  /* 0x000d78a401007387 */ /* 0x000fe80000100a00 */
[----:B------:R-:W-:Y:S04]  /*1fa50*/  STL.64 [R1+0xd80], R166 ;  /* 0x000d80a601007387 */ /* 0x000fe80000100a00 */
[----:B------:R-:W-:Y:S01]  /*1fa60*/  LDGSTS.E [R169+-0x73ff8], desc[UR8][R164.64], !P1 ;  /* 0x8c008000a4a97fae */ /* 0x000fe2000c921848 */
[----:B------:R-:W-:-:S03]  /*1fa70*/  IADD3 R175, R10, 0x100000, RZ ;  /* 0x001000000aaf7810 */ /* 0x000fc60007ffe0ff */
[----:B------:R2:W-:Y:S01]  /*1fa80*/  LDGSTS.E [R168+-0x77ff4], desc[UR8][R166.64], !P2 ;  /* 0x8800c000a6a87fae */ /* 0x0005e2000d121848 */
[----:B-1----:R-:W-:-:S03]  /*1fa90*/  IMAD.WIDE R170, R22, 0x4, R242 ;  /* 0x0000000416aa7825 */ /* 0x002fc600078e02f2 */
[----:B------:R-:W3:Y:S01]  /*1faa0*/  LDL.LU.64 R242, [R1+0x6f0] ;  /* 0x0006f00001f27983 */ /* 0x000ee20000300a00 */
[----:B--2---:R-:W-:-:S03]  /*1fab0*/  IMAD.WIDE R172, R22, 0x4, R244 ;  /* 0x0000000416ac7825 */ /* 0x004fc600078e02f4 */
[----:B------:R-:W2:Y:S01]  /*1fac0*/  LDL.LU.64 R244, [R1+0x6e8] ;  /* 0x0006e80001f47983 */ /* 0x000ea20000300a00 */
[----:B------:R-:W-:-:S04]  /*1fad0*/  IMAD.WIDE R168, R22, 0x4, R180 ;  /* 0x0000000416a87825 */ /* 0x000fc800078e02b4 */
[----:B------:R-:W-:Y:S01]  /*1fae0*/  VIADD R174, R10, 0x100000 ;  /* 0x001000000aae7836 */ /* 0x000fe20000000000 */
[----:B------:R-:W-:Y:S01]  /*1faf0*/  STL.64 [R1+0xd88], R168 ;  /* 0x000d88a801007387 */ /* 0x000fe20000100a00 */
[----:B------:R-:W-:-:S03]  /*1fb00*/  ISETP.GE.U32.AND P1, PT, R178, 0x7ffffd33, PT ;  /* 0x7ffffd33b200780c */ /* 0x000fc60003f26070 */
[----:B------:R-:W-:Y:S04]  /*1fb10*/  LDGSTS.E [R176+-0x73ff4], desc[UR8][R168.64], !P2 ;  /* 0x8c00c000a8b07fae */ /* 0x000fe8000d121848 */
[----:B------:R-:W-:Y:S04]  /*1fb20*/  STL.64 [R1+0xd90], R170 ;  /* 0x000d90aa01007387 */ /* 0x000fe80000100a00 */
[----:B------:R-:W-:Y:S01]  /*1fb30*/  LDGSTS.E [R175+-0x70000], desc[UR8][R170.64], !P0 ;  /* 0x90000000aaaf7fae */ /* 0x000fe2000c121848 */
[----:B----4-:R-:W-:-:S03]  /*1fb40*/  IMAD.WIDE R178, R22, 0x4, R228 ;  /* 0x0000000416b27825 */ /* 0x010fc600078e02e4 */
[----:B------:R-:W-:Y:S01]  /*1fb50*/  STL.64 [R1+0xd98], R172 ;  /* 0x000d98ac01007387 */ /* 0x000fe20000100a00 */
[----:B------:R-:W-:-:S03]  /*1fb60*/  ISETP.GE.U32.AND P2, PT, R177, 0x7ffffd32, PT ;  /* 0x7ffffd32b100780c */ /* 0x000fc60003f46070 */
[----:B------:R1:W-:Y:S04]  /*1fb70*/  LDGSTS.E [R174+-0x6c000], desc[UR8][R172.64], !P0 ;  /* 0x94000000acae7fae */ /* 0x0003e8000c121848 */
[----:B------:R-:W4:Y:S04]  /*1fb80*/  LDL.LU.64 R200, [R1+0x6e0] ;  /* 0x0006e00001c87983 */ /* 0x000f280000300a00 */
[----:B------:R-:W4:Y:S01]  /*1fb90*/  LDL.LU.64 R192, [R1+0x668] ;  /* 0x0006680001c07983 */ /* 0x000f220000300a00 */
[----:B-1----:R-:W-:-:S03]  /*1fba0*/  IMAD.WIDE R174, R22, 0x4, R190 ;  /* 0x0000000416ae7825 */ /* 0x002fc600078e02be */
[----:B------:R-:W4:Y:S04]  /*1fbb0*/  LDL.LU.64 R190, [R1+0x660] ;  /* 0x0006600001be7983 */ /* 0x000f280000300a00 */
[----:B------:R-:W4:Y:S01]  /*1fbc0*/  LDL.LU.64 R228, [R1+0x658] ;  /* 0x0006580001e47983 */ /* 0x000f220000300a00 */
[----:B------:R-:W-:Y:S01]  /*1fbd0*/  IADD3 R181, R10, 0x100000, RZ ;  /* 0x001000000ab57810 */ /* 0x000fe20007ffe0ff */
[----:B------:R-:W-:Y:S02]  /*1fbe0*/  IMAD.WIDE R176, R22, 0x4, R184 ;  /* 0x0000000416b07825 */ /* 0x000fe400078e02b8 */
[----:B------:R-:W-:Y:S02]  /*1fbf0*/  LDGSTS.E [R182+-0x6fffc], desc[UR8][R174.64], !P1 ;  /* 0x90004000aeb67fae */ /* 0x000fe4000c921848 */
[----:B------:R-:W-:-:S02]  /*1fc00*/  VIADD R180, R10, 0x100000 ;  /* 0x001000000ab47836 */ /* 0x000fc40000000000 */
[----:B------:R-:W-:Y:S01]  /*1fc10*/  STL.64 [R1+0xda0], R174 ;  /* 0x000da0ae01007387 */ /* 0x000fe20000100a00 */
[----:B------:R-:W-:-:S03]  /*1fc20*/  ISETP.GE.U32.AND P0, PT, R183, 0x7ffffd31, PT ;  /* 0x7ffffd31b700780c */ /* 0x000fc60003f06070 */
[----:B------:R-:W-:Y:S04]  /*1fc30*/  LDGSTS.E [R181+-0x6bffc], desc[UR8][R176.64], !P1 ;  /* 0x94004000b0b57fae */ /* 0x000fe8000c921848 */
[----:B------:R-:W-:Y:S04]  /*1fc40*/  STL.64 [R1+0xda8], R176 ;  /* 0x000da8b001007387 */ /* 0x000fe80000100a00 */
[----:B------:R3:W-:Y:S04]  /*1fc50*/  LDGSTS.E [R180+-0x6fff8], desc[UR8][R178.64], !P2 ;  /* 0x90008000b2b47fae */ /* 0x0007e8000d121848 */
[----:B------:R-:W-:Y:S04]  /*1fc60*/  STL.64 [R1+0xdb0], R178 ;  /* 0x000db0b201007387 */ /* 0x000fe80000100a00 */
[----:B------:R-:W4:Y:S01]  /*1fc70*/  LDL.LU.64 R216, [R1+0x650] ;  /* 0x0006500001d87983 */ /* 0x000f220000300a00 */
[----:B---3--:R-:W-:-:S03]  /*1fc80*/  IMAD.WIDE R180, R22, 0x4, R242 ;  /* 0x0000000416b47825 */ /* 0x008fc600078e02f2 */
[----:B------:R-:W3:Y:S01]  /*1fc90*/  LDL.LU.64 R242, [R1+0x648] ;  /* 0x0006480001f27983 */ /* 0x000ee20000300a00 */
[----:B--2---:R-:W-:-:S03]  /*1fca0*/  IMAD.WIDE R182, R22, 0x4, R244 ;  /* 0x0000000416b67825 */ /* 0x004fc600078e02f4 */
[----:B------:R-:W2:Y:S01]  /*1fcb0*/  LDL.LU.64 R244, [R1+0x640] ;  /* 0x0006400001f47983 */ /* 0x000ea20000300a00 */
[C---:B------:R-:W-:Y:S01]  /*1fcc0*/  IADD3 R185, R10.reuse, 0x100000, RZ ;  /* 0x001000000ab97810 */ /* 0x040fe20007ffe0ff */
[----:B------:R-:W-:Y:S01]  /*1fcd0*/  VIADD R184, R10, 0x100000 ;  /* 0x001000000ab87836 */ /* 0x000fe20000000000 */
[----:B------:R-:W-:Y:S01]  /*1fce0*/  ISETP.GE.U32.AND P1, PT, R187, 0x7ffffd14, PT ;  /* 0x7ffffd14bb00780c */ /* 0x000fe20003f26070 */
[----:B------:R-:W-:Y:S04]  /*1fcf0*/  STL.64 [R1+0xdb8], R180 ;  /* 0x000db8b401007387 */ /* 0x000fe80000100a00 */
[----:B------:R-:W-:Y:S01]  /*1fd00*/  LDGSTS.E [R185+-0x6bff8], desc[UR8][R180.64], !P2 ;  /* 0x94008000b4b97fae */ /* 0x000fe2000d121848 */
[----:B------:R-:W-:-:S03]  /*1fd10*/  ISETP.GE.U32.AND P2, PT, R186, 0x7ffffd13, PT ;  /* 0x7ffffd13ba00780c */ /* 0x000fc60003f46070 */
[----:B------:R-:W-:Y:S04]  /*1fd20*/  STL.64 [R1+0xdc0], R182 ;  /* 0x000dc0b601007387 */ /* 0x000fe80000100a00 */
[----:B------:R-:W2:Y:S04]  /*1fd30*/  LDL.LU.64 R206, [R1+0x638] ;  /* 0x0006380001ce7983 */ /* 0x000ea80000300a00 */
[----:B------:R-:W2:Y:S04]  /*1fd40*/  LDL.LU.64 R212, [R1+0x630] ;  /* 0x0006300001d47983 */ /* 0x000ea80000300a00 */
[----:B------:R1:W-:Y:S01]  /*1fd50*/  LDGSTS.E [R184+-0x6fff4], desc[UR8][R182.64], !P0 ;  /* 0x9000c000b6b87fae */ /* 0x0003e2000c121848 */
[----:B----4-:R-:W-:-:S04]  /*1fd60*/  IMAD.WIDE R186, R22, 0x4, R192 ;  /* 0x0000000416ba7825 */ /* 0x010fc800078e02c0 */
[----:B-1----:R-:W-:-:S04]  /*1fd70*/  IMAD.WIDE R184, R22, 0x4, R200 ;  /* 0x0000000416b87825 */ /* 0x002fc800078e02c8 */
[C---:B------:R-:W-:Y:S01]  /*1fd80*/  IMAD.WIDE R190, R22.reuse, 0x4, R190 ;  /* 0x0000000416be7825 */ /* 0x040fe200078e02be */
[----:B------:R1:W-:Y:S03]  /*1fd90*/  LDGSTS.E [R197+-0x6bff4], desc[UR8][R184.64], !P0 ;  /* 0x9400c000b8c57fae */ /* 0x0003e6000c121848 */
[----:B------:R-:W-:Y:S01]  /*1fda0*/  IMAD.WIDE R192, R22, 0x4, R228 ;  /* 0x0000000416c07825 */ /* 0x000fe200078e02e4 */
[----:B------:R3:W-:Y:S04]  /*1fdb0*/  LDGSTS.E [R196+-0x68000], desc[UR8][R186.64], !P1 ;  /* 0x98000000bac47fae */ /* 0x0007e8000c921848 */
[----:B------:R-:W4:Y:S01]  /*1fdc0*/  LDL.LU.64 R228, [R1+0x958] ;  /* 0x0009580001e47983 */ /* 0x000f220000300a00 */
[----:B-1----:R-:W-:-:S03]  /*1fdd0*/  IADD3 R197, R198, -0x26f, RZ ;  /* 0xfffffd91c6c57810 */ /* 0x002fc60007ffe0ff */
[----:B------:R-:W-:Y:S04]  /*1fde0*/  STL.64 [R1+0xdd0], R184 ;  /* 0x000dd0b801007387 */ /* 0x000fe80000100a00 */
[----:B------:R-:W-:Y:S01]  /*1fdf0*/  STL.64 [R1+0xdd8], R186 ;  /* 0x000dd8ba01007387 */ /* 0x000fe20000100a00 */
[----:B------:R-:W-:-:S03]  /*1fe00*/  ISETP.GE.U32.AND P0, PT, R197, 0x7ffffd12, PT ;  /* 0x7ffffd12c500780c */ /* 0x000fc60003f06070 */
[----:B------:R-:W-:Y:S04]  /*1fe10*/  STL.64 [R1+0xde0], R190 ;  /* 0x000de0be01007387 */ /* 0x000fe80000100a00 */
[----:B------:R-:W-:Y:S04]  /*1fe20*/  STL.64 [R1+0xde8], R192 ;  /* 0x000de8c001007387 */ /* 0x000fe80000100a00 */
[----:B------:R-:W4:Y:S04]  /*1fe30*/  LDL.LU.64 R222, [R1+0x950] ;  /* 0x0009500001de7983 */ /* 0x000f280000300a00 */
[----:B------:R-:W-:Y:S04]  /*1fe40*/  LDGSTS.E [R195+-0x64000], desc[UR8][R190.64], !P1 ;  /* 0x9c000000bec37fae */ /* 0x000fe8000c921848 */
[----:B------:R1:W-:Y:S01]  /*1fe50*/  LDGSTS.E [R194+-0x67ffc], desc[UR8][R192.64], !P2 ;  /* 0x98004000c0c27fae */ /* 0x0003e2000d121848 */
[----:B---3--:R-:W-:-:S03]  /*1fe60*/  IMAD.WIDE R196, R22, 0x4, R242 ;  /* 0x0000000416c47825 */ /* 0x008fc600078e02f2 */
[----:B------:R-:W3:Y:S01]  /*1fe70*/  LDL.LU.64 R242, [R1+0x948] ;  /* 0x0009480001f27983 */ /* 0x000ee20000300a00 */
[----:B--2---:R-:W-:-:S03]  /*1fe80*/  IMAD.WIDE R198, R22, 0x4, R244 ;  /* 0x0000000416c67825 */ /* 0x004fc600078e02f4 */
[----:B------:R-:W2:Y:S01]  /*1fe90*/  LDL.LU.64 R244, [R1+0x940] ;  /* 0x0009400001f47983 */ /* 0x000ea20000300a00 */
[----:B-1----:R-:W-:Y:S01]  /*1fea0*/  IMAD.WIDE R194, R22, 0x4, R216 ;  /* 0x0000000416c27825 */ /* 0x002fe200078e02d8 */
[C---:B------:R-:W-:Y:S02]  /*1feb0*/  IADD3 R200, R10.reuse, 0x100000, RZ ;  /* 0x001000000ac87810 */ /* 0x040fe40007ffe0ff */
[----:B------:R-:W-:Y:S01]  /*1fec0*/  ISETP.GE.U32.AND P1, PT, R203, 0x7ffffd11, PT ;  /* 0x7ffffd11cb00780c */ /* 0x000fe20003f26070 */
[----:B------:R-:W-:Y:S01]  /*1fed0*/  VIADD R201, R10, 0x100000 ;  /* 0x001000000ac97836 */ /* 0x000fe20000000000 */
[----:B------:R-:W-:Y:S01]  /*1fee0*/  STL.64 [R1+0xdf0], R194 ;  /* 0x000df0c201007387 */ /* 0x000fe20000100a00 */
[----:B------:R-:W-:-:S03]  /*1fef0*/  VIADD R203, R204, 0xfffffdef ;  /* 0xfffffdefcccb7836 */ /* 0x000fc60000000000 */
[----:B------:R-:W-:Y:S04]  /*1ff00*/  STL.64 [R1+0xdf8], R196 ;  /* 0x000df8c401007387 */ /* 0x000fe80000100a00 */
[----:B------:R1:W-:Y:S04]  /*1ff10*/  LDGSTS.E [R202+-0x63ffc], desc[UR8][R194.64], !P2 ;  /* 0x9c004000c2ca7fae */ /* 0x0003e8000d121848 */
[----:B------:R-:W-:Y:S04]  /*1ff20*/  STL.64 [R1+0xe00], R198 ;  /* 0x000e00c601007387 */ /* 0x000fe80000100a00 */
[----:B------:R-:W-:Y:S04]  /*1ff30*/  LDGSTS.E [R201+-0x67ff8], desc[UR8][R196.64], !P0 ;  /* 0x98008000c4c97fae */ /* 0x000fe8000c121848 */
[----:B------:R-:W2:Y:S04]  /*1ff40*/  LDL.LU.64 R218, [R1+0x938] ;  /* 0x0009380001da7983 */ /* 0x000ea80000300a00 */
[----:B------:R4:W-:Y:S01]  /*1ff50*/  LDGSTS.E [R200+-0x63ff8], desc[UR8][R198.64], !P0 ;  /* 0x9c008000c6c87fae */ /* 0x0009e2000c121848 */
[----:B------:R-:W-:-:S03]  /*1ff60*/  ISETP.GE.U32.AND P0, PT, R203, 0x7ffffd70, PT ;  /* 0x7ffffd70cb00780c */ /* 0x000fc60003f06070 */
[----:B------:R-:W2:Y:S01]  /*1ff70*/  LDL.LU.64 R216, [R1+0x930] ;  /* 0x0009300001d87983 */ /* 0x000ea20000300a00 */
[----:B-1----:R-:W-:-:S04]  /*1ff80*/  IMAD.WIDE R202, R22, 0x4, R212 ;  /* 0x0000000416ca7825 */ /* 0x002fc800078e02d4 */
[----:B----4-:R-:W-:-:S04]  /*1ff90*/  IMAD.WIDE R200, R22, 0x4, R206 ;  /* 0x0000000416c87825 */ /* 0x010fc800078e02ce */
[----:B------:R-:W-:Y:S01]  /*1ffa0*/  IMAD.WIDE R204, R22, 0x4, R228 ;  /* 0x0000000416cc7825 */ /* 0x000fe200078e02e4 */
[----:B------:R-:W-:Y:S01]  /*1ffb0*/  IADD3 R207, R10, 0x100000, RZ ;  /* 0x001000000acf7810 */ /* 0x000fe20007ffe0ff */
[----:B------:R-:W4:Y:S02]  /*1ffc0*/  LDL.LU.64 R228, [R1+0x928] ;  /* 0x0009280001e47983 */ /* 0x000f240000300a00 */
[----:B------:R-:W-:Y:S02]  /*1ffd0*/  VIADD R206, R11, 0x100000 ;  /* 0x001000000bce7836 */ /* 0x000fe40000000000 */
[----:B------:R1:W-:Y:S04]  /*1ffe0*/  LDGSTS.E [R208+-0x67ff4], desc[UR8][R200.64], !P1 ;  /* 0x9800c000c8d07fae */ /* 0x0003e8000c921848 */
[----:B------:R-:W-:Y:S04]  /*1fff0*/  STL.64 [R1+0xe08], R200 ;  /* 0x000e08c801007387 */ /* 0x000fe80000100a00 */
[----:B------:R-:W-:Y:S01]  /*20000*/  LDGSTS.E [R207+-0x63ff4], desc[UR8][R202.64], !P1 ;  /* 0x9c00c000cacf7fae */ /* 0x000fe2000c921848 */
[----:B-1----:R-:W-:-:S03]  /*20010*/  IADD3 R208, R210, -0x213, RZ ;  /* 0xfffffdedd2d07810 */ /* 0x002fc60007ffe0ff */
[----:B------:R-:W-:Y:S01]  /*20020*/  STL.64 [R1+0xe10], R202 ;  /* 0x000e10ca01007387 */ /* 0x000fe20000100a00 */
[----:B------:R-:W-:Y:S02]  /*20030*/  ISETP.GE.U32.AND P1, PT, R209, 0x7ffffd6f, PT ;  /* 0x7ffffd6fd100780c */ /* 0x000fe40003f26070 */
[----:B------:R-:W-:Y:S01]  /*20040*/  ISETP.GE.U32.AND P2, PT, R208, 0x7ffffd6e, PT ;  /* 0x7ffffd6ed000780c */ /* 0x000fe20003f46070 */
[----:B------:R1:W-:Y:S04]  /*20050*/  LDGSTS.E [R206+-0x80000], desc[UR8][R204.64], !P0 ;  /* 0x80000000ccce7fae */ /* 0x0003e8000c121848 */
[----:B------:R-:W-:Y:S01]  /*20060*/  STL.64 [R1+0xe18], R204 ;  /* 0x000e18cc01007387 */ /* 0x000fe20000100a00 */
[----:B-1----:R-:W-:Y:S01]  /*20070*/  IMAD.WIDE R206, R22, 0x4, R222 ;  /* 0x0000000416ce7825 */ /* 0x002fe200078e02de */
[----:B------:R-:W-:-:S03]  /*20080*/  IADD3 R212, R11, 0x100000, RZ ;  /* 0x001000000bd47810 */ /* 0x000fc60007ffe0ff */
[----:B------:R-:W-:Y:S01]  /*20090*/  VIADD R213, R11, 0x100000 ;  /* 0x001000000bd57836 */ /* 0x000fe20000000000 */
[----:B------:R1:W-:Y:S01]  /*200a0*/  LDGSTS.E [R214+-0x7c000], desc[UR8][R206.64], !P0 ;  /* 0x84000000ced67fae */ /* 0x0003e2000c121848 */
[----:B---3--:R-:W-:-:S03]  /*200b0*/  IMAD.WIDE R208, R22, 0x4, R242 ;  /* 0x0000000416d07825 */ /* 0x008fc600078e02f2 */
[----:B------:R-:W3:Y:S01]  /*200c0*/  LDL.LU.64 R242, [R1+0x920] ;  /* 0x0009200001f27983 */ /* 0x000ee20000300a00 */
[----:B--2---:R-:W-:-:S03]  /*200d0*/  IMAD.WIDE R210, R22, 0x4, R244 ;  /* 0x0000000416d27825 */ /* 0x004fc600078e02f4 */
[----:B------:R-:W-:Y:S04]  /*200e0*/  LDGSTS.E [R213+-0x7fffc], desc[UR8][R208.64], !P1 ;  /* 0x80004000d0d57fae */ /* 0x000fe8000c921848 */
[----:B------:R-:W2:Y:S04]  /*200f0*/  LDL.LU.64 R244, [R1+0x7d8] ;  /* 0x0007d80001f47983 */ /* 0x000ea80000300a00 */
[----:B------:R-:W-:Y:S04]  /*20100*/  STL.64 [R1+0xe20], R206 ;  /* 0x000e20ce01007387 */ /* 0x000fe80000100a00 */
[----:B------:R-:W-:Y:S04]  /*20110*/  STL.64 [R1+0xe28], R208 ;  /* 0x000e28d001007387 */ /* 0x000fe80000100a00 */
[----:B------:R-:W-:Y:S04]  /*20120*/  STL.64 [R1+0xe30], R210 ;  /* 0x000e30d201007387 */ /* 0x000fe80000100a00 */
[----:B------:R-:W2:Y:S04]  /*20130*/  LDL.LU.64 R240, [R1+0x7d0] ;  /* 0x0007d00001f07983 */ /* 0x000ea80000300a00 */
[----:B------:R-:W2:Y:S04]  /*20140*/  LDL.LU.64 R226, [R1+0x7c8] ;  /* 0x0007c80001e27983 */ /* 0x000ea80000300a00 */
[----:B------:R-:W2:Y:S01]  /*20150*/  LDL.LU.64 R250, [R1+0x7c0] ;  /* 0x0007c00001fa7983 */ /* 0x000ea20000300a00 */
[----:B------:R-:W-:-:S03]  /*20160*/  ISETP.GE.U32.AND P0, PT, R215, 0x7ffffd6d, PT ;  /* 0x7ffffd6dd700780c */ /* 0x000fc60003f06070 */
[----:B------:R4:W-:Y:S01]  /*20170*/  LDGSTS.E [R212+-0x7bffc], desc[UR8][R210.64], !P1 ;  /* 0x84004000d2d47fae */ /* 0x0009e2000c921848 */
[----:B-1----:R-:W-:-:S04]  /*20180*/  IMAD.WIDE R214, R22, 0x4, R216 ;  /* 0x0000000416d67825 */ /* 0x002fc800078e02d8 */
[----:B----4-:R-:W-:-:S04]  /*20190*/  IMAD.WIDE R212, R22, 0x4, R218 ;  /* 0x0000000416d47825 */ /* 0x010fc800078e02da */
[----:B------:R-:W-:Y:S01]  /*201a0*/  IMAD.WIDE R216, R22, 0x4, R228 ;  /* 0x0000000416d87825 */ /* 0x000fe200078e02e4 */
[----:B------:R-:W-:Y:S01]  /*201b0*/  ISETP.GE.U32.AND P1, PT, R221, 0x7ffffd50, PT ;  /* 0x7ffffd50dd00780c */ /* 0x000fe20003f26070 */
[----:B------:R-:W4:Y:S04]  /*201c0*/  LDL.LU.64 R228, [R1+0x7b8] ;  /* 0x0007b80001e47983 */ /* 0x000f280000300a00 */
[----:B------:R-:W-:Y:S04]  /*201d0*/  STL.64 [R1+0xe38], R212 ;  /* 0x000e38d401007387 */ /* 0x000fe80000100a00 */
[----:B------:R-:W-:Y:S01]  /*201e0*/  STL.64 [R1+0xe40], R214 ;  /* 0x000e40d601007387 */ /* 0x000fe20000100a00 */
[----:B------:R-:W-:-:S03]  /*201f0*/  VIADD R219, R11, 0x100000 ;  /* 0x001000000bdb7836 */ /* 0x000fc60000000000 */
[----:B------:R-:W-:Y:S01]  /*20200*/  STL.64 [R1+0xe50], R216 ;  /* 0x000e50d801007387 */ /* 0x000fe20000100a00 */
[----:B------:R-:W-:-:S03]  /*20210*/  IADD3 R218, R11, 0x100000, RZ ;  /* 0x001000000bda7810 */ /* 0x000fc60007ffe0ff */
[----:B------:R-:W4:Y:S04]  /*20220*/  LDL.LU.64 R234, [R1+0x7b0] ;  /* 0x0007b00001ea7983 */ /* 0x000f280000300a00 */
[----:B------:R-:W4:Y:S01]  /*20230*/  LDL.LU.64 R236, [R1+0x7a8] ;  /* 0x0007a80001ec7983 */ /* 0x000f220000300a00 */
[----:B------:R-:W-:-:S03]  /*20240*/  VIADD R223, R11, 0x100000 ;  /* 0x001000000bdf7836 */ /* 0x000fc60000000000 */
[----:B------:R-:W-:Y:S01]  /*20250*/  LDGSTS.E [R220+-0x7fff8], desc[UR8][R212.64], !P2 ;  /* 0x80008000d4dc7fae */ /* 0x000fe2000d121848 */
[----:B------:R-:W-:-:S03]  /*20260*/  IADD3 R222, R11, 0x100000, RZ ;  /* 0x001000000bde7810 */ /* 0x000fc60007ffe0ff */
[----:B------:R-:W-:Y:S04]  /*20270*/  LDGSTS.E [R219+-0x7bff8], desc[UR8][R214.64], !P2 ;  /* 0x84008000d6db7fae */ /* 0x000fe8000d121848 */
[----:B------:R3:W-:Y:S04]  /*20280*/  LDGSTS.E [R218+-0x7fff4], desc[UR8][R216.64], !P0 ;  /* 0x8000c000d8da7fae */ /* 0x0007e8000c121848 */
[----:B------:R-:W4:Y:S01]  /*20290*/  LDL.LU.64 R230, [R1+0x7a0] ;  /* 0x0007a00001e67983 */ /* 0x000f220000300a00 */
[----:B---3--:R-:W-:-:S05]  /*202a0*/  IMAD.WIDE R218, R22, 0x4, R242 ;  /* 0x0000000416da7825 */ /* 0x008fca00078e02f2 */
[----:B------:R-:W-:Y:S04]  /*202b0*/  LDGSTS.E [R223+-0x7bff4], desc[UR8][R218.64], !P0 ;  /* 0x8400c000dadf7fae */ /* 0x000fe8000c121848 */
[----:B------:R-:W-:Y:S01]  /*202c0*/  STL.64 [R1+0xe58], R218 ;  /* 0x000e58da01007387 */ /* 0x000fe20000100a00 */
[----:B------:R-:W-:Y:S02]  /*202d0*/  ISETP.GE.U32.AND P0, PT, R225, 0x7ffffd4f, PT ;  /* 0x7ffffd4fe100780c */ /* 0x000fe40003f06070 */
[----:B------:R-:W-:Y:S01]  /*202e0*/  ISETP.GE.U32.AND P2, PT, R224, 0x7ffffd4e, PT ;  /* 0x7ffffd4ee000780c */ /* 0x000fe20003f46070 */
[----:B--2---:R-:W-:-:S05]  /*202f0*/  IMAD.WIDE R220, R22, 0x4, R244 ;  /* 0x0000000416dc7825 */ /* 0x004fca00078e02f4 */
[----:B------:R1:W-:Y:S04]  /*20300*/  LDGSTS.E [R222+-0x78000], desc[UR8][R220.64], !P1 ;  /* 0x88000000dcde7fae */ /* 0x0003e8000c921848 */
[----:B------:R-:W-:Y:S04]  /*20310*/  STL.64 [R1+0xe60], R220 ;  /* 0x000e60dc01007387 */ /* 0x000fe80000100a00 */
[----:B------:R-:W2:Y:S01]  /*20320*/  LDL.LU.64 R238, [R1+0x6d8] ;  /* 0x0006d80001ee7983 */ /* 0x000ea20000300a00 */
[----:B-1----:R-:W-:-:S03]  /*20330*/  IMAD.WIDE R222, R22, 0x4, R240 ;  /* 0x0000000416de7825 */ /* 0x002fc600078e02f0 */
[----:B------:R-:W3:Y:S01]  /*20340*/  LDL.LU.64 R240, [R1+0x6d0] ;  /* 0x0006d00001f07983 */ /* 0x000ee20000300a00 */
[----:B------:R-:W-:-:S04]  /*20350*/  IMAD.WIDE R224, R22, 0x4, R226 ;  /* 0x0000000416e07825 */ /* 0x000fc800078e02e2 */
[----:B------:R-:W-:Y:S02]  /*20360*/  IMAD.WIDE R226, R22, 0x4, R250 ;  /* 0x0000000416e27825 */ /* 0x000fe400078e02fa */
[----:B------:R-:W3:Y:S02]  /*20370*/  LDL.LU.64 R250, [R1+0x6c8] ;  /* 0x0006c80001fa7983 */ /* 0x000ee40000300a00 */
[C---:B------:R-:W-:Y:S01]  /*20380*/  VIADD R245, R11.reuse, 0x100000 ;  /* 0x001000000bf57836 */ /* 0x040fe20000000000 */
[C---:B------:R-:W-:Y:S01]  /*20390*/  IADD3 R244, R11.reuse, 0x100000, RZ ;  /* 0x001000000bf47810 */ /* 0x040fe20007ffe0ff */
[C---:B------:R-:W-:Y:S01]  /*203a0*/  VIADD R243, R11.reuse, 0x100000 ;  /* 0x001000000bf37836 */ /* 0x040fe20000000000 */
[----:B------:R-:W-:Y:S02]  /*203b0*/  IADD3 R242, R11, 0x100000, RZ ;  /* 0x001000000bf27810 */ /* 0x000fe40007ffe0ff */
[----:B------:R1:W-:Y:S04]  /*203c0*/  LDGSTS.E [R245+-0x74000], desc[UR8][R222.64], !P1 ;  /* 0x8c000000def57fae */ /* 0x0003e8000c921848 */
[----:B------:R-:W-:Y:S04]  /*203d0*/  STL.64 [R1+0xe68], R222 ;  /* 0x000e68de01007387 */ /* 0x000fe80000100a00 */
[----:B------:R4:W-:Y:S01]  /*203e0*/  LDGSTS.E [R244+-0x77ffc], desc[UR8][R224.64], !P0 ;  /* 0x88004000e0f47fae */ /* 0x0009e2000c121848 */
[----:B-1----:R-:W-:-:S02]  /*203f0*/  VIADD R245, R248, 0xfffffdcc ;  /* 0xfffffdccf8f57836 */ /* 0x002fc40000000000 */
[----:B----4-:R-:W-:Y:S01]  /*20400*/  IMAD.WIDE R228, R22, 0x4, R228 ;  /* 0x0000000416e47825 */ /* 0x010fe200078e02e4 */
[----:B------:R-:W-:Y:S04]  /*20410*/  STL.64 [R1+0xe70], R224 ;  /* 0x000e70e001007387 */ /* 0x000fe80000100a00 */
[----:B------:R-:W-:Y:S01]  /*20420*/  LDGSTS.E [R243+-0x73ffc], desc[UR8][R226.64], !P0 ;  /* 0x8c004000e2f37fae */ /* 0x000fe2000c121848 */
[----:B------:R-:W-:-:S03]  /*20430*/  ISETP.GE.U32.AND P0, PT, R245, 0x7ffffd4d, PT ;  /* 0x7ffffd4df500780c */ /* 0x000fc60003f06070 */
[----:B------:R-:W-:Y:S04]  /*20440*/  STL.64 [R1+0xe78], R226 ;  /* 0x000e78e201007387 */ /* 0x000fe80000100a00 */
[----:B------:R1:W-:Y:S01]  /*20450*/  LDGSTS.E [R242+-0x77ff8], desc[UR8][R228.64], !P2 ;  /* 0x88008000e4f27fae */ /* 0x0003e2000d121848 */
[----:B------:R-:W-:-:S03]  /*20460*/  IMAD.WIDE R244, R22, 0x4, R234 ;  /* 0x0000000416f47825 */ /* 0x000fc600078e02ea */
[----:B------:R-:W-:Y:S04]  /*20470*/  STL.64 [R1+0xe80], R228 ;  /* 0x000e80e401007387 */ /* 0x000fe80000100a00 */
[----:B------:R-:W4:Y:S01]  /*20480*/  LDL.LU.64 R234, [R1+0x6c0] ;  /* 0x0006c00001ea7983 */ /* 0x000f220000300a00 */
[----:B-1----:R-:W-:Y:S01]  /*20490*/  IMAD.WIDE R242, R22, 0x4, R236 ;  /* 0x0000000416f27825 */ /* 0x002fe200078e02ec */
[----:B------:R-:W-:Y:S02]  /*204a0*/  IADD3 R154, R247, -0x251, RZ ;  /* 0xfffffdaff79a7810 */ /* 0x000fe40007ffe0ff */
[----:B------:R-:W4:Y:S01]  /*204b0*/  LDL.LU.64 R236, [R1+0x6b8] ;  /* 0x0006b80001ec7983 */ /* 0x000f220000300a00 */
[----:B------:R-:W-:Y:S01]  /*204c0*/  VIADD R153, R246, 0xfffffdae ;  /* 0xfffffdaef6997836 */ /* 0x000fe20000000000 */
[C---:B------:R-:W-:Y:S01]  /*204d0*/  IADD3 R246, R11.reuse, 0x100000, RZ ;  /* 0x001000000bf67810 */ /* 0x040fe20007ffe0ff */
[----:B------:R-:W-:Y:S01]  /*204e0*/  VIADD R247, R11, 0x100000 ;  /* 0x001000000bf77836 */ /* 0x000fe20000000000 */
[----:B------:R-:W-:Y:S01]  /*204f0*/  STL.64 [R1+0xe88], R244 ;  /* 0x000e88f401007387 */ /* 0x000fe20000100a00 */
[----:B------:R-:W-:-:S03]  /*20500*/  IMAD.WIDE R248, R22, 0x4, R230 ;  /* 0x0000000416f87825 */ /* 0x000fc600078e02e6 */
[----:B------:R-:W-:Y:S04]  /*20510*/  STL.64 [R1+0xe90], R242 ;  /* 0x000e90f201007387 */ /* 0x000fe80000100a00 */
[----:B------:R-:W-:Y:S04]  /*20520*/  LDGSTS.E [R252+-0x73ff8], desc[UR8][R244.64], !P2 ;  /* 0x8c008000f4fc7fae */ /* 0x000fe8000d121848 */
[----:B------:R-:W-:Y:S04]  /*20530*/  STL.64 [R1+0xe98], R248 ;  /* 0x000e98f801007387 */ /* 0x000fe80000100a00 */
[----:B------:R-:W-:Y:S04]  /*20540*/  LDGSTS.E [R247+-0x77ff4], desc[UR8][R242.64], !P0 ;  /* 0x8800c000f2f77fae */ /* 0x000fe8000c121848 */
[----:B------:R-:W4:Y:S04]  /*20550*/  LDL.LU.64 R156, [R1+0x6b0] ;  /* 0x0006b000019c7983 */ /* 0x000f280000300a00 */
[----:B------:R2:W-:Y:S01]  /*20560*/  LDGSTS.E [R246+-0x73ff4], desc[UR8][R248.64], !P0 ;  /* 0x8c00c000f8f67fae */ /* 0x0005e2000c121848 */
[----:B------:R-:W-:Y:S01]  /*20570*/  ISETP.GE.U32.AND P1, PT, R154, 0x7ffffd30, PT ;  /* 0x7ffffd309a00780c */ /* 0x000fe20003f26070 */
[----:B--2---:R-:W-:-:S02]  /*20580*/  IMAD.WIDE R246, R22, 0x4, R238 ;  /* 0x0000000416f67825 */ /* 0x004fc400078e02ee */
[----:B------:R-:W2:Y:S02]  /*20590*/  LDL.LU.64 R238, [R1+0x6a8] ;  /* 0x0006a80001ee7983 */ /* 0x000ea40000300a00 */
[C---:B---3--:R-:W-:Y:S02]  /*205a0*/  IMAD.WIDE R158, R22.reuse, 0x4, R240 ;  /* 0x00000004169e7825 */ /* 0x048fe400078e02f0 */
[----:B------:R-:W3:Y:S04]  /*205b0*/  LDL.LU.64 R240, [R1+0x6a0] ;  /* 0x0006a00001f07983 */ /* 0x000ee80000300a00 */
[----:B------:R-:W-:Y:S01]  /*205c0*/  STL.64 [R1+0x10], R158 ;  /* 0x0000109e01007387 */ /* 0x000fe20000100a00 */
[----:B------:R-:W-:-:S03]  /*205d0*/  IMAD.WIDE R154, R22, 0x4, R250 ;  /* 0x00000004169a7825 */ /* 0x000fc600078e02fa */
[----:B------:R-:W3:Y:S01]  /*205e0*/  LDL.LU.64 R250, [R1+0x598] ;  /* 0x0005980001fa7983 */ /* 0x000ee20000300a00 */
[----:B------:R-:W-:Y:S01]  /*205f0*/  ISETP.GE.U32.AND P2, PT, R153, 0x7ffffd2f, PT ;  /* 0x7ffffd2f9900780c */ /* 0x000fe20003f46070 */
[----:B------:R-:W-:Y:S01]  /*20600*/  VIADD R160, R9, 0xfffffdad ;  /* 0xfffffdad09a07836 */ /* 0x000fe20000000000 */
[C---:B------:R-:W-:Y:S01]  /*20610*/  IADD3 R153, R11.reuse, 0x100000, RZ ;  /* 0x001000000b997810 */ /* 0x040fe20007ffe0ff */
[----:B------:R-:W-:-:S03]  /*20620*/  VIADD R9, R11, 0x100000 ;  /* 0x001000000b097836 */ /* 0x000fc60000000000 */
[----:B------:R-:W-:Y:S01]  /*20630*/  ISETP.GE.U32.AND P0, PT, R160, 0x7ffffd2e, PT ;  /* 0x7ffffd2ea000780c */ /* 0x000fe20003f06070 */
[----:B------:R-:W-:Y:S04]  /*20640*/  LDGSTS.E [R153+-0x70000], desc[UR8][R246.64], !P1 ;  /* 0x90000000f6997fae */ /* 0x000fe8000c921848 */
[----:B------:R1:W-:Y:S04]  /*20650*/  LDGSTS.E [R9+-0x6c000], desc[UR8][R158.64], !P1 ;  /* 0x940000009e097fae */ /* 0x0003e8000c921848 */
[----:B------:R1:W-:Y:S04]  /*20660*/  STL.64 [R1+0x8], R154 ;  /* 0x0000089a01007387 */ /* 0x0003e80000100a00 */
[----:B------:R-:W-:Y:S04]  /*20670*/  STL.64 [R1+0xea0], R246 ;  /* 0x000ea0f601007387 */ /* 0x000fe80000100a00 */
[----:B------:R4:W-:Y:S01]  /*20680*/  LDGSTS.E [R252+-0x6fffc], desc[UR8][R154.64], !P2 ;  /* 0x900040009afc7fae */ /* 0x0009e2000d121848 */
[----:B-1----:R-:W1:Y:S01]  /*20690*/  LDC R9, c[0x0][0x230] ;  /* 0x00008c00ff097b82 */ /* 0x002e620000000800 */
[----:B------:R-:W-:Y:S01]  /*206a0*/  IADD3 R152, R152, -0x254, RZ ;  /* 0xfffffdac98987810 */ /* 0x000fe20007ffe0ff */
[----:B------:R-:W-:-:S06]  /*206b0*/  VIADD R8, R8, 0xfffffd8f ;  /* 0xfffffd8f08087836 */ /* 0x000fcc0000000000 */
[----:B----4-:R-:W4:Y:S01]  /*206c0*/  LDC R154, c[0x0][0x230] ;  /* 0x00008c00ff9a7b82 */ /* 0x010f220000000800 */
[----:B------:R-:W-:-:S04]  /*206d0*/  IMAD.WIDE R160, R22, 0x4, R234 ;  /* 0x0000000416a07825 */ /* 0x000fc800078e02ea */
[C---:B------:R-:W-:Y:S01]  /*206e0*/  IMAD.WIDE R158, R22.reuse, 0x4, R236 ;  /* 0x00000004169e7825 */ /* 0x040fe200078e02ec */
[----:B------:R2:W-:Y:S04]  /*206f0*/  STL.64 [R1+0x20], R160 ;  /* 0x000020a001007387 */ /* 0x0005e80000100a00 */
[----:B------:R3:W-:Y:S04]  /*20700*/  STL.64 [R1+0x28], R158 ;  /* 0x0000289e01007387 */ /* 0x0007e80000100a00 */
[----:B------:R-:W3:Y:S04]  /*20710*/  LDL.LU.64 R230, [R1+0x590] ;  /* 0x0005900001e67983 */ /* 0x000ee80000300a00 */
[----:B------:R-:W3:Y:S04]  /*20720*/  LDL.LU.64 R234, [R1+0x588] ;  /* 0x0005880001ea7983 */ /* 0x000ee80000300a00 */
[----:B------:R-:W3:Y:S04]  /*20730*/  LDL.LU.64 R236, [R1+0x580] ;  /* 0x0005800001ec7983 */ /* 0x000ee80000300a00 */
[----:B------:R4:W-:Y:S01]  /*20740*/  LDGSTS.E [R153+-0x6bffc], desc[UR8][R160.64], !P2 ;  /* 0x94004000a0997fae */ /* 0x0009e2000d121848 */
[----:B------:R-:W-:-:S03]  /*20750*/  IMAD.WIDE R164, R22, 0x4, R156 ;  /* 0x0000000416a47825 */ /* 0x000fc600078e029c */
[----:B------:R3:W-:Y:S04]  /*20760*/  LDGSTS.E [R252+-0x6fff8], desc[UR8][R158.64], !P0 ;  /* 0x900080009efc7fae */ /* 0x0007e8000c121848 */
[----:B------:R-:W-:Y:S01]  /*20770*/  STL.64 [R1+0x30], R164 ;  /* 0x000030a401007387 */ /* 0x000fe20000100a00 */
[----:B------:R-:W-:Y:S02]  /*20780*/  ISETP.GE.U32.AND P1, PT, R152, 0x7ffffd2d, PT ;  /* 0x7ffffd2d9800780c */ /* 0x000fe40003f26070 */
[C---:B------:R-:W-:Y:S01]  /*20790*/  IADD3 R162, R11.reuse, 0x100000, RZ ;  /* 0x001000000ba27810 */ /* 0x040fe20007ffe0ff */
[----:B------:R-:W-:Y:S02]  /*207a0*/  VIADD R155, R11, 0x100000 ;  /* 0x001000000b9b7836 */ /* 0x000fe40000000000 */
[----:B-1----:R-:W-:Y:S01]  /*207b0*/  VIADD R9, R9, 0xfffffd8e ;  /* 0xfffffd8e09097836 */ /* 0x002fe20000000000 */
[----:B----4-:R-:W-:Y:S01]  /*207c0*/  IADD3 R154, R154, -0x273, RZ ;  /* 0xfffffd8d9a9a7810 */ /* 0x010fe20007ffe0ff */
[----:B------:R-:W-:Y:S01]  /*207d0*/  LDGSTS.E [R162+-0x6bff8], desc[UR8][R164.64], !P0 ;  /* 0x94008000a4a27fae */ /* 0x000fe2000c121848 */
[----:B------:R-:W1:Y:S01]  /*207e0*/  LDC R153, c[0x0][0x230] ;  /* 0x00008c00ff997b82 */ /* 0x000e620000000800 */
[----:B--2---:R-:W-:-:S02]  /*207f0*/  IMAD.WIDE R160, R22, 0x4, R238 ;  /* 0x0000000416a07825 */ /* 0x004fc400078e02ee */
[----:B------:R-:W2:Y:S02]  /*20800*/  LDL.LU.64 R238, [R1+0x578] ;  /* 0x0005780001ee7983 */ /* 0x000ea40000300a00 */
[C---:B---3--:R-:W-:Y:S02]  /*20810*/  IMAD.WIDE R158, R22.reuse, 0x4, R240 ;  /* 0x00000004169e7825 */ /* 0x048fe400078e02f0 */
[----:B------:R-:W-:Y:S04]  /*20820*/  STL.64 [R1+0x40], R160 ;  /* 0x000040a001007387 */ /* 0x000fe80000100a00 */
[----:B------:R3:W-:Y:S01]  /*20830*/  STL.64 [R1+0x48], R158 ;  /* 0x0000489e01007387 */ /* 0x0007e20000100a00 */
[----:B------:R-:W-:-:S03]  /*20840*/  IMAD.WIDE R156, R22, 0x4, R250 ;  /* 0x00000004169c7825 */ /* 0x000fc600078e02fa */
[----:B------:R-:W4:Y:S04]  /*20850*/  LDL.LU.64 R240, [R1+0x570] ;  /* 0x0005700001f07983 */ /* 0x000f280000300a00 */
[----:B------:R1:W-:Y:S04]  /*20860*/  STL.64 [R1+0x58], R156 ;  /* 0x0000589c01007387 */ /* 0x0003e80000100a00 */
[----:B------:R-:W4:Y:S01]  /*20870*/  LDL.LU.64 R250, [R1+0x568] ;  /* 0x0005680001fa7983 */ /* 0x000f220000300a00 */
[----:B------:R-:W-:Y:S02]  /*20880*/  ISETP.GE.U32.AND P2, PT, R8, 0x7ffffd10, PT ;  /* 0x7ffffd100800780c */ /* 0x000fe40003f46070 */
[----:B------:R-:W-:Y:S01]  /*20890*/  IADD3 R152, R11, 0x100000, RZ ;  /* 0x001000000b987810 */ /* 0x000fe20007ffe0ff */
[----:B------:R-:W-:Y:S01]  /*208a0*/  LDGSTS.E [R155+-0x6fff4], desc[UR8][R160.64], !P1 ;  /* 0x9000c000a09b7fae */ /* 0x000fe2000c921848 */
[----:B------:R-:W-:Y:S01]  /*208b0*/  ISETP.GE.U32.AND P0, PT, R9, 0x7ffffd0f, PT ;  /* 0x7ffffd0f0900780c */ /* 0x000fe20003f06070 */
[----:B------:R-:W2:Y:S02]  /*208c0*/  LDC R8, c[0x0][0x230] ;  /* 0x00008c00ff087b82 */ /* 0x000ea40000000800 */
[----:B------:R3:W-:Y:S06]  /*208d0*/  LDGSTS.E [R152+-0x6bff4], desc[UR8][R158.64], !P1 ;  /* 0x9400c0009e987fae */ /* 0x0007ec000c921848 */
[----:B------:R1:W-:Y:S01]  /*208e0*/  LDGSTS.E [R252+-0x68000], desc[UR8][R156.64], !P2 ;  /* 0x980000009cfc7fae */ /* 0x0003e2000d121848 */
[----:B------:R-:W-:Y:S01]  /*208f0*/  ISETP.GE.U32.AND P1, PT, R154, 0x7ffffd0e, PT ;  /* 0x7ffffd0e9a00780c */ /* 0x000fe20003f26070 */
[----:B------:R-:W4:Y:S01]  /*20900*/  LDC R9, c[0x0][0x230] ;  /* 0x00008c00ff097b82 */ /* 0x000f220000000800 */
[C---:B---3--:R-:W-:Y:S01]  /*20910*/  VIADD R159, R11.reuse, 0x100000 ;  /* 0x001000000b9f7836 */ /* 0x048fe20000000000 */
[----:B------:R-:W-:-:S06]  /*20920*/  IADD3 R158, R11, 0x100000, RZ ;  /* 0x001000000b9e7810 */ /* 0x000fcc0007ffe0ff */
[----:B------:R-:W3:Y:S01]  /*20930*/  LDC R152, c[0x0][0x230] ;  /* 0x00008c00ff987b82 */ /* 0x000ee20000000800 */
[----:B------:R-:W-:-:S04]  /*20940*/  IMAD.WIDE R164, R22, 0x4, R230 ;  /* 0x0000000416a47825 */ /* 0x000fc800078e02e6 */
[C---:B------:R-:W-:Y:S01]  /*20950*/  IMAD.WIDE R162, R22.reuse, 0x4, R234 ;  /* 0x0000000416a27825 */ /* 0x040fe200078e02ea */
[----:B------:R2:W-:Y:S03]  /*20960*/  STL.64 [R1+0x68], R164 ;  /* 0x000068a401007387 */ /* 0x0005e60000100a00 */
[C---:B-1----:R-:W-:Y:S01]  /*20970*/  IMAD.WIDE R156, R22.reuse, 0x4, R236 ;  /* 0x00000004169c7825 */ /* 0x042fe200078e02ec */
[----:B------:R4:W-:Y:S04]  /*20980*/  STL.64 [R1+0x70], R162 ;  /* 0x000070a201007387 */ /* 0x0009e80000100a00 */
[----:B------:R-:W3:Y:S04]  /*20990*/  LDL.LU.64 R160, [R1+0x530] ;  /* 0x0005300001a07983 */ /* 0x000ee80000300a00 */
[----:B------:R1:W-:Y:S04]  /*209a0*/  STL.64 [R1+0x78], R156 ;  /* 0x0000789c01007387 */ /* 0x0003e80000100a00 */
[----:B------:R-:W3:Y:S04]  /*209b0*/  LDL.LU.64 R154, [R1+0x918] ;  /* 0x00091800019a7983 */ /* 0x000ee80000300a00 */
[----:B------:R2:W-:Y:S04]  /*209c0*/  LDGSTS.E [R159+-0x64000], desc[UR8][R164.64], !P2 ;  /* 0x9c000000a49f7fae */ /* 0x0005e8000d121848 */
[----:B------:R-:W3:Y:S04]  /*209d0*/  LDL.LU.64 R236, [R1+0x910] ;  /* 0x0009100001ec7983 */ /* 0x000ee80000300a00 */
[----:B------:R4:W-:Y:S04]  /*209e0*/  LDGSTS.E [R158+-0x67ffc], desc[UR8][R162.64], !P0 ;  /* 0x98004000a29e7fae */ /* 0x0009e8000c121848 */
[----:B------:R1:W-:Y:S01]  /*209f0*/  LDGSTS.E [R252+-0x63ffc], desc[UR8][R156.64], !P0 ;  /* 0x9c0040009cfc7fae */ /* 0x0003e2000c121848 */
[----:B--2---:R-:W-:-:S03]  /*20a00*/  IMAD.WIDE R164, R22, 0x4, R238 ;  /* 0x0000000416a47825 */ /* 0x004fc600078e02ee */
[----:B------:R-:W2:Y:S04]  /*20a10*/  LDL.LU.64 R238, [R1+0x908] ;  /* 0x0009080001ee7983 */ /* 0x000ea80000300a00 */
[----:B------:R-:W-:Y:S01]  /*20a20*/  STL.64 [R1+0x80], R164 ;  /* 0x000080a401007387 */ /* 0x000fe20000100a00 */
[----:B------:R-:W-:Y:S01]  /*20a30*/  VIADD R8, R8, 0xfffffd8c ;  /* 0xfffffd8c08087836 */ /* 0x000fe20000000000 */
[----:B------:R-:W-:Y:S02]  /*20a40*/  IADD3 R153, R153, -0x215, RZ ;  /* 0xfffffdeb99997810 */ /* 0x000fe40007ffe0ff */
[----:B------:R-:W-:Y:S01]  /*20a50*/  LDGSTS.E [R159+-0x67ff8], desc[UR8][R164.64], !P1 ;  /* 0x98008000a49f7fae */ /* 0x000fe2000c921848 */
[----:B----4-:R-:W-:-:S03]  /*20a60*/  IMAD.WIDE R162, R22, 0x4, R240 ;  /* 0x0000000416a27825 */ /* 0x010fc600078e02f0 */
[----:B------:R-:W4:Y:S04]  /*20a70*/  LDL.LU.64 R240, [R1+0x900] ;  /* 0x0009000001f07983 */ /* 0x000f280000300a00 */
[----:B------:R-:W-:Y:S01]  /*20a80*/  STL.64 [R1+0x90], R162 ;  /* 0x000090a201007387 */ /* 0x000fe20000100a00 */
[----:B-1----:R-:W-:-:S03]  /*20a90*/  IMAD.WIDE R156, R22, 0x4, R250 ;  /* 0x00000004169c7825 */ /* 0x002fc600078e02fa */
[----:B------:R-:W4:Y:S01]  /*20aa0*/  LDL.LU.64 R250, [R1+0x8f8] ;  /* 0x0008f80001fa7983 */ /* 0x000f220000300a00 */
[----:B------:R-:W-:Y:S02]  /*20ab0*/  ISETP.GE.U32.AND P2, PT, R8, 0x7ffffd0d, PT ;  /* 0x7ffffd0d0800780c */ /* 0x000fe40003f46070 */
[----:B------:R-:W-:Y:S01]  /*20ac0*/  ISETP.GE.U32.AND P0, PT, R153, 0x7ffffd6c, PT ;  /* 0x7ffffd6c9900780c */ /* 0x000fe20003f06070 */
[----:B------:R1:W-:Y:S01]  /*20ad0*/  LDGSTS.E [R158+-0x63ff8], desc[UR8][R162.64], !P1 ;  /* 0x9c008000a29e7fae */ /* 0x0003e2000c921848 */
[----:B---3--:R-:W-:-:S03]  /*20ae0*/  VIADD R152, R152, 0xfffffdea ;  /* 0xfffffdea98987836 */ /* 0x008fc60000000000 */
[----:B------:R3:W-:Y:S01]  /*20af0*/  STL.64 [R1+0x98], R156 ;  /* 0x0000989c01007387 */ /* 0x0007e20000100a00 */
[----:B------:R-:W4:Y:S03]  /*20b00*/  LDC R8, c[0x0][0x230] ;  /* 0x00008c00ff087b82 */ /* 0x000f260000000800 */
[----:B------:R-:W4:Y:S04]  /*20b10*/  LDL.LU.64 R230, [R1+0x8f0] ;  /* 0x0008f00001e67983 */ /* 0x000f280000300a00 */
[----:B------:R3:W-:Y:S01]  /*20b20*/  LDGSTS.E [R252+-0x67ff4], desc[UR8][R156.64], !P2 ;  /* 0x9800c0009cfc7fae */ /* 0x0007e2000d121848 */
[----:B------:R-:W-:Y:S01]  /*20b30*/  IADD3 R153, R12, 0x100000, RZ ;  /* 0x001000000c997810 */ /* 0x000fe20007ffe0ff */
[----:B-1----:R-:W1:Y:S02]  /*20b40*/  LDC R158, c[0x0][0x230] ;  /* 0x00008c00ff9e7b82 */ /* 0x002e640000000800 */
[----:B------:R-:W4:Y:S04]  /*20b50*/  LDL.LU.64 R234, [R1+0x8e8] ;  /* 0x0008e80001ea7983 */ /* 0x000f280000300a00 */
[----:B------:R1:W-:Y:S01]  /*20b60*/  STL.64 [R1+0xea8], R10 ;  /* 0x000ea80a01007387 */ /* 0x0003e20000100a00 */
[----:B---3--:R-:W-:Y:S01]  /*20b70*/  VIADD R156, R11, 0x100000 ;  /* 0x001000000b9c7836 */ /* 0x008fe20000000000 */
[----:B------:R-:W-:Y:S01]  /*20b80*/  ISETP.GE.U32.AND P1, PT, R152, 0x7ffffd6b, PT ;  /* 0x7ffffd6b9800780c */ /* 0x000fe20003f26070 */
[----:B------:R-:W-:Y:S01]  /*20b90*/  VIADD R252, R12, 0x100000 ;  /* 0x001000000cfc7836 */ /* 0x000fe20000000000 */
[----:B------:R-:W-:-:S02]  /*20ba0*/  IADD3 R152, R9, -0x217, RZ ;  /* 0xfffffde909987810 */ /* 0x000fc40007ffe0ff */
[----:B------:R-:W3:Y:S01]  /*20bb0*/  LDC R9, c[0x0][0x230] ;  /* 0x00008c00ff097b82 */ /* 0x000ee20000000800 */
[----:B------:R-:W-:-:S05]  /*20bc0*/  IMAD.WIDE R160, R22, 0x4, R160 ;  /* 0x0000000416a07825 */ /* 0x000fca00078e02a0 */
[----:B------:R2:W-:Y:S01]  /*20bd0*/  LDGSTS.E [R156+-0x63ff4], desc[UR8][R160.64], !P2 ;  /* 0x9c00c000a09c7fae */ /* 0x0005e2000d121848 */
[----:B------:R-:W-:-:S03]  /*20be0*/  IMAD.WIDE R154, R22, 0x4, R154 ;  /* 0x00000004169a7825 */ /* 0x000fc600078e029a */
[----:B------:R-:W-:Y:S01]  /*20bf0*/  STL.64 [R1+0xb0], R160 ;  /* 0x0000b0a001007387 */ /* 0x000fe20000100a00 */
[----:B-1----:R-:W-:-:S03]  /*20c00*/  IMAD.WIDE R10, R22, 0x4, R236 ;  /* 0x00000004160a7825 */ /* 0x002fc600078e02ec */
[----:B------:R-:W-:Y:S01]  /*20c10*/  STL.64 [R1+0xc0], R154 ;  /* 0x0000c09a01007387 */ /* 0x000fe20000100a00 */
[----:B------:R-:W-:-:S03]  /*20c20*/  ISETP.GE.U32.AND P2, PT, R152, 0x7ffffd6a, PT ;  /* 0x7ffffd6a9800780c */ /* 0x000fc60003f46070 */
[----:B------:R1:W-:Y:S04]  /*20c30*/  STL.64 [R1+0xc8], R10 ;  /* 0x0000c80a01007387 */ /* 0x0003e80000100a00 */
[----:B------:R-:W3:Y:S04]  /*20c40*/  LDL.LU.64 R236, [R1+0x8e0] ;  /* 0x0008e00001ec7983 */ /* 0x000ee80000300a00 */
[----:B------:R4:W-:Y:S04]  /*20c50*/  LDGSTS.E [R153+-0x80000], desc[UR8][R154.64], !P0 ;  /* 0x800000009a997fae */ /* 0x0009e8000c121848 */
[----:B------:R1:W-:Y:S01]  /*20c60*/  LDGSTS.E [R252+-0x7c000], desc[UR8][R10.64], !P0 ;  /* 0x840000000afc7fae */ /* 0x0003e2000c121848 */
[----:B--2---:R-:W-:-:S05]  /*20c70*/  IMAD.WIDE R156, R22, 0x4, R238 ;  /* 0x00000004169c7825 */ /* 0x004fca00078e02ee */
[----:B------:R2:W-:Y:S04]  /*20c80*/  STL.64 [R1+0xd0], R156 ;  /* 0x0000d09c01007387 */ /* 0x0005e80000100a00 */
[----:B------:R-:W3:Y:S01]  /*20c90*/  LDL.LU.64 R238, [R1+0x798] ;  /* 0x0007980001ee7983 */ /* 0x000ee20000300a00 */
[----:B----4-:R-:W-:-:S05]  /*20ca0*/  IMAD.WIDE R152, R22, 0x4, R240 ;  /* 0x0000000416987825 */ /* 0x010fca00078e02f0 */
[----:B------:R4:W-:Y:S01]  /*20cb0*/  STL.64 [R1+0xe8], R152 ;  /* 0x0000e89801007387 */ /* 0x0009e20000100a00 */
[----:B-1----:R-:W-:-:S03]  /*20cc0*/  IMAD.WIDE R10, R22, 0x4, R250 ;  /* 0x00000004160a7825 */ /* 0x002fc600078e02fa */
[----:B------:R-:W3:Y:S04]  /*20cd0*/  LDL.LU.64 R240, [R1+0x790] ;  /* 0x0007900001f07983 */ /* 0x000ee80000300a00 */
[----:B------:R1:W-:Y:S04]  /*20ce0*/  STL.64 [R1+0x280], R10 ;  /* 0x0002800a01007387 */ /* 0x0003e80000100a00 */
[----:B------:R-:W3:Y:S01]  /*20cf0*/  LDL.LU.64 R250, [R1+0x788] ;  /* 0x0007880001fa7983 */ /* 0x000ee20000300a00 */
[----:B------:R-:W-:Y:S01]  /*20d00*/  IADD3 R154, R8, -0x218, RZ ;  /* 0xfffffde8089a7810 */ /* 0x000fe20007ffe0ff */
[C---:B------:R-:W-:Y:S01]  /*20d10*/  VIADD R155, R12.reuse, 0x100000 ;  /* 0x001000000c9b7836 */ /* 0x040fe20000000000 */
[----:B------:R-:W-:-:S02]  /*20d20*/  IADD3 R8, R12, 0x100000, RZ ;  /* 0x001000000c087810 */ /* 0x000fc40007ffe0ff */
[----:B------:R-:W-:Y:S02]  /*20d30*/  ISETP.GE.U32.AND P0, PT, R154, 0x7ffffd69, PT ;  /* 0x7ffffd699a00780c */ /* 0x000fe40003f06070 */
[----:B------:R2:W-:Y:S01]  /*20d40*/  LDGSTS.E [R155+-0x7fffc], desc[UR8][R156.64], !P1 ;  /* 0x800040009c9b7fae */ /* 0x0005e2000c921848 */
[----:B------:R-:W1:Y:S03]  /*20d50*/  LDC R154, c[0x0][0x230] ;  /* 0x00008c00ff9a7b82 */ /* 0x000e660000000800 */
[----:B------:R4:W-:Y:S04]  /*20d60*/  LDGSTS.E [R8+-0x7bffc], desc[UR8][R152.64], !P1 ;  /* 0x8400400098087fae */ /* 0x0009e8000c921848 */
[----:B------:R1:W-:Y:S01]  /*20d70*/  LDGSTS.E [R252+-0x7fff8], desc[UR8][R10.64], !P2 ;  /* 0x800080000afc7fae */ /* 0x0003e2000d121848 */
[----:B--2---:R-:W-:-:S04]  /*20d80*/  IMAD.WIDE R156, R22, 0x4, R230 ;  /* 0x00000004169c7825 */ /* 0x004fc800078e02e6 */
[----:B----4-:R-:W-:Y:S01]  /*20d90*/  IMAD.WIDE R152, R22, 0x4, R234 ;  /* 0x0000000416987825 */ /* 0x010fe200078e02ea */
[----:B------:R2:W-:Y:S01]  /*20da0*/  STL.64 [R1+0x298], R156 ;  /* 0x0002989c01007387 */ /* 0x0005e20000100a00 */
[----:B------:R-:W4:Y:S03]  /*20db0*/  LDC R8, c[0x0][0x230] ;  /* 0x00008c00ff087b82 */ /* 0x000f260000000800 */
[----:B------:R2:W-:Y:S04]  /*20dc0*/  STL.64 [R1+0x2b8], R152 ;  /* 0x0002b89801007387 */ /* 0x0005e80000100a00 */
[----:B------:R-:W-:Y:S01]  /*20dd0*/  LDGSTS.E [R155+-0x7bff8], desc[UR8][R156.64], !P2 ;  /* 0x840080009c9b7fae */ /* 0x000fe2000d121848 */
[----:B---3--:R-:W-:Y:S01]  /*20de0*/  IADD3 R9, R9, -0x236, RZ ;  /* 0xfffffdca09097810 */ /* 0x008fe20007ffe0ff */
[----:B-1----:R-:W1:Y:S02]  /*20df0*/  LDC R11, c[0x0][0x230] ;  /* 0x00008c00ff0b7b82 */ /* 0x002e640000000800 */
[----:B------:R-:W-:Y:S04]  /*20e00*/  LDGSTS.E [R252+-0x7fff4], desc[UR8][R152.64], !P0 ;  /* 0x8000c00098fc7fae */ /* 0x000fe8000c121848 */
[----:B--2---:R-:W2:Y:S04]  /*20e10*/  LDL.LU.64 R156, [R1+0x780] ;  /* 0x00078000019c7983 */ /* 0x004ea80000300a00 */
[----:B------:R-:W3:Y:S04]  /*20e20*/  LDL.LU.64 R152, [R1+0x778] ;  /* 0x0007780001987983 */ /* 0x000ee80000300a00 */
[----:B------:R-:W3:Y:S01]  /*20e30*/  LDL.LU.64 R234, [R1+0x770] ;  /* 0x0007700001ea7983 */ /* 0x000ee20000300a00 */
[----:B------:R-:W-:-:S02]  /*20e40*/  VIADD R10, R158, 0xfffffdcb ;  /* 0xfffffdcb9e0a7836 */ /* 0x000fc40000000000 */
[----:B------:R-:W-:-:S04]  /*20e50*/  IMAD.WIDE R166, R22, 0x4, R236 ;  /* 0x0000000416a67825 */ /* 0x000fc800078e02ec */
[C---:B------:R-:W-:Y:S02]  /*20e60*/  IMAD.WIDE R162, R22.reuse, 0x4, R238 ;  /* 0x0000000416a27825 */ /* 0x040fe400078e02ee */
[----:B------:R-:W3:Y:S04]  /*20e70*/  LDL.LU.64 R238, [R1+0x768] ;  /* 0x0007680001ee7983 */ /* 0x000ee80000300a00 */
[----:B------:R-:W-:Y:S01]  /*20e80*/  STL.64 [R1+0x2d0], R166 ;  /* 0x0002d0a601007387 */ /* 0x000fe20000100a00 */
[----:B------:R-:W-:-:S03]  /*20e90*/  IMAD.WIDE R160, R22, 0x4, R240 ;  /* 0x0000000416a07825 */ /* 0x000fc600078e02f0 */
[----:B------:R-:W3:Y:S01]  /*20ea0*/  LDL.LU.64 R240, [R1+0x760] ;  /* 0x0007600001f07983 */ /* 0x000ee20000300a00 */
[----:B------:R-:W-:-:S03]  /*20eb0*/  IMAD.WIDE R158, R22, 0x4, R250 ;  /* 0x00000004169e7825 */ /* 0x000fc600078e02fa */
[----:B------:R-:W-:Y:S04]  /*20ec0*/  STL.64 [R1+0x2f8], R162 ;  /* 0x0002f8a201007387 */ /* 0x000fe80000100a00 */
[----:B------:R1:W-:Y:S04]  /*20ed0*/  STL.64 [R1+0x300], R160 ;  /* 0x000300a001007387 */ /* 0x0003e80000100a00 */
[----:B------:R2:W-:Y:S04]  /*20ee0*/  STL.64 [R1+0x308], R158 ;  /* 0x0003089e01007387 */ /* 0x0005e80000100a00 */
[----:B------:R-:W3:Y:S04]  /*20ef0*/  LDL.LU.64 R230, [R1+0x698] ;  /* 0x0006980001e67983 */ /* 0x000ee80000300a00 */
[----:B------:R-:W3:Y:S04]  /*20f00*/  LDL.LU.64 R236, [R1+0x690] ;  /* 0x0006900001ec7983 */ /* 0x000ee80000300a00 */
[----:B------:R-:W3:Y:S01]  /*20f10*/  LDL.LU.64 R250, [R1+0x688] ;  /* 0x0006880001fa7983 */ /* 0x000ee20000300a00 */
[----:B------:R-:W-:-:S02]  /*20f20*/  ISETP.GE.U32.AND P1, PT, R10, 0x7ffffd4c, PT ;  /* 0x7ffffd4c0a00780c */ /* 0x000fc40003f26070 */
[----:B------:R-:W-:Y:S01]  /*20f30*/  ISETP.GE.U32.AND P2, PT, R9, 0x7ffffd4b, PT ;  /* 0x7ffffd4b0900780c */ /* 0x000fe20003f46070 */
[----:B------:R-:W-:Y:S01]  /*20f40*/  VIADD R164, R12, 0x100000 ;  /* 0x001000000ca47836 */ /* 0x000fe20000000000 */
[----:B------:R-:W3:Y:S01]  /*20f50*/  LDC R9, c[0x0][0x230] ;  /* 0x00008c00ff097b82 */ /* 0x000ee20000000800 */
[----:B----4-:R-:W-:Y:S01]  /*20f60*/  VIADD R8, R8, 0xfffffdc9 ;  /* 0xfffffdc908087836 */ /* 0x010fe20000000000 */
[----:B------:R-:W-:Y:S02]  /*20f70*/  IADD3 R10, R12, 0x100000, RZ ;  /* 0x001000000c0a7810 */ /* 0x000fe40007ffe0ff */
[----:B------:R-:W-:Y:S02]  /*20f80*/  LDGSTS.E [R164+-0x7bff4], desc[UR8][R166.64], !P0 ;  /* 0x8400c000a6a47fae */ /* 0x000fe4000c121848 */
[----:B------:R-:W-:Y:S01]  /*20f90*/  ISETP.GE.U32.AND P0, PT, R8, 0x7ffffd4a, PT ;  /* 0x7ffffd4a0800780c */ /* 0x000fe20003f06070 */
[----:B-1----:R-:W-:Y:S01]  /*20fa0*/  VIADD R11, R11, 0xfffffdab ;  /* 0xfffffdab0b0b7836 */ /* 0x002fe20000000000 */
[----:B------:R-:W1:Y:S01]  /*20fb0*/  LDC R8, c[0x0][0x230] ;  /* 0x00008c00ff087b82 */ /* 0x000e620000000800 */
[----:B------:R-:W-:Y:S04]  /*20fc0*/  LDGSTS.E [R155+-0x78000], desc[UR8][R162.64], !P1 ;  /* 0x88000000a29b7fae */ /* 0x000fe8000c921848 */
[----:B------:R4:W-:Y:S04]  /*20fd0*/  LDGSTS.E [R10+-0x74000], desc[UR8][R160.64], !P1 ;  /* 0x8c000000a00a7fae */ /* 0x0009e8000c921848 */
[----:B------:R2:W-:Y:S01]  /*20fe0*/  LDGSTS.E [R252+-0x77ffc], desc[UR8][R158.64], !P2 ;  /* 0x880040009efc7fae */ /* 0x0005e2000d121848 */
[----:B----4-:R-:W-:Y:S01]  /*20ff0*/  IADD3 R160, R154, -0x238, RZ ;  /* 0xfffffdc89aa07810 */ /* 0x010fe20007ffe0ff */
[----:B------:R-:W4:Y:S01]  /*21000*/  LDC R10, c[0x0][0x230] ;  /* 0x00008c00ff0a7b82 */ /* 0x000f220000000800 */
[----:B--2---:R-:W-:Y:S01]  /*21010*/  IMAD.WIDE R158, R22, 0x4, R156 ;  /* 0x00000004169e7825 */ /* 0x004fe200078e029c */
[----:B------:R-:W-:-:S03]  /*21020*/  IADD3 R154, R12, 0x100000, RZ ;  /* 0x001000000c9a7810 */ /* 0x000fc60007ffe0ff */
[C---:B---3--:R-:W-:Y:S01]  /*21030*/  IMAD.WIDE R156, R22.reuse, 0x4, R152 ;  /* 0x00000004169c7825 */ /* 0x048fe200078e0298 */
[----:B------:R2:W-:Y:S03]  /*21040*/  STL.64 [R1+0x310], R158 ;  /* 0x0003109e01007387 */ /* 0x0005e60000100a00 */
[----:B------:R-:W-:Y:S01]  /*21050*/  IMAD.WIDE R152, R22, 0x4, R234 ;  /* 0x0000000416987825 */ /* 0x000fe200078e02ea */
[----:B------:R2:W-:Y:S01]  /*21060*/  LDGSTS.E [R155+-0x73ffc], desc[UR8][R158.64], !P2 ;  /* 0x8c0040009e9b7fae */ /* 0x0005e2000d121848 */
[----:B------:R-:W-:-:S03]  /*21070*/  ISETP.GE.U32.AND P1, PT, R160, 0x7ffffd49, PT ;  /* 0x7ffffd49a000780c */ /* 0x000fc60003f26070 */
[----:B------:R3:W-:Y:S04]  /*21080*/  STL.64 [R1+0x318], R156 ;  /* 0x0003189c01007387 */ /* 0x0007e80000100a00 */
[----:B------:R3:W-:Y:S04]  /*21090*/  LDGSTS.E [R154+-0x77ff8], desc[UR8][R156.64], !P0 ;  /* 0x880080009c9a7fae */ /* 0x0007e8000c121848 */
[----:B------:R1:W-:Y:S01]  /*210a0*/  STL.64 [R1+0x320], R152 ;  /* 0x0003209801007387 */ /* 0x0003e20000100a00 */
[----:B------:R-:W-:Y:S01]  /*210b0*/  ISETP.GE.U32.AND P2, PT, R11, 0x7ffffd2c, PT ;  /* 0x7ffffd2c0b00780c */ /* 0x000fe20003f46070 */
[----:B------:R-:W-:-:S02]  /*210c0*/  VIADD R160, R9, 0xfffffdaa ;  /* 0xfffffdaa09a07836 */ /* 0x000fc40000000000 */
[----:B------:R1:W-:Y:S04]  /*210d0*/  LDGSTS.E [R252+-0x73ff8], desc[UR8][R152.64], !P0 ;  /* 0x8c00800098fc7fae */ /* 0x0003e8000c121848 */
[----:B------:R-:W4:Y:S04]  /*210e0*/  LDL.LU.64 R154, [R1+0x680] ;  /* 0x00068000019a7983 */ /* 0x000f280000300a00 */
[----:B------:R-:W4:Y:S01]  /*210f0*/  LDL.LU.64 R234, [R1+0x5f8] ;  /* 0x0005f80001ea7983 */ /* 0x000f220000300a00 */
[C---:B------:R-:W-:Y:S01]  /*21100*/  IADD3 R11, R12.reuse, 0x100000, RZ ;  /* 0x001000000c0b7810 */ /* 0x040fe20007ffe0ff */
[----:B------:R-:W-:-:S02]  /*21110*/  VIADD R9, R12, 0x100000 ;  /* 0x001000000c097836 */ /* 0x000fc40000000000 */
[----:B--2---:R-:W-:-:S05]  /*21120*/  IMAD.WIDE R158, R22, 0x4, R238 ;  /* 0x00000004169e7825 */ /* 0x004fca00078e02ee */
[----:B------:R2:W-:Y:S04]  /*21130*/  STL.64 [R1+0x328], R158 ;  /* 0x0003289e01007387 */ /* 0x0005e80000100a00 */
[----:B------:R-:W4:Y:S01]  /*21140*/  LDL.LU.64 R238, [R1+0x5f0] ;  /* 0x0005f00001ee7983 */ /* 0x000f220000300a00 */
[----:B---3--:R-:W-:-:S03]  /*21150*/  IMAD.WIDE R156, R22, 0x4, R240 ;  /* 0x00000004169c7825 */ /* 0x008fc600078e02f0 */
[----:B------:R2:W-:Y:S04]  /*21160*/  LDGSTS.E [R11+-0x77ff4], desc[UR8][R158.64], !P1 ;  /* 0x8800c0009e0b7fae */ /* 0x0005e8000c921848 */
[----:B------:R-:W3:Y:S04]  /*21170*/  LDL.LU.64 R240, [R1+0x5d8] ;  /* 0x0005d80001f07983 */ /* 0x000ee80000300a00 */
[----:B------:R2:W-:Y:S04]  /*21180*/  STL.64 [R1+0x330], R156 ;  /* 0x0003309c01007387 */ /* 0x0005e80000100a00 */
[----:B------:R2:W-:Y:S01]  /*21190*/  LDGSTS.E [R9+-0x73ff4], desc[UR8][R156.64], !P1 ;  /* 0x8c00c0009c097fae */ /* 0x0005e2000c921848 */
[----:B-1----:R-:W-:-:S04]  /*211a0*/  IMAD.WIDE R152, R22, 0x4, R230 ;  /* 0x0000000416987825 */ /* 0x002fc800078e02e6 */
[----:B--2---:R-:W-:Y:S01]  /*211b0*/  IMAD.WIDE R158, R22, 0x4, R236 ;  /* 0x00000004169e7825 */ /* 0x004fe200078e02ec */
[----:B------:R1:W-:Y:S01]  /*211c0*/  STL.64 [R1+0x340], R152 ;  /* 0x0003409801007387 */ /* 0x0003e20000100a00 */
[----:B------:R-:W-:Y:S01]  /*211d0*/  ISETP.GE.U32.AND P0, PT, R160, 0x7ffffd2b, PT ;  /* 0x7ffffd2ba000780c */ /* 0x000fe20003f06070 */
[----:B------:R-:W2:Y:S01]  /*211e0*/  LDC R9, c[0x0][0x230] ;  /* 0x00008c00ff097b82 */ /* 0x000ea20000000800 */
[----:B------:R-:W-:Y:S01]  /*211f0*/  IMAD.WIDE R156, R22, 0x4, R250 ;  /* 0x00000004169c7825 */ /* 0x000fe200078e02fa */
[----:B------:R2:W-:Y:S04]  /*21200*/  STL.64 [R1+0x350], R158 ;  /* 0x0003509e01007387 */ /* 0x0005e80000100a00 */
[----:B------:R2:W-:Y:S04]  /*21210*/  STL.64 [R1+0x360], R156 ;  /* 0x0003609c01007387 */ /* 0x0005e80000100a00 */
[----:B------:R-:W3:Y:S04]  /*21220*/  LDL.LU.64 R230, [R1+0x5b0] ;  /* 0x0005b00001e67983 */ /* 0x000ee80000300a00 */
[----:B------:R-:W3:Y:S04]  /*21230*/  LDL.LU.64 R236, [R1+0x518] ;  /* 0x0005180001ec7983 */ /* 0x000ee80000300a00 */
[----:B------:R-:W3:Y:S04]  /*21240*/  LDL.LU.64 R250, [R1+0x500] ;  /* 0x0005000001fa7983 */ /* 0x000ee80000300a00 */
[----:B------:R1:W-:Y:S01]  /*21250*/  LDGSTS.E [R252+-0x70000], desc[UR8][R152.64], !P2 ;  /* 0x9000000098fc7fae */ /* 0x0003e2000d121848 */
[----:B----4-:R-:W-:-:S03]  /*21260*/  IADD3 R10, R10, -0x257, RZ ;  /* 0xfffffda90a0a7810 */ /* 0x010fc60007ffe0ff */
[----:B------:R4:W-:Y:S01]  /*21270*/  LDGSTS.E [R11+-0x6c000], desc[UR8][R158.64], !P2 ;  /* 0x940000009e0b7fae */ /* 0x0009e2000d121848 */
[----:B------:R-:W-:-:S03]  /*21280*/  VIADD R8, R8, 0xfffffda8 ;  /* 0xfffffda808087836 */ /* 0x000fc60000000000 */
[----:B------:R2:W-:Y:S01]  /*21290*/  LDGSTS.E [R252+-0x6fffc], desc[UR8][R156.64], !P0 ;  /* 0x900040009cfc7fae */ /* 0x0005e2000c121848 */
[----:B-1----:R-:W1:Y:S01]  /*212a0*/  LDC R152, c[0x0][0x230] ;  /* 0x00008c00ff987b82 */ /* 0x002e620000000800 */
[----:B------:R-:W-:Y:S02]  /*212b0*/  ISETP.GE.U32.AND P1, PT, R10, 0x7ffffd2a, PT ;  /* 0x7ffffd2a0a00780c */ /* 0x000fe40003f26070 */
[----:B------:R-:W-:Y:S02]  /*212c0*/  ISETP.GE.U32.AND P2, PT, R8, 0x7ffffd29, PT ;  /* 0x7ffffd290800780c */ /* 0x000fe40003f46070 */
[C---:B------:R-:W-:Y:S01]  /*212d0*/  IADD3 R160, R12.reuse, 0x100000, RZ ;  /* 0x001000000ca07810 */ /* 0x040fe20007ffe0ff */
[C---:B------:R-:W-:Y:S01]  /*212e0*/  VIADD R153, R12.reuse, 0x100000 ;  /* 0x001000000c997836 */ /* 0x040fe20000000000 */
[----:B------:R-:W-:Y:S01]  /*212f0*/  IADD3 R10, R12, 0x100000, RZ ;  /* 0x001000000c0a7810 */ /* 0x000fe20007ffe0ff */
[----:B------:R-:W3:Y:S01]  /*21300*/  LDC R8, c[0x0][0x230] ;  /* 0x00008c00ff087b82 */ /* 0x000ee20000000800 */
[----:B------:R-:W-:-:S07]  /*21310*/  IMAD.WIDE R162, R22, 0x4, R154 ;  /* 0x0000000416a27825 */ /* 0x000fce00078e029a */
[----:B----4-:R-:W4:Y:S01]  /*21320*/  LDC R11, c[0x0][0x230] ;  /* 0x00008c00ff0b7b82 */ /* 0x010f220000000800 */
[----:B--2---:R-:W-:Y:S01]  /*21330*/  IMAD.WIDE R158, R22, 0x4, R234 ;  /* 0x00000004169e7825 */ /* 0x004fe200078e02ea */
[----:B------:R-:W-:Y:S04]  /*21340*/  STL.64 [R1+0x368], R162 ;  /* 0x000368a201007387 */ /* 0x000fe80000100a00 */
[----:B------:R-:W2:Y:S04]  /*21350*/  LDL.LU.64 R234, [R1+0x4e8] ;  /* 0x0004e80001ea7983 */ /* 0x000ea80000300a00 */
[----:B------:R4:W-:Y:S01]  /*21360*/  STL.64 [R1+0x378], R158 ;  /* 0x0003789e01007387 */ /* 0x0009e20000100a00 */
[----:B-1----:R-:W-:-:S03]  /*21370*/  IADD3 R152, R152, -0x276, RZ ;  /* 0xfffffd8a98987810 */ /* 0x002fc60007ffe0ff */
[----:B------:R-:W-:Y:S04]  /*21380*/  LDGSTS.E [R160+-0x6bffc], desc[UR8][R162.64], !P0 ;  /* 0x94004000a2a07fae */ /* 0x000fe8000c121848 */
[----:B------:R-:W-:Y:S01]  /*21390*/  LDGSTS.E [R153+-0x6fff8], desc[UR8][R158.64], !P1 ;  /* 0x900080009e997fae */ /* 0x000fe2000c921848 */
[----:B------:R-:W-:-:S05]  /*213a0*/  IMAD.WIDE R156, R22, 0x4, R238 ;  /* 0x00000004169c7825 */ /* 0x000fca00078e02ee */
[----:B------:R-:W-:Y:S01]  /*213b0*/  STL.64 [R1+0x388], R156 ;  /* 0x0003889c01007387 */ /* 0x000fe20000100a00 */
[----:B---3--:R-:W-:-:S03]  /*213c0*/  IMAD.WIDE R154, R22, 0x4, R240 ;  /* 0x00000004169a7825 */ /* 0x008fc600078e02f0 */
[----:B------:R-:W3:Y:S04]  /*213d0*/  LDL.LU.64 R238, [R1+0x4b0] ;  /* 0x0004b00001ee7983 */ /* 0x000ee80000300a00 */
[----:B------:R1:W-:Y:S04]  /*213e0*/  STL.64 [R1+0x390], R154 ;  /* 0x0003909a01007387 */ /* 0x0003e80000100a00 */
[----:B------:R-:W3:Y:S04]  /*213f0*/  LDL.LU.64 R240, [R1+0x450] ;  /* 0x0004500001f07983 */ /* 0x000ee80000300a00 */
[----:B------:R1:W-:Y:S01]  /*21400*/  LDGSTS.E [R10+-0x6bff8], desc[UR8][R156.64], !P1 ;  /* 0x940080009c0a7fae */ /* 0x0003e2000c921848 */
[----:B------:R-:W-:-:S03]  /*21410*/  ISETP.GE.U32.AND P1, PT, R152, 0x7ffffd0b, PT ;  /* 0x7ffffd0b9800780c */ /* 0x000fc60003f26070 */
[----:B------:R1:W-:Y:S01]  /*21420*/  LDGSTS.E [R252+-0x6fff4], desc[UR8][R154.64], !P2 ;  /* 0x9000c0009afc7fae */ /* 0x0003e2000d121848 */
[----:B------:R-:W-:Y:S02]  /*21430*/  VIADD R9, R9, 0xfffffd8b ;  /* 0xfffffd8b09097836 */ /* 0x000fe40000000000 */
[----:B------:R-:W-:Y:S01]  /*21440*/  VIADD R8, R8, 0xfffffd89 ;  /* 0xfffffd8908087836 */ /* 0x000fe20000000000 */
[----:B----4-:R-:W-:Y:S01]  /*21450*/  IADD3 R11, R11, -0x278, RZ ;  /* 0xfffffd880b0b7810 */ /* 0x010fe20007ffe0ff */
[----:B-1----:R-:W1:Y:S01]  /*21460*/  LDC R10, c[0x0][0x230] ;  /* 0x00008c00ff0a7b82 */ /* 0x002e620000000800 */
[----:B------:R-:W-:-:S04]  /*21470*/  IMAD.WIDE R160, R22, 0x4, R230 ;  /* 0x0000000416a07825 */ /* 0x000fc800078e02e6 */
[C---:B------:R-:W-:Y:S01]  /*21480*/  IMAD.WIDE R158, R22.reuse, 0x4, R236 ;  /* 0x00000004169e7825 */ /* 0x040fe200078e02ec */
[----:B------:R-:W-:Y:S03]  /*21490*/  STL.64 [R1+0x398], R160 ;  /* 0x000398a001007387 */ /* 0x000fe60000100a00 */
[----:B------:R-:W-:Y:S01]  /*214a0*/  IMAD.WIDE R154, R22, 0x4, R250 ;  /* 0x00000004169a7825 */ /* 0x000fe200078e02fa */
[----:B------:R-:W4:Y:S04]  /*214b0*/  LDL.LU.64 R152, [R1+0x468] ;  /* 0x0004680001987983 */ /* 0x000f280000300a00 */
[----:B------:R-:W-:Y:S04]  /*214c0*/  STL.64 [R1+0x3b0], R158 ;  /* 0x0003b09e01007387 */ /* 0x000fe80000100a00 */
[----:B------:R-:W4:Y:S04]  /*214d0*/  LDL.LU.64 R230, [R1+0x4a0] ;  /* 0x0004a00001e67983 */ /* 0x000f280000300a00 */
[----:B------:R1:W-:Y:S04]  /*214e0*/  STL.64 [R1+0x3b8], R154 ;  /* 0x0003b89a01007387 */ /* 0x0003e80000100a00 */
[----:B------:R-:W4:Y:S04]  /*214f0*/  LDL.LU.64 R236, [R1+0x4a8] ;  /* 0x0004a80001ec7983 */ /* 0x000f280000300a00 */
[----:B------:R-:W4:Y:S01]  /*21500*/  LDL.LU.64 R250, [R1+0x8d8] ;  /* 0x0008d80001fa7983 */ /* 0x000f220000300a00 */
[----:B------:R-:W-:Y:S01]  /*21510*/  ISETP.GE.U32.AND P0, PT, R9, 0x7ffffd0c, PT ;  /* 0x7ffffd0c0900780c */ /* 0x000fe20003f06070 */
[C---:B------:R-:W-:Y:S01]  /*21520*/  VIADD R157, R12.reuse, 0x100000 ;  /* 0x001000000c9d7836 */ /* 0x040fe20000000000 */
[----:B------:R-:W-:Y:S01]  /*21530*/  IADD3 R156, R12, 0x100000, RZ ;  /* 0x001000000c9c7810 */ /* 0x000fe20007ffe0ff */
[----:B------:R-:W4:Y:S03]  /*21540*/  LDC R9, c[0x0][0x230] ;  /* 0x00008c00ff097b82 */ /* 0x000f260000000800 */
[----:B------:R-:W-:Y:S01]  /*21550*/  LDGSTS.E [R157+-0x6bff4], desc[UR8][R160.64], !P2 ;  /* 0x9400c000a09d7fae */ /* 0x000fe2000d121848 */
[----:B------:R-:W-:-:S02]  /*21560*/  ISETP.GE.U32.AND P2, PT, R8, 0x7ffffd0a, PT ;  /* 0x7ffffd0a0800780c */ /* 0x000fc40003f46070 */
[----:B------:R-:W-:Y:S02]  /*21570*/  ISETP.GE.U32.AND P4, PT, R11, 0x7ffffd09, PT ;  /* 0x7ffffd090b00780c */ /* 0x000fe40003f86070 */
[----:B------:R-:W4:Y:S02]  /*21580*/  LDC R8, c[0x0][0x230] ;  /* 0x00008c00ff087b82 */ /* 0x000f240000000800 */
[----:B------:R-:W-:Y:S04]  /*21590*/  LDGSTS.E [R156+-0x68000], desc[UR8][R158.64], !P0 ;  /* 0x980000009e9c7fae */ /* 0x000fe8000c121848 */
[----:B------:R1:W-:Y:S02]  /*215a0*/  LDGSTS.E [R252+-0x64000], desc[UR8][R154.64], !P0 ;  /* 0x9c0000009afc7fae */ /* 0x0003e4000c121848 */
[----:B-1----:R-:W-:-:S02]  /*215b0*/  VIADD R154, R12, 0x100000 ;  /* 0x001000000c9a7836 */ /* 0x002fc40000000000 */
[----:B--2---:R-:W-:-:S05]  /*215c0*/  IMAD.WIDE R162, R22, 0x4, R234 ;  /* 0x0000000416a27825 */ /* 0x004fca00078e02ea */
[----:B------:R-:W-:Y:S04]  /*215d0*/  STL.64 [R1+0x420], R162 ;  /* 0x000420a201007387 */ /* 0x000fe80000100a00 */
[----:B------:R-:W-:Y:S01]  /*215e0*/  LDGSTS.E [R154+-0x67ffc], desc[UR8][R162.64], !P1 ;  /* 0x98004000a29a7fae */ /* 0x000fe2000c921848 */
[----:B------:R-:W-:Y:S01]  /*215f0*/  IADD3 R158, R12, 0x100000, RZ ;  /* 0x001000000c9e7810 */ /* 0x000fe20007ffe0ff */
[----:B---3--:R-:W-:-:S05]  /*21600*/  IMAD.WIDE R160, R22, 0x4, R238 ;  /* 0x0000000416a07825 */ /* 0x008fca00078e02ee */
[----:B------:R4:W-:Y:S01]  /*21610*/  STL.64 [R1+0x438], R160 ;  /* 0x000438a001007387 */ /* 0x0009e20000100a00 */
[----:B------:R-:W-:-:S03]  /*21620*/  IMAD.WIDE R156, R22, 0x4, R240 ;  /* 0x00000004169c7825 */ /* 0x000fc600078e02f0 */
[----:B------:R-:W2:Y:S04]  /*21630*/  LDL.LU.64 R154, [R1+0x8d0] ;  /* 0x0008d000019a7983 */ /* 0x000ea80000300a00 */
[----:B------:R1:W-:Y:S04]  /*21640*/  STL.64 [R1+0x450], R156 ;  /* 0x0004509c01007387 */ /* 0x0003e80000100a00 */
[----:B------:R-:W3:Y:S04]  /*21650*/  LDL.LU.64 R234, [R1+0x8c8] ;  /* 0x0008c80001ea7983 */ /* 0x000ee80000300a00 */
[----:B------:R-:W3:Y:S04]  /*21660*/  LDL.LU.64 R238, [R1+0x8c0] ;  /* 0x0008c00001ee7983 */ /* 0x000ee80000300a00 */
[----:B------:R-:W3:Y:S04]  /*21670*/  LDL.LU.64 R240, [R1+0x8b8] ;  /* 0x0008b80001f07983 */ /* 0x000ee80000300a00 */
[----:B------:R4:W-:Y:S04]  /*21680*/  LDGSTS.E [R158+-0x63ffc], desc[UR8][R160.64], !P1 ;  /* 0x9c004000a09e7fae */ /* 0x0009e8000c921848 */
[----:B------:R1:W-:Y:S01]  /*21690*/  LDGSTS.E [R252+-0x67ff8], desc[UR8][R156.64], !P2 ;  /* 0x980080009cfc7fae */ /* 0x0003e2000d121848 */
[----:B----4-:R-:W-:-:S04]  /*216a0*/  IMAD.WIDE R160, R22, 0x4, R152 ;  /* 0x0000000416a07825 */ /* 0x010fc800078e0298 */
[C---:B-1----:R-:W-:Y:S01]  /*216b0*/  VIADD R157, R12.reuse, 0x100000 ;  /* 0x001000000c9d7836 */ /* 0x042fe20000000000 */
[----:B------:R-:W-:Y:S01]  /*216c0*/  IADD3 R156, R12, 0x100000, RZ ;  /* 0x001000000c9c7810 */ /* 0x000fe20007ffe0ff */
[C---:B------:R-:W-:Y:S01]  /*216d0*/  IMAD.WIDE R158, R22.reuse, 0x4, R230 ;  /* 0x00000004169e7825 */ /* 0x040fe200078e02e6 */
[----:B------:R1:W-:Y:S04]  /*216e0*/  STL.64 [R1+0x468], R160 ;  /* 0x000468a001007387 */ /* 0x0003e80000100a00 */
[----:B------:R1:W-:Y:S01]  /*216f0*/  LDGSTS.E [R157+-0x63ff8], desc[UR8][R160.64], !P2 ;  /* 0x9c008000a09d7fae */ /* 0x0003e2000d121848 */
[----:B------:R-:W-:-:S03]  /*21700*/  IMAD.WIDE R152, R22, 0x4, R236 ;  /* 0x0000000416987825 */ /* 0x000fc600078e02ec */
[----:B------:R-:W-:Y:S04]  /*21710*/  STL.64 [R1+0x4a0], R158 ;  /* 0x0004a09e01007387 */ /* 0x000fe80000100a00 */
[----:B------:R4:W-:Y:S04]  /*21720*/  LDGSTS.E [R156+-0x67ff4], desc[UR8][R158.64], !P4 ;  /* 0x9800c0009e9c7fae */ /* 0x0009e8000e121848 */
[----:B------:R4:W-:Y:S01]  /*21730*/  STL.64 [R1+0x4a8], R152 ;  /* 0x0004a89801007387 */ /* 0x0009e20000100a00 */
[----:B-1----:R-:W-:-:S03]  /*21740*/  IMAD.WIDE R160, R22, 0x4, R250 ;  /* 0x0000000416a07825 */ /* 0x002fc600078e02fa */
[----:B------:R1:W-:Y:S04]  /*21750*/  LDGSTS.E [R252+-0x63ff4], desc[UR8][R152.64], !P4 ;  /* 0x9c00c00098fc7fae */ /* 0x0003e8000e121848 */
[----:B----4-:R-:W4:Y:S04]  /*21760*/  LDL.LU.64 R152, [R1+0x8b0] ;  /* 0x0008b00001987983 */ /* 0x010f280000300a00 */
[----:B------:R-:W4:Y:S04]  /*21770*/  LDL.LU.64 R230, [R1+0x8a8] ;  /* 0x0008a80001e67983 */ /* 0x000f280000300a00 */
[----:B------:R-:W4:Y:S04]  /*21780*/  LDL.LU.64 R236, [R1+0x8a0] ;  /* 0x0008a00001ec7983 */ /* 0x000f280000300a00 */
[----:B------:R-:W-:Y:S04]  /*21790*/  STL.64 [R1+0x4b0], R160 ;  /* 0x0004b0a001007387 */ /* 0x000fe80000100a00 */
[----:B------:R-:W4:Y:S01]  /*217a0*/  LDL.LU.64 R250, [R1+0x758] ;  /* 0x0007580001fa7983 */ /* 0x000f220000300a00 */
[----:B------:R-:W-:Y:S01]  /*217b0*/  VIADD R10, R10, 0xfffffde7 ;  /* 0xfffffde70a0a7836 */ /* 0x000fe20000000000 */
[----:B------:R-:W-:-:S02]  /*217c0*/  IADD3 R11, R9, -0x21a, RZ ;  /* 0xfffffde6090b7810 */ /* 0x000fc40007ffe0ff */
[----:B------:R-:W-:Y:S01]  /*217d0*/  IADD3 R158, R13, 0x100000, RZ ;  /* 0x001000000d9e7810 */ /* 0x000fe20007ffe0ff */
[----:B------:R-:W-:Y:S01]  /*217e0*/  VIADD R8, R8, 0xfffffde5 ;  /* 0xfffffde508087836 */ /* 0x000fe20000000000 */
[----:B------:R-:W-:Y:S01]  /*217f0*/  ISETP.GE.U32.AND P0, PT, R10, 0x7ffffd68, PT ;  /* 0x7ffffd680a00780c */ /* 0x000fe20003f06070 */
[----:B------:R-:W4:Y:S01]  /*21800*/  LDC R9, c[0x0][0x230] ;  /* 0x00008c00ff097b82 */ /* 0x000f220000000800 */
[----:B------:R-:W-:Y:S01]  /*21810*/  ISETP.GE.U32.AND P1, PT, R11, 0x7ffffd67, PT ;  /* 0x7ffffd670b00780c */ /* 0x000fe20003f26070 */
[C---:B------:R-:W-:Y:S01]  /*21820*/  VIADD R11, R13.reuse, 0x100000 ;  /* 0x001000000d0b7836 */ /* 0x040fe20000000000 */
[----:B-1----:R-:W-:Y:S02]  /*21830*/  IADD3 R252, R13, 0x100000, RZ ;  /* 0x001000000dfc7810 */ /* 0x002fe40007ffe0ff */
[----:B------:R-:W-:-:S03]  /*21840*/  ISETP.GE.U32.AND P2, PT, R8, 0x7ffffd66, PT ;  /* 0x7ffffd660800780c */ /* 0x000fc60003f46070 */
[----:B------:R-:W1:Y:S04]  /*21850*/  LDC R10, c[0x0][0x230] ;  /* 0x00008c00ff0a7b82 */ /* 0x000e680000000800 */
[----:B------:R3:W-:Y:S04]  /*21860*/  LDGSTS.E [R158+-0x80000], desc[UR8][R160.64], !P0 ;  /* 0x80000000a09e7fae */ /* 0x0007e8000c121848 */
[----:B------:R-:W1:Y:S01]  /*21870*/  LDC R8, c[0x0][0x230] ;  /* 0x00008c00ff087b82 */ /* 0x000e620000000800 */
[----:B--2---:R-:W-:-:S04]  /*21880*/  IMAD.WIDE R156, R22, 0x4, R154 ;  /* 0x00000004169c7825 */ /* 0x004fc800078e029a */
[C---:B---3--:R-:W-:Y:S01]  /*21890*/  IMAD.WIDE R154, R22.reuse, 0x4, R234 ;  /* 0x00000004169a7825 */ /* 0x048fe200078e02ea */
[----:B------:R2:W-:Y:S03]  /*218a0*/  STL.64 [R1+0x4e8], R156 ;  /* 0x0004e89c01007387 */ /* 0x0005e60000100a00 */
[C---:B------:R-:W-:Y:S01]  /*218b0*/  IMAD.WIDE R158, R22.reuse, 0x4, R238 ;  /* 0x00000004169e7825 */ /* 0x040fe200078e02ee */
[----:B------:R2:W-:Y:S04]  /*218c0*/  LDGSTS.E [R11+-0x7c000], desc[UR8][R156.64], !P0 ;  /* 0x840000009c0b7fae */ /* 0x0005e8000c121848 */
[----:B------:R3:W-:Y:S04]  /*218d0*/  STL.64 [R1+0x500], R154 ;  /* 0x0005009a01007387 */ /* 0x0007e80000100a00 */
[----:B------:R3:W-:Y:S04]  /*218e0*/  LDGSTS.E [R252+-0x7fffc], desc[UR8][R154.64], !P1 ;  /* 0x800040009afc7fae */ /* 0x0007e8000c921848 */
[----:B------:R1:W-:Y:S01]  /*218f0*/  STL.64 [R1+0x518], R158 ;  /* 0x0005189e01007387 */ /* 0x0003e20000100a00 */
[----:B--2---:R-:W-:Y:S01]  /*21900*/  IADD3 R157, R13, 0x100000, RZ ;  /* 0x001000000d9d7810 */ /* 0x004fe20007ffe0ff */
[----:B------:R-:W2:Y:S04]  /*21910*/  LDC R156, c[0x0][0x230] ;  /* 0x00008c00ff9c7b82 */ /* 0x000ea80000000800 */
[----:B------:R1:W-:Y:S01]  /*21920*/  LDGSTS.E [R157+-0x7bffc], desc[UR8][R158.64], !P1 ;  /* 0x840040009e9d7fae */ /* 0x0003e2000c921848 */
[----:B---3--:R-:W-:-:S04]  /*21930*/  IMAD.WIDE R154, R22, 0x4, R240 ;  /* 0x00000004169a7825 */ /* 0x008fc800078e02f0 */
[----:B----4-:R-:W-:Y:S01]  /*21940*/  IMAD.WIDE R160, R22, 0x4, R152 ;  /* 0x0000000416a07825 */ /* 0x010fe200078e0298 */
[----:B------:R3:W-:Y:S03]  /*21950*/  STL.64 [R1+0x530], R154 ;  /* 0x0005309a01007387 */ /* 0x0007e60000100a00 */
[----:B-1----:R-:W-:Y:S01]  /*21960*/  VIADD R10, R10, 0xfffffde4 ;  /* 0xfffffde40a0a7836 */ /* 0x002fe20000000000 */
[----:B------:R-:W4:Y:S01]  /*21970*/  LDL.LU.64 R234, [R1+0x750] ;  /* 0x0007500001ea7983 */ /* 0x000f220000300a00 */
[----:B------:R-:W-:Y:S01]  /*21980*/  VIADD R9, R9, 0xfffffdc7 ;  /* 0xfffffdc709097836 */ /* 0x000fe20000000000 */
[----:B------:R-:W-:Y:S01]  /*21990*/  IADD3 R8, R8, -0x23a, RZ ;  /* 0xfffffdc608087810 */ /* 0x000fe20007ffe0ff */
[----:B------:R-:W1:Y:S01]  /*219a0*/  LDC R11, c[0x0][0x230] ;  /* 0x00008c00ff0b7b82 */ /* 0x000e620000000800 */
[----:B------:R-:W4:Y:S04]  /*219b0*/  LDL.LU.64 R238, [R1+0x748] ;  /* 0x0007480001ee7983 */ /* 0x000f280000300a00 */
[----:B------:R-:W4:Y:S01]  /*219c0*/  LDL.LU.64 R240, [R1+0x740] ;  /* 0x0007400001f07983 */ /* 0x000f220000300a00 */
[----:B------:R-:W-:-:S03]  /*219d0*/  IMAD.WIDE R158, R22, 0x4, R230 ;  /* 0x00000004169e7825 */ /* 0x000fc600078e02e6 */
[----:B------:R3:W-:Y:S01]  /*219e0*/  LDGSTS.E [R252+-0x7fff8], desc[UR8][R154.64], !P2 ;  /* 0x800080009afc7fae */ /* 0x0007e2000d121848 */
[----:B------:R-:W-:-:S03]  /*219f0*/  IMAD.WIDE R152, R22, 0x4, R250 ;  /* 0x0000000416987825 */ /* 0x000fc600078e02fa */
[----:B------:R-:W-:Y:S04]  /*21a00*/  STL.64 [R1+0x568], R160 ;  /* 0x000568a001007387 */ /* 0x000fe80000100a00 */
[----:B------:R-:W-:Y:S01]  /*21a10*/  STL.64 [R1+0x570], R158 ;  /* 0x0005709e01007387 */ /* 0x000fe20000100a00 */
[----:B---3--:R-:W-:Y:S01]  /*21a20*/  IMAD.WIDE R154, R22, 0x4, R236 ;  /* 0x00000004169a7825 */ /* 0x008fe200078e02ec */
[----:B------:R-:W-:Y:S02]  /*21a30*/  ISETP.GE.U32.AND P0, PT, R10, 0x7ffffd65, PT ;  /* 0x7ffffd650a00780c */ /* 0x000fe40003f06070 */
[----:B------:R3:W-:Y:S04]  /*21a40*/  LDGSTS.E [R157+-0x7bff8], desc[UR8][R160.64], !P2 ;  /* 0x84008000a09d7fae */ /* 0x0007e8000d121848 */
[----:B------:R3:W-:Y:S04]  /*21a50*/  STL.64 [R1+0x578], R154 ;  /* 0x0005789a01007387 */ /* 0x0007e80000100a00 */
[----:B------:R-:W3:Y:S01]  /*21a60*/  LDL.LU.64 R250, [R1+0x738] ;  /* 0x0007380001fa7983 */ /* 0x000ee20000300a00 */
[----:B------:R-:W-:Y:S01]  /*21a70*/  ISETP.GE.U32.AND P1, PT, R9, 0x7ffffd48, PT ;  /* 0x7ffffd480900780c */ /* 0x000fe20003f26070 */
[C---:B------:R-:W-:Y:S01]  /*21a80*/  VIADD R9, R13.reuse, 0x100000 ;  /* 0x001000000d097836 */ /* 0x040fe20000000000 */
[----:B------:R-:W-:Y:S01]  /*21a90*/  IADD3 R10, R13, 0x100000, RZ ;  /* 0x001000000d0a7810 */ /* 0x000fe20007ffe0ff */
[----:B------:R1:W-:Y:S01]  /*21aa0*/  STL.64 [R1+0x580], R152 ;  /* 0x0005809801007387 */ /* 0x0003e20000100a00 */
[----:B--2---:R-:W-:-:S03]  /*21ab0*/  VIADD R164, R156, 0xfffffdc5 ;  /* 0xfffffdc59ca47836 */ /* 0x004fc60000000000 */
[----:B------:R2:W-:Y:S04]  /*21ac0*/  LDGSTS.E [R10+-0x7fff4], desc[UR8][R158.64], !P0 ;  /* 0x8000c0009e0a7fae */ /* 0x0005e8000c121848 */
[----:B------:R1:W-:Y:S01]  /*21ad0*/  LDGSTS.E [R9+-0x7bff4], desc[UR8][R154.64], !P0 ;  /* 0x8400c0009a097fae */ /* 0x0003e2000c121848 */
[----:B------:R-:W-:Y:S01]  /*21ae0*/  ISETP.GE.U32.AND P0, PT, R8, 0x7ffffd47, PT ;  /* 0x7ffffd470800780c */ /* 0x000fe20003f06070 */
[C---:B----4-:R-:W-:Y:S02]  /*21af0*/  IMAD.WIDE R162, R22.reuse, 0x4, R234 ;  /* 0x0000000416a27825 */ /* 0x050fe400078e02ea */
[----:B---3--:R-:W3:Y:S02]  /*21b00*/  LDL.LU.64 R154, [R1+0x730] ;  /* 0x00073000019a7983 */ /* 0x008ee40000300a00 */
[----:B------:R-:W-:-:S02]  /*21b10*/  IMAD.WIDE R160, R22, 0x4, R238 ;  /* 0x0000000416a07825 */ /* 0x000fc400078e02ee */
[----:B------:R-:W-:Y:S02]  /*21b20*/  LDGSTS.E [R252+-0x78000], desc[UR8][R152.64], !P1 ;  /* 0x8800000098fc7fae */ /* 0x000fe4000c921848 */
[----:B------:R-:W-:Y:S01]  /*21b30*/  IMAD.WIDE R156, R22, 0x4, R240 ;  /* 0x00000004169c7825 */ /* 0x000fe200078e02f0 */
[C---:B--2---:R-:W-:Y:S01]  /*21b40*/  IADD3 R158, R13.reuse, 0x100000, RZ ;  /* 0x001000000d9e7810 */ /* 0x044fe20007ffe0ff */
[----:B------:R-:W2:Y:S01]  /*21b50*/  LDC R10, c[0x0][0x230] ;  /* 0x00008c00ff0a7b82 */ /* 0x000ea20000000800 */
[----:B-1----:R-:W4:Y:S01]  /*21b60*/  LDL.LU.64 R152, [R1+0x728] ;  /* 0x0007280001987983 */ /* 0x002f220000300a00 */
[----:B------:R-:W-:Y:S01]  /*21b70*/  VIADD R159, R13, 0x100000 ;  /* 0x001000000d9f7836 */ /* 0x000fe20000000000 */
[----:B------:R-:W-:-:S05]  /*21b80*/  IADD3 R11, R11, -0x23c, RZ ;  /* 0xfffffdc40b0b7810 */ /* 0x000fca0007ffe0ff */
[----:B------:R-:W1:Y:S01]  /*21b90*/  LDC R8, c[0x0][0x230] ;  /* 0x00008c00ff087b82 */ /* 0x000e620000000800 */
[----:B------:R-:W2:Y:S04]  /*21ba0*/  LDL.LU.64 R236, [R1+0x720] ;  /* 0x0007200001ec7983 */ /* 0x000ea80000300a00 */
[----:B------:R-:W-:Y:S01]  /*21bb0*/  STL.64 [R1+0x588], R162 ;  /* 0x000588a201007387 */ /* 0x000fe20000100a00 */
[----:B------:R-:W-:Y:S02]  /*21bc0*/  ISETP.GE.U32.AND P2, PT, R164, 0x7ffffd46, PT ;  /* 0x7ffffd46a400780c */ /* 0x000fe40003f46070 */
[----:B------:R-:W1:Y:S01]  /*21bd0*/  LDC R9, c[0x0][0x230] ;  /* 0x00008c00ff097b82 */ /* 0x000e620000000800 */
[----:B------:R1:W-:Y:S04]  /*21be0*/  STL.64 [R1+0x590], R160 ;  /* 0x000590a001007387 */ /* 0x0003e80000100a00 */
[----:B------:R1:W-:Y:S04]  /*21bf0*/  STL.64 [R1+0x598], R156 ;  /* 0x0005989c01007387 */ /* 0x0003e80000100a00 */
[----:B------:R-:W2:Y:S04]  /*21c00*/  LDL.LU.64 R230, [R1+0x600] ;  /* 0x0006000001e67983 */ /* 0x000ea80000300a00 */
[----:B------:R-:W2:Y:S04]  /*21c10*/  LDL.LU.64 R234, [R1+0x608] ;  /* 0x0006080001ea7983 */ /* 0x000ea80000300a00 */
[----:B------:R-:W2:Y:S04]  /*21c20*/  LDL.LU.64 R238, [R1+0x610] ;  /* 0x0006100001ee7983 */ /* 0x000ea80000300a00 */
[----:B------:R-:W-:Y:S04]  /*21c30*/  LDGSTS.E [R159+-0x74000], desc[UR8][R162.64], !P1 ;  /* 0x8c000000a29f7fae */ /* 0x000fe8000c921848 */
[----:B------:R1:W-:Y:S04]  /*21c40*/  LDGSTS.E [R158+-0x77ffc], desc[UR8][R160.64], !P0 ;  /* 0x88004000a09e7fae */ /* 0x0003e8000c121848 */
[----:B------:R-:W2:Y:S01]  /*21c50*/  LDL.LU.64 R240, [R1+0x618] ;  /* 0x0006180001f07983 */ /* 0x000ea20000300a00 */
[----:B------:R-:W-:-:S03]  /*21c60*/  ISETP.GE.U32.AND P1, PT, R11, 0x7ffffd45, PT ;  /* 0x7ffffd450b00780c */ /* 0x000fc60003f26070 */
[----:B------:R1:W-:Y:S02]  /*21c70*/  LDGSTS.E [R252+-0x73ffc], desc[UR8][R156.64], !P0 ;  /* 0x8c0040009cfc7fae */ /* 0x0003e4000c121848 */
[----:B-1----:R-:W-:Y:S02]  /*21c80*/  IMAD.WIDE R160, R22, 0x4, R250 ;  /* 0x0000000416a07825 */ /* 0x002fe400078e02fa */
[----:B------:R-:W2:Y:S04]  /*21c90*/  LDL.LU.64 R250, [R1+0x620] ;  /* 0x0006200001fa7983 */ /* 0x000ea80000300a00 */
[----:B------:R1:W-:Y:S01]  /*21ca0*/  STL.64 [R1+0x5b0], R160 ;  /* 0x0005b0a001007387 */ /* 0x0003e20000100a00 */
[C---:B------:R-:W-:Y:S01]  /*21cb0*/  VIADD R157, R13.reuse, 0x100000 ;  /* 0x001000000d9d7836 */ /* 0x040fe20000000000 */
[C---:B------:R-:W-:Y:S01]  /*21cc0*/  IADD3 R156, R13.reuse, 0x100000, RZ ;  /* 0x001000000d9c7810 */ /* 0x040fe20007ffe0ff */
[----:B------:R-:W-:-:S03]  /*21cd0*/  VIADD R11, R13, 0x100000 ;  /* 0x001000000d0b7836 */ /* 0x000fc60000000000 */
[----:B------:R-:W-:Y:S01]  /*21ce0*/  LDGSTS.E [R157+-0x77ff8], desc[UR8][R160.64], !P2 ;  /* 0x88008000a09d7fae */ /* 0x000fe2000d121848 */
[----:B---3--:R-:W-:-:S05]  /*21cf0*/  IMAD.WIDE R158, R22, 0x4, R154 ;  /* 0x00000004169e7825 */ /* 0x008fca00078e029a */
[----:B------:R3:W-:Y:S04]  /*21d00*/  STL.64 [R1+0x5d8], R158 ;  /* 0x0005d89e01007387 */ /* 0x0007e80000100a00 */
[----:B------:R1:W-:Y:S01]  /*21d10*/  LDGSTS.E [R156+-0x73ff8], desc[UR8][R158.64], !P2 ;  /* 0x8c0080009e9c7fae */ /* 0x0003e2000d121848 */
[----:B----4-:R-:W-:-:S04]  /*21d20*/  IMAD.WIDE R154, R22, 0x4, R152 ;  /* 0x00000004169a7825 */ /* 0x010fc800078e0298 */
[----:B--2---:R-:W-:Y:S01]  /*21d30*/  IMAD.WIDE R152, R22, 0x4, R236 ;  /* 0x0000000416987825 */ /* 0x004fe200078e02ec */
[----:B------:R2:W-:Y:S01]  /*21d40*/  STL.64 [R1+0x5f0], R154 ;  /* 0x0005f09a01007387 */ /* 0x0005e20000100a00 */
[----:B------:R-:W-:Y:S01]  /*21d50*/  IADD3 R10, R10, -0x259, RZ ;  /* 0xfffffda70a0a7810 */ /* 0x000fe20007ffe0ff */
[----:B-1----:R-:W1:Y:S02]  /*21d60*/  LDC R156, c[0x0][0x230] ;  /* 0x00008c00ff9c7b82 */ /* 0x002e640000000800 */
[----:B------:R4:W-:Y:S04]  /*21d70*/  STL.64 [R1+0x5f8], R152 ;  /* 0x0005f89801007387 */ /* 0x0009e80000100a00 */
[----:B------:R-:W4:Y:S04]  /*21d80*/  LDL.LU.64 R236, [R1+0x628] ;  /* 0x0006280001ec7983 */ /* 0x000f280000300a00 */
[----:B------:R3:W-:Y:S01]  /*21d90*/  LDGSTS.E [R11+-0x77ff4], desc[UR8][R154.64], !P1 ;  /* 0x8800c0009a0b7fae */ /* 0x0007e2000c921848 */
[----:B------:R-:W-:-:S03]  /*21da0*/  IMAD.WIDE R168, R22, 0x4, R230 ;  /* 0x0000000416a87825 */ /* 0x000fc600078e02e6 */
[----:B------:R4:W-:Y:S01]  /*21db0*/  LDGSTS.E [R252+-0x73ff4], desc[UR8][R152.64], !P1 ;  /* 0x8c00c00098fc7fae */ /* 0x0009e2000c921848 */
[----:B------:R-:W-:-:S03]  /*21dc0*/  IMAD.WIDE R164, R22, 0x4, R234 ;  /* 0x0000000416a47825 */ /* 0x000fc600078e02ea */
[----:B------:R-:W-:Y:S01]  /*21dd0*/  STL.64 [R1+0x600], R168 ;  /* 0x000600a801007387 */ /* 0x000fe20000100a00 */
[----:B------:R-:W-:-:S04]  /*21de0*/  IMAD.WIDE R162, R22, 0x4, R238 ;  /* 0x0000000416a27825 */ /* 0x000fc800078e02ee */
[----:B------:R-:W-:-:S04]  /*21df0*/  IMAD.WIDE R160, R22, 0x4, R240 ;  /* 0x0000000416a07825 */ /* 0x000fc800078e02f0 */
[----:B---3--:R-:W-:Y:S01]  /*21e00*/  IMAD.WIDE R158, R22, 0x4, R250 ;  /* 0x00000004169e7825 */ /* 0x008fe200078e02fa */
[----:B------:R-:W3:Y:S03]  /*21e10*/  LDL.LU.64 R240, [R1+0x678] ;  /* 0x0006780001f07983 */ /* 0x000ee60000300a00 */
[----:B------:R-:W-:Y:S01]  /*21e20*/  VIADD R8, R8, 0xfffffda6 ;  /* 0xfffffda608087836 */ /* 0x000fe20000000000 */
[----:B------:R-:W-:Y:S01]  /*21e30*/  STL.64 [R1+0x608], R164 ;  /* 0x000608a401007387 */ /* 0x000fe20000100a00 */
[----:B------:R-:W-:Y:S01]  /*21e40*/  ISETP.GE.U32.AND P0, PT, R10, 0x7ffffd28, PT ;  /* 0x7ffffd280a00780c */ /* 0x000fe20003f06070 */
[----:B------:R-:W-:Y:S01]  /*21e50*/  VIADD R166, R13, 0x100000 ;  /* 0x001000000da67836 */ /* 0x000fe20000000000 */
[----:B------:R-:W1:Y:S01]  /*21e60*/  LDC R11, c[0x0][0x230] ;  /* 0x00008c00ff0b7b82 */ /* 0x000e620000000800 */
[----:B------:R-:W-:Y:S04]  /*21e70*/  STL.64 [R1+0x610], R162 ;  /* 0x000610a201007387 */ /* 0x000fe80000100a00 */
[----:B--2---:R-:W2:Y:S04]  /*21e80*/  LDL.LU.64 R154, [R1+0x670] ;  /* 0x00067000019a7983 */ /* 0x004ea80000300a00 */
[----:B------:R-:W-:Y:S04]  /*21e90*/  STL.64 [R1+0x618], R160 ;  /* 0x000618a001007387 */ /* 0x000fe80000100a00 */
[----:B----4-:R-:W4:Y:S04]  /*21ea0*/  LDL.LU.64 R152, [R1+0x5e8] ;  /* 0x0005e80001987983 */ /* 0x010f280000300a00 */
[----:B------:R1:W-:Y:S04]  /*21eb0*/  STL.64 [R1+0x620], R158 ;  /* 0x0006209e01007387 */ /* 0x0003e80000100a00 */
[----:B------:R-:W4:Y:S04]  /*21ec0*/  LDL.LU.64 R238, [R1+0x5e0] ;  /* 0x0005e00001ee7983 */ /* 0x000f280000300a00 */
[----:B------:R-:W4:Y:S01]  /*21ed0*/  LDL.LU.64 R250, [R1+0x5d0] ;  /* 0x0005d00001fa7983 */ /* 0x000f220000300a00 */
[----:B------:R-:W-:-:S02]  /*21ee0*/  IADD3 R252, R9, -0x25b, RZ ;  /* 0xfffffda509fc7810 */ /* 0x000fc40007ffe0ff */
[----:B------:R-:W-:Y:S01]  /*21ef0*/  ISETP.GE.U32.AND P1, PT, R8, 0x7ffffd27, PT ;  /* 0x7ffffd270800780c */ /* 0x000fe20003f26070 */
[----:B------:R-:W-:Y:S01]  /*21f00*/  LDGSTS.E [R166+-0x70000], desc[UR8][R168.64], !P0 ;  /* 0x90000000a8a67fae */ /* 0x000fe2000c121848 */
[----:B------:R-:W-:Y:S01]  /*21f10*/  ISETP.GE.U32.AND P2, PT, R252, 0x7ffffd26, PT ;  /* 0x7ffffd26fc00780c */ /* 0x000fe20003f46070 */
[C---:B------:R-:W-:Y:S01]  /*21f20*/  VIADD R8, R13.reuse, 0x100000 ;  /* 0x001000000d087836 */ /* 0x040fe20000000000 */
[C---:B------:R-:W-:Y:S01]  /*21f30*/  IADD3 R10, R13.reuse, 0x100000, RZ ;  /* 0x001000000d0a7810 */ /* 0x040fe20007ffe0ff */
[----:B------:R-:W-:Y:S01]  /*21f40*/  LDGSTS.E [R157+-0x6c000], desc[UR8][R164.64], !P0 ;  /* 0x94000000a49d7fae */ /* 0x000fe2000c121848 */
[----:B------:R-:W-:Y:S01]  /*21f50*/  IADD3 R252, R13, 0x100000, RZ ;  /* 0x001000000dfc7810 */ /* 0x000fe20007ffe0ff */
[----:B------:R-:W4:Y:S06]  /*21f60*/  LDC R9, c[0x0][0x230] ;  /* 0x00008c00ff097b82 */ /* 0x000f2c0000000800 */
[----:B------:R1:W-:Y:S04]  /*21f70*/  LDGSTS.E [R10+-0x6fffc], desc[UR8][R162.64], !P1 ;  /* 0x90004000a20a7fae */ /* 0x0003e8000c921848 */
[----:B------:R1:W-:Y:S04]  /*21f80*/  LDGSTS.E [R8+-0x6bffc], desc[UR8][R160.64], !P1 ;  /* 0x94004000a0087fae */ /* 0x0003e8000c921848 */
[----:B------:R1:W-:Y:S02]  /*21f90*/  LDGSTS.E [R252+-0x6fff8], desc[UR8][R158.64], !P2 ;  /* 0x900080009efc7fae */ /* 0x0003e4000d121848 */
[----:B-1----:R-:W-:Y:S01]  /*21fa0*/  VIADD R11, R11, 0xfffffda4 ;  /* 0xfffffda40b0b7836 */ /* 0x002fe20000000000 */
[----:B------:R-:W1:Y:S08]  /*21fb0*/  LDC R10, c[0x0][0x230] ;  /* 0x00008c00ff0a7b82 */ /* 0x000e700000000800 */
[----:B------:R-:W1:Y:S01]  /*21fc0*/  LDC R8, c[0x0][0x230] ;  /* 0x00008c00ff087b82 */ /* 0x000e620000000800 */
[----:B------:R-:W-:-:S05]  /*21fd0*/  IMAD.WIDE R158, R22, 0x4, R236 ;  /* 0x00000004169e7825 */ /* 0x000fca00078e02ec */
[----:B------:R4:W-:Y:S04]  /*21fe0*/  STL.64 [R1+0x628], R158 ;  /* 0x0006289e01007387 */ /* 0x0009e80000100a00 */
[----:B------:R-:W4:Y:S04]  /*21ff0*/  LDL.LU.64 R230, [R1+0x5c8] ;  /* 0x0005c80001e67983 */ /* 0x000f280000300a00 */
[----:B------:R-:W4:Y:S04]  /*22000*/  LDL.LU.64 R234, [R1+0x5c0] ;  /* 0x0005c00001ea7983 */ /* 0x000f280000300a00 */
[----:B------:R-:W4:Y:S04]  /*22010*/  LDL.LU.64 R236, [R1+0x5b8] ;  /* 0x0005b80001ec7983 */ /* 0x000f280000300a00 */
[----:B------:R4:W-:Y:S01]  /*22020*/  LDGSTS.E [R252+-0x6bff8], desc[UR8][R158.64], !P2 ;  /* 0x940080009efc7fae */ /* 0x0009e2000d121848 */
[----:B---3--:R-:W-:-:S03]  /*22030*/  IMAD.WIDE R164, R22, 0x4, R240 ;  /* 0x0000000416a47825 */ /* 0x008fc600078e02f0 */
[----:B------:R-:W3:Y:S04]  /*22040*/  LDL.LU.64 R240, [R1+0x5a8] ;  /* 0x0005a80001f07983 */ /* 0x000ee80000300a00 */
[----:B------:R1:W-:Y:S01]  /*22050*/  STL.64 [R1+0x630], R164 ;  /* 0x000630a401007387 */ /* 0x0003e20000100a00 */
[----:B--2---:R-:W-:-:S04]  /*22060*/  IMAD.WIDE R160, R22, 0x4, R154 ;  /* 0x0000000416a07825 */ /* 0x004fc800078e029a */
[C---:B----4-:R-:W-:Y:S01]  /*22070*/  IMAD.WIDE R158, R22.reuse, 0x4, R152 ;  /* 0x00000004169e7825 */ /* 0x050fe200078e0298 */
[----:B------:R-:W-:Y:S03]  /*22080*/  STL.64 [R1+0x638], R160 ;  /* 0x000638a001007387 */ /* 0x000fe60000100a00 */
[C---:B------:R-:W-:Y:S01]  /*22090*/  IMAD.WIDE R154, R22.reuse, 0x4, R238 ;  /* 0x00000004169a7825 */ /* 0x040fe200078e02ee */
[----:B------:R2:W-:Y:S03]  /*220a0*/  STL.64 [R1+0x5e8], R158 ;  /* 0x0005e89e01007387 */ /* 0x0005e60000100a00 */
[----:B------:R-:W-:Y:S01]  /*220b0*/  IMAD.WIDE R152, R22, 0x4, R250 ;  /* 0x0000000416987825 */ /* 0x000fe200078e02fa */
[----:B------:R-:W-:Y:S04]  /*220c0*/  STL.64 [R1+0x5e0], R154 ;  /* 0x0005e09a01007387 */ /* 0x000fe80000100a00 */
[----:B------:R4:W-:Y:S04]  /*220d0*/  STL.64 [R1+0x5d0], R152 ;  /* 0x0005d09801007387 */ /* 0x0009e80000100a00 */
[----:B------:R-:W3:Y:S04]  /*220e0*/  LDL.LU.64 R238, [R1+0x5a0] ;  /* 0x0005a00001ee7983 */ /* 0x000ee80000300a00 */
[----:B------:R-:W3:Y:S01]  /*220f0*/  LDL.LU.64 R250, [R1+0x898] ;  /* 0x0008980001fa7983 */ /* 0x000ee20000300a00 */
[----:B------:R-:W-:Y:S01]  /*22100*/  IADD3 R9, R9, -0x279, RZ ;  /* 0xfffffd8709097810 */ /* 0x000fe20007ffe0ff */
[----:B------:R-:W-:Y:S01]  /*22110*/  VIADD R252, R156, 0xfffffd86 ;  /* 0xfffffd869cfc7836 */ /* 0x000fe20000000000 */
[----:B------:R-:W-:-:S02]  /*22120*/  ISETP.GE.U32.AND P0, PT, R11, 0x7ffffd25, PT ;  /* 0x7ffffd250b00780c */ /* 0x000fc40003f06070 */
[----:B------:R-:W-:Y:S02]  /*22130*/  ISETP.GE.U32.AND P1, PT, R9, 0x7ffffd08, PT ;  /* 0x7ffffd080900780c */ /* 0x000fe40003f26070 */
[----:B------:R-:W-:Y:S01]  /*22140*/  ISETP.GE.U32.AND P2, PT, R252, 0x7ffffd07, PT ;  /* 0x7ffffd07fc00780c */ /* 0x000fe20003f46070 */
[----:B------:R-:W2:Y:S01]  /*22150*/  LDC R9, c[0x0][0x230] ;  /* 0x00008c00ff097b82 */ /* 0x000ea20000000800 */
[C---:B------:R-:W-:Y:S01]  /*22160*/  IADD3 R162, R13.reuse, 0x100000, RZ ;  /* 0x001000000da27810 */ /* 0x040fe20007ffe0ff */
[C---:B------:R-:W-:Y:S01]  /*22170*/  VIADD R156, R13.reuse, 0x100000 ;  /* 0x001000000d9c7836 */ /* 0x040fe20000000000 */
[C---:B------:R-:W-:Y:S01]  /*22180*/  IADD3 R11, R13.reuse, 0x100000, RZ ;  /* 0x001000000d0b7810 */ /* 0x040fe20007ffe0ff */
[----:B------:R-:W-:-:S04]  /*22190*/  VIADD R252, R13, 0x100000 ;  /* 0x001000000dfc7836 */ /* 0x000fc80000000000 */
[----:B------:R2:W-:Y:S01]  /*221a0*/  LDGSTS.E [R162+-0x6fff4], desc[UR8][R164.64], !P0 ;  /* 0x9000c000a4a27fae */ /* 0x0005e2000c121848 */
[----:B-1----:R-:W-:-:S03]  /*221b0*/  IADD3 R10, R10, -0x27b, RZ ;  /* 0xfffffd850a0a7810 */ /* 0x002fc60007ffe0ff */
[----:B------:R-:W-:Y:S04]  /*221c0*/  LDGSTS.E [R157+-0x6bff4], desc[UR8][R160.64], !P0 ;  /* 0x9400c000a09d7fae */ /* 0x000fe8000c121848 */
[----:B------:R1:W-:Y:S04]  /*221d0*/  LDGSTS.E [R156+-0x68000], desc[UR8][R158.64], !P1 ;  /* 0x980000009e9c7fae */ /* 0x0003e8000c921848 */
[----:B------:R1:W-:Y:S04]  /*221e0*/  LDGSTS.E [R11+-0x64000], desc[UR8][R154.64], !P1 ;  /* 0x9c0000009a0b7fae */ /* 0x0003e8000c921848 */
[----:B------:R1:W-:Y:S01]  /*221f0*/  LDGSTS.E [R252+-0x67ffc], desc[UR8][R152.64], !P2 ;  /* 0x9800400098fc7fae */ /* 0x0003e2000d121848 */
[----:B------:R-:W-:-:S02]  /*22200*/  ISETP.GE.U32.AND P1, PT, R10, 0x7ffffd06, PT ;  /* 0x7ffffd060a00780c */ /* 0x000fc40003f26070 */
[----:B--2---:R-:W-:Y:S01]  /*22210*/  IADD3 R164, R9, -0x21d, RZ ;  /* 0xfffffde309a47810 */ /* 0x004fe20007ffe0ff */
[C---:B-1----:R-:W-:Y:S01]  /*22220*/  VIADD R159, R13.reuse, 0x100000 ;  /* 0x001000000d9f7836 */ /* 0x042fe20000000000 */
[C---:B------:R-:W-:Y:S01]  /*22230*/  IADD3 R158, R13.reuse, 0x100000, RZ ;  /* 0x001000000d9e7810 */ /* 0x040fe20007ffe0ff */
[----:B------:R-:W1:Y:S01]  /*22240*/  LDC R11, c[0x0][0x230] ;  /* 0x00008c00ff0b7b82 */ /* 0x000e620000000800 */
[----:B------:R-:W-:Y:S01]  /*22250*/  VIADD R252, R8, 0xfffffd84 ;  /* 0xfffffd8408fc7836 */ /* 0x000fe20000000000 */
[----:B----4-:R-:W2:Y:S01]  /*22260*/  LDL.LU.64 R152, [R1+0x890] ;  /* 0x0008900001987983 */ /* 0x010ea20000300a00 */
[----:B------:R-:W-:-:S05]  /*22270*/  VIADD R9, R13, 0x100000 ;  /* 0x001000000d097836 */ /* 0x000fca0000000000 */
[----:B------:R-:W4:Y:S01]  /*22280*/  LDC R8, c[0x0][0x230] ;  /* 0x00008c00ff087b82 */ /* 0x000f220000000800 */
[----:B------:R-:W-:Y:S02]  /*22290*/  ISETP.GE.U32.AND P4, PT, R252, 0x7ffffd05, PT ;  /* 0x7ffffd05fc00780c */ /* 0x000fe40003f86070 */
[----:B------:R-:W-:-:S05]  /*222a0*/  IADD3 R252, R13, 0x100000, RZ ;  /* 0x001000000dfc7810 */ /* 0x000fca0007ffe0ff */
[----:B------:R-:W4:Y:S01]  /*222b0*/  LDC R10, c[0x0][0x230] ;  /* 0x00008c00ff0a7b82 */ /* 0x000f220000000800 */
[----:B------:R-:W-:-:S04]  /*222c0*/  IMAD.WIDE R162, R22, 0x4, R230 ;  /* 0x0000000416a27825 */ /* 0x000fc800078e02e6 */
[C---:B------:R-:W-:Y:S01]  /*222d0*/  IMAD.WIDE R160, R22.reuse, 0x4, R234 ;  /* 0x0000000416a07825 */ /* 0x040fe200078e02ea */
[----:B------:R-:W-:Y:S03]  /*222e0*/  STL.64 [R1+0x5c8], R162 ;  /* 0x0005c8a201007387 */ /* 0x000fe60000100a00 */
[C---:B------:R-:W-:Y:S01]  /*222f0*/  IMAD.WIDE R156, R22.reuse, 0x4, R236 ;  /* 0x00000004169c7825 */ /* 0x040fe200078e02ec */
[----:B------:R-:W2:Y:S04]  /*22300*/  LDL.LU.64 R234, [R1+0x888] ;  /* 0x0008880001ea7983 */ /* 0x000ea80000300a00 */
[----:B------:R-:W-:Y:S04]  /*22310*/  STL.64 [R1+0x5c0], R160 ;  /* 0x0005c0a001007387 */ /* 0x000fe80000100a00 */
[----:B------:R-:W-:Y:S04]  /*22320*/  STL.64 [R1+0x5b8], R156 ;  /* 0x0005b89c01007387 */ /* 0x000fe80000100a00 */
[----:B------:R-:W2:Y:S04]  /*22330*/  LDL.LU.64 R236, [R1+0x880] ;  /* 0x0008800001ec7983 */ /* 0x000ea80000300a00 */
[----:B------:R-:W-:Y:S04]  /*22340*/  LDGSTS.E [R159+-0x63ffc], desc[UR8][R162.64], !P2 ;  /* 0x9c004000a29f7fae */ /* 0x000fe8000d121848 */
[----:B------:R4:W-:Y:S01]  /*22350*/  LDGSTS.E [R158+-0x67ff8], desc[UR8][R160.64], !P1 ;  /* 0x98008000a09e7fae */ /* 0x0009e2000c921848 */
[----:B---3--:R-:W-:-:S03]  /*22360*/  IMAD.WIDE R154, R22, 0x4, R240 ;  /* 0x00000004169a7825 */ /* 0x008fc600078e02f0 */
[----:B------:R-:W3:Y:S04]  /*22370*/  LDL.LU.64 R240, [R1+0x878] ;  /* 0x0008780001f07983 */ /* 0x000ee80000300a00 */
[----:B------:R4:W-:Y:S04]  /*22380*/  LDGSTS.E [R9+-0x63ff8], desc[UR8][R156.64], !P1 ;  /* 0x9c0080009c097fae */ /* 0x0009e8000c921848 */
[----:B------:R4:W-:Y:S04]  /*22390*/  STL.64 [R1+0x5a8], R154 ;  /* 0x0005a89a01007387 */ /* 0x0009e80000100a00 */
[----:B------:R4:W-:Y:S04]  /*223a0*/  LDGSTS.E [R252+-0x67ff4], desc[UR8][R154.64], !P4 ;  /* 0x9800c0009afc7fae */ /* 0x0009e8000e121848 */
[----:B------:R4:W-:Y:S01]  /*223b0*/  STL.64 [R1+0xeb0], R12 ;  /* 0x000eb00c01007387 */ /* 0x0009e20000100a00 */
[----:B------:R-:W-:Y:S01]  /*223c0*/  ISETP.GE.U32.AND P0, PT, R164, 0x7ffffd64, PT ;  /* 0x7ffffd64a400780c */ /* 0x000fe20003f06070 */
[----:B-1----:R-:W-:Y:S01]  /*223d0*/  VIADD R11, R11, 0xfffffde2 ;  /* 0xfffffde20b0b7836 */ /* 0x002fe20000000000 */
[----:B----4-:R-:W-:Y:S01]  /*223e0*/  IADD3 R8, R8, -0x21f, RZ ;  /* 0xfffffde108087810 */ /* 0x010fe20007ffe0ff */
[----:B------:R-:W4:Y:S01]  /*223f0*/  LDL.LU.64 R230, [R1+0x870] ;  /* 0x0008700001e67983 */ /* 0x000f220000300a00 */
[----:B------:R-:W-:Y:S01]  /*22400*/  IADD3 R158, R14, 0x100000, RZ ;  /* 0x001000000e9e7810 */ /* 0x000fe20007ffe0ff */
[----:B------:R-:W1:Y:S01]  /*22410*/  LDC R9, c[0x0][0x230] ;  /* 0x00008c00ff097b82 */ /* 0x000e620000000800 */
[----:B------:R-:W-:-:S02]  /*22420*/  VIADD R154, R13, 0x100000 ;  /* 0x001000000d9a7836 */ /* 0x000fc40000000000 */
[----:B------:R-:W-:-:S04]  /*22430*/  IMAD.WIDE R156, R22, 0x4, R238 ;  /* 0x00000004169c7825 */ /* 0x000fc800078e02ee */
[----:B------:R-:W-:Y:S01]  /*22440*/  IMAD.WIDE R12, R22, 0x4, R250 ;  /* 0x00000004160c7825 */ /* 0x000fe200078e02fa */
[----:B------:R-:W-:Y:S04]  /*22450*/  STL.64 [R1+0x5a0], R156 ;  /* 0x0005a09c01007387 */ /* 0x000fe80000100a00 */
[----:B------:R1:W-:Y:S04]  /*22460*/  STL.64 [R1+0x640], R12 ;  /* 0x0006400c01007387 */ /* 0x0003e80000100a00 */
[----:B------:R-:W4:Y:S04]  /*22470*/  LDL.LU.64 R238, [R1+0x868] ;  /* 0x0008680001ee7983 */ /* 0x000f280000300a00 */
[----:B------:R-:W4:Y:S01]  /*22480*/  LDL.LU.64 R250, [R1+0x860] ;  /* 0x0008600001fa7983 */ /* 0x000f220000300a00 */
[----:B------:R-:W-:-:S03]  /*22490*/  ISETP.GE.U32.AND P1, PT, R11, 0x7ffffd63, PT ;  /* 0x7ffffd630b00780c */ /* 0x000fc60003f26070 */
[----:B------:R1:W-:Y:S01]  /*224a0*/  LDGSTS.E [R154+-0x63ff4], desc[UR8][R156.64], !P4 ;  /* 0x9c00c0009c9a7fae */ /* 0x0003e2000e121848 */
[----:B------:R-:W-:Y:S02]  /*224b0*/  IADD3 R252, R14, 0x100000, RZ ;  /* 0x001000000efc7810 */ /* 0x000fe40007ffe0ff */
[----:B------:R-:W-:Y:S01]  /*224c0*/  ISETP.GE.U32.AND P2, PT, R8, 0x7ffffd62, PT ;  /* 0x7ffffd620800780c */ /* 0x000fe20003f46070 */
[----:B------:R-:W-:Y:S01]  /*224d0*/  VIADD R155, R14, 0x100000 ;  /* 0x001000000e9b7836 */ /* 0x000fe20000000000 */
[----:B------:R-:W4:Y:S01]  /*224e0*/  LDC R8, c[0x0][0x230] ;  /* 0x00008c00ff087b82 */ /* 0x000f220000000800 */
[----:B------:R1:W-:Y:S02]  /*224f0*/  LDGSTS.E [R252+-0x80000], desc[UR8][R12.64], !P0 ;  /* 0x800000000cfc7fae */ /* 0x0003e4000c121848 */
[----:B-1----:R-:W-:Y:S01]  /*22500*/  VIADD R154, R10, 0xfffffde0 ;  /* 0xfffffde00a9a7836 */ /* 0x002fe20000000000 */
[----:B------:R-:W-:-:S04]  /*22510*/  IADD3 R13, R14, 0x100000, RZ ;  /* 0x001000000e0d7810 */ /* 0x000fc80007ffe0ff */
[----:B------:R-:W1:Y:S01]  /*22520*/  LDC R12, c[0x0][0x230] ;  /* 0x00008c00ff0c7b82 */ /* 0x000e620000000800 */
[----:B--2---:R-:W-:-:S05]  /*22530*/  IMAD.WIDE R160, R22, 0x4, R152 ;  /* 0x0000000416a07825 */ /* 0x004fca00078e0298 */
[----:B------:R-:W-:Y:S04]  /*22540*/  STL.64 [R1+0x648], R160 ;  /* 0x000648a001007387 */ /* 0x000fe80000100a00 */
[----:B------:R-:W-:Y:S01]  /*22550*/  LDGSTS.E [R158+-0x7c000], desc[UR8][R160.64], !P0 ;  /* 0x84000000a09e7fae */ /* 0x000fe2000c121848 */
[----:B------:R-:W-:Y:S01]  /*22560*/  ISETP.GE.U32.AND P0, PT, R154, 0x7ffffd61, PT ;  /* 0x7ffffd619a00780c */ /* 0x000fe20003f06070 */
[----:B------:R-:W-:-:S05]  /*22570*/  IMAD.WIDE R156, R22, 0x4, R234 ;  /* 0x00000004169c7825 */ /* 0x000fca00078e02ea */
[----:B------:R4:W-:Y:S04]  /*22580*/  STL.64 [R1+0x650], R156 ;  /* 0x0006509c01007387 */ /* 0x0009e80000100a00 */
[----:B------:R-:W2:Y:S01]  /*22590*/  LDL.LU.64 R234, [R1+0x560] ;  /* 0x0005600001ea7983 */ /* 0x000ea20000300a00 */
[----:B------:R-:W-:-:S03]  /*225a0*/  IMAD.WIDE R152, R22, 0x4, R236 ;  /* 0x0000000416987825 */ /* 0x000fc600078e02ec */
[----:B------:R4:W-:Y:S04]  /*225b0*/  LDGSTS.E [R155+-0x7fffc], desc[UR8][R156.64], !P1 ;  /* 0x800040009c9b7fae */ /* 0x0009e8000c921848 */
[----:B------:R-:W-:Y:S04]  /*225c0*/  STL.64 [R1+0x658], R152 ;  /* 0x0006589801007387 */ /* 0x000fe80000100a00 */
[----:B------:R-:W2:Y:S01]  /*225d0*/  LDL.LU.64 R236, [R1+0x558] ;  /* 0x0005580001ec7983 */ /* 0x000ea20000300a00 */
[----:B---3--:R-:W-:-:S03]  /*225e0*/  IMAD.WIDE R10, R22, 0x4, R240 ;  /* 0x00000004160a7825 */ /* 0x008fc600078e02f0 */
[----:B------:R-:W-:Y:S04]  /*225f0*/  LDGSTS.E [R13+-0x7bffc], desc[UR8][R152.64], !P1 ;  /* 0x84004000980d7fae */ /* 0x000fe8000c921848 */
[----:B------:R3:W-:Y:S04]  /*22600*/  STL.64 [R1+0x660], R10 ;  /* 0x0006600a01007387 */ /* 0x0007e80000100a00 */
[----:B------:R-:W2:Y:S04]  /*22610*/  LDL.LU.64 R240, [R1+0x550] ;  /* 0x0005500001f07983 */ /* 0x000ea80000300a00 */
[----:B------:R3:W-:Y:S01]  /*22620*/  LDGSTS.E [R252+-0x7fff8], desc[UR8][R10.64], !P2 ;  /* 0x800080000afc7fae */ /* 0x0007e2000d121848 */
[----:B----4-:R-:W-:Y:S01]  /*22630*/  IMAD.WIDE R156, R22, 0x4, R230 ;  /* 0x00000004169c7825 */ /* 0x010fe200078e02e6 */
[----:B---3--:R-:W-:-:S04]  /*22640*/  IADD3 R10, R14, 0x100000, RZ ;  /* 0x001000000e0a7810 */ /* 0x008fc80007ffe0ff */
[----:B------:R3:W-:Y:S01]  /*22650*/  STL.64 [R1+0x668], R156 ;  /* 0x0006689c01007387 */ /* 0x0007e20000100a00 */
[----:B------:R-:W-:Y:S01]  /*22660*/  VIADD R9, R9, 0xfffffdc3 ;  /* 0xfffffdc309097836 */ /* 0x000fe20000000000 */
[----:B------:R-:W4:Y:S02]  /*22670*/  LDC R11, c[0x0][0x230] ;  /* 0x00008c00ff0b7b82 */ /* 0x000f240000000800 */
[----:B------:R-:W-:Y:S01]  /*22680*/  LDGSTS.E [R13+-0x7bff8], desc[UR8][R156.64], !P2 ;  /* 0x840080009c0d7fae */ /* 0x000fe2000d121848 */
[----:B------:R-:W-:-:S04]  /*22690*/  IMAD.WIDE R152, R22, 0x4, R238 ;  /* 0x0000000416987825 */ /* 0x000fc800078e02ee */
[----:B------:R-:W-:Y:S01]  /*226a0*/  IMAD.WIDE R154, R22, 0x4, R250 ;  /* 0x00000004169a7825 */ /* 0x000fe200078e02fa */
[----:B------:R1:W-:Y:S04]  /*226b0*/  STL.64 [R1+0x670], R152 ;  /* 0x0006709801007387 */ /* 0x0003e80000100a00 */
[----:B---3--:R-:W3:Y:S04]  /*226c0*/  LDL.LU.64 R156, [R1+0x548] ;  /* 0x00054800019c7983 */ /* 0x008ee80000300a00 */
[----:B------:R4:W-:Y:S04]  /*226d0*/  STL.64 [R1+0x6d8], R154 ;  /* 0x0006d89a01007387 */ /* 0x0009e80000100a00 */
[----:B------:R4:W-:Y:S01]  /*226e0*/  LDGSTS.E [R10+-0x7fff4], desc[UR8][R152.64], !P0 ;  /* 0x8000c000980a7fae */ /* 0x0009e2000c121848 */
[----:B------:R-:W-:Y:S01]  /*226f0*/  ISETP.GE.U32.AND P1, PT, R9, 0x7ffffd44, PT ;  /* 0x7ffffd440900780c */ /* 0x000fe20003f26070 */
[----:B------:R-:W-:Y:S01]  /*22700*/  VIADD R8, R8, 0xfffffdc2 ;  /* 0xfffffdc208087836 */ /* 0x000fe20000000000 */
[----:B------:R-:W3:Y:S01]  /*22710*/  LDC R9, c[0x0][0x230] ;  /* 0x00008c00ff097b82 */ /* 0x000ee20000000800 */
[----:B------:R4:W-:Y:S04]  /*22720*/  LDGSTS.E [R252+-0x7bff4], desc[UR8][R154.64], !P0 ;  /* 0x8400c0009afc7fae */ /* 0x0009e8000c121848 */
[----:B-1----:R-:W3:Y:S01]  /*22730*/  LDL.LU.64 R152, [R1+0x540] ;  /* 0x0005400001987983 */ /* 0x002ee20000300a00 */
[----:B------:R-:W-:-:S02]  /*22740*/  VIADD R160, R14, 0x100000 ;  /* 0x001000000ea07836 */ /* 0x000fc40000000000 */
[----:B----4-:R-:W1:Y:S01]  /*22750*/  LDC R10, c[0x0][0x230] ;  /* 0x00008c00ff0a7b82 */ /* 0x010e620000000800 */
[----:B------:R-:W4:Y:S04]  /*22760*/  LDL.LU.64 R238, [R1+0x538] ;  /* 0x0005380001ee7983 */ /* 0x000f280000300a00 */
[----:B------:R-:W4:Y:S01]  /*22770*/  LDL.LU.64 R250, [R1+0x528] ;  /* 0x0005280001fa7983 */ /* 0x000f220000300a00 */
[----:B------:R-:W-:Y:S02]  /*22780*/  IADD3 R154, R12, -0x23f, RZ ;  /* 0xfffffdc10c9a7810 */ /* 0x000fe40007ffe0ff */
[----:B------:R-:W-:Y:S02]  /*22790*/  ISETP.GE.U32.AND P0, PT, R8, 0x7ffffd43, PT ;  /* 0x7ffffd430800780c */ /* 0x000fe40003f06070 */
[----:B------:R-:W-:Y:S01]  /*227a0*/  IADD3 R155, R14, 0x100000, RZ ;  /* 0x001000000e9b7810 */ /* 0x000fe20007ffe0ff */
[----:B------:R-:W1:Y:S01]  /*227b0*/  LDC R8, c[0x0][0x230] ;  /* 0x00008c00ff087b82 */ /* 0x000e620000000800 */
[----:B--2---:R-:W-:-:S05]  /*227c0*/  IMAD.WIDE R162, R22, 0x4, R234 ;  /* 0x0000000416a27825 */ /* 0x004fca00078e02ea */
[----:B------:R-:W-:Y:S04]  /*227d0*/  STL.64 [R1+0x6d0], R162 ;  /* 0x0006d0a201007387 */ /* 0x000fe80000100a00 */
[----:B------:R-:W-:Y:S01]  /*227e0*/  LDGSTS.E [R160+-0x78000], desc[UR8][R162.64], !P1 ;  /* 0x88000000a2a07fae */ /* 0x000fe2000c921848 */
[----:B------:R-:W-:-:S05]  /*227f0*/  IMAD.WIDE R158, R22, 0x4, R236 ;  /* 0x00000004169e7825 */ /* 0x000fca00078e02ec */
[----:B------:R3:W-:Y:S04]  /*22800*/  STL.64 [R1+0x6c8], R158 ;  /* 0x0006c89e01007387 */ /* 0x0007e80000100a00 */
[----:B------:R3:W-:Y:S01]  /*22810*/  LDGSTS.E [R155+-0x74000], desc[UR8][R158.64], !P1 ;  /* 0x8c0000009e9b7fae */ /* 0x0007e2000c921848 */
[----:B------:R-:W-:-:S05]  /*22820*/  IMAD.WIDE R12, R22, 0x4, R240 ;  /* 0x00000004160c7825 */ /* 0x000fca00078e02f0 */
[----:B------:R4:W-:Y:S04]  /*22830*/  STL.64 [R1+0x6c0], R12 ;  /* 0x0006c00c01007387 */ /* 0x0009e80000100a00 */
[----:B------:R-:W2:Y:S04]  /*22840*/  LDL.LU.64 R230, [R1+0x520] ;  /* 0x0005200001e67983 */ /* 0x000ea80000300a00 */
[----:B------:R-:W2:Y:S04]  /*22850*/  LDL.LU.64 R234, [R1+0x510] ;  /* 0x0005100001ea7983 */ /* 0x000ea80000300a00 */
[----:B------:R-:W2:Y:S04]  /*22860*/  LDL.LU.64 R236, [R1+0x508] ;  /* 0x0005080001ec7983 */ /* 0x000ea80000300a00 */
[----:B------:R-:W2:Y:S04]  /*22870*/  LDL.LU.64 R240, [R1+0x4f8] ;  /* 0x0004f80001f07983 */ /* 0x000ea80000300a00 */
[----:B------:R4:W-:Y:S01]  /*22880*/  LDGSTS.E [R252+-0x77ffc], desc[UR8][R12.64], !P0 ;  /* 0x880040000cfc7fae */ /* 0x0009e2000c121848 */
[----:B---3--:R-:W-:-:S05]  /*22890*/  IMAD.WIDE R158, R22, 0x4, R156 ;  /* 0x00000004169e7825 */ /* 0x008fca00078e029c */
[----:B------:R-:W-:Y:S01]  /*228a0*/  STL.64 [R1+0x6b8], R158 ;  /* 0x0006b89e01007387 */ /* 0x000fe20000100a00 */
[----:B------:R-:W-:Y:S01]  /*228b0*/  VIADD R11, R11, 0xfffffdc0 ;  /* 0xfffffdc00b0b7836 */ /* 0x000fe20000000000 */
[----:B------:R-:W-:Y:S02]  /*228c0*/  ISETP.GE.U32.AND P1, PT, R154, 0x7ffffd42, PT ;  /* 0x7ffffd429a00780c */ /* 0x000fe40003f26070 */
[----:B------:R-:W-:Y:S01]  /*228d0*/  LDGSTS.E [R155+-0x73ffc], desc[UR8][R158.64], !P0 ;  /* 0x8c0040009e9b7fae */ /* 0x000fe2000c121848 */
[----:B------:R-:W-:-:S05]  /*228e0*/  IMAD.WIDE R156, R22, 0x4, R152 ;  /* 0x00000004169c7825 */ /* 0x000fca00078e0298 */
[----:B------:R-:W-:Y:S01]  /*228f0*/  STL.64 [R1+0x6b0], R156 ;  /* 0x0006b09c01007387 */ /* 0x000fe20000100a00 */
[----:B----4-:R-:W-:-:S03]  /*22900*/  IMAD.WIDE R12, R22, 0x4, R250 ;  /* 0x00000004160c7825 */ /* 0x010fc600078e02fa */
[----:B------:R-:W3:Y:S01]  /*22910*/  LDL.LU.64 R250, [R1+0x4f0] ;  /* 0x0004f00001fa7983 */ /* 0x000ee20000300a00 */
[----:B------:R-:W-:-:S05]  /*22920*/  IMAD.WIDE R152, R22, 0x4, R238 ;  /* 0x0000000416987825 */ /* 0x000fca00078e02ee */
[----:B------:R-:W-:Y:S04]  /*22930*/  STL.64 [R1+0x6a8], R152 ;  /* 0x0006a89801007387 */ /* 0x000fe80000100a00 */
[----:B------:R4:W-:Y:S04]  /*22940*/  STL.64 [R1+0x6a0], R12 ;  /* 0x0006a00c01007387 */ /* 0x0009e80000100a00 */
[----:B------:R-:W3:Y:S01]  /*22950*/  LDL.LU.64 R238, [R1+0x4e0] ;  /* 0x0004e00001ee7983 */ /* 0x000ee20000300a00 */
[----:B------:R-:W-:Y:S02]  /*22960*/  ISETP.GE.U32.AND P2, PT, R11, 0x7ffffd41, PT ;  /* 0x7ffffd410b00780c */ /* 0x000fe40003f46070 */
[C---:B------:R-:W-:Y:S01]  /*22970*/  IADD3 R154, R14.reuse, 0x100000, RZ ;  /* 0x001000000e9a7810 */ /* 0x040fe20007ffe0ff */
[----:B------:R-:W-:Y:S01]  /*22980*/  VIADD R11, R14, 0x100000 ;  /* 0x001000000e0b7836 */ /* 0x000fe20000000000 */
[----:B-1----:R-:W-:Y:S01]  /*22990*/  IADD3 R10, R10, -0x25d, RZ ;  /* 0xfffffda30a0a7810 */ /* 0x002fe20007ffe0ff */
[----:B------:R-:W-:-:S02]  /*229a0*/  VIADD R8, R8, 0xfffffda2 ;  /* 0xfffffda208087836 */ /* 0x000fc40000000000 */
[----:B------:R-:W-:Y:S04]  /*229b0*/  LDGSTS.E [R154+-0x77ff8], desc[UR8][R156.64], !P1 ;  /* 0x880080009c9a7fae */ /* 0x000fe8000c921848 */
[----:B------:R1:W-:Y:S01]  /*229c0*/  LDGSTS.E [R11+-0x73ff8], desc[UR8][R152.64], !P1 ;  /* 0x8c008000980b7fae */ /* 0x0003e2000c921848 */
[----:B------:R-:W-:Y:S02]  /*229d0*/  ISETP.GE.U32.AND P1, PT, R10, 0x7ffffd24, PT ;  /* 0x7ffffd240a00780c */ /* 0x000fe40003f26070 */
[----:B------:R-:W-:Y:S01]  /*229e0*/  ISETP.GE.U32.AND P4, PT, R8, 0x7ffffd23, PT ;  /* 0x7ffffd230800780c */ /* 0x000fe20003f86070 */
[----:B------:R4:W-:Y:S01]  /*229f0*/  LDGSTS.E [R252+-0x77ff4], desc[UR8][R12.64], !P2 ;  /* 0x8800c0000cfc7fae */ /* 0x0009e2000d121848 */
[C---:B------:R-:W-:Y:S01]  /*22a00*/  VIADD R166, R14.reuse, 0x100000 ;  /* 0x001000000ea67836 */ /* 0x040fe20000000000 */
[C---:B------:R-:W-:Y:S01]  /*22a10*/  IADD3 R161, R14.reuse, 0x100000, RZ ;  /* 0x001000000ea17810 */ /* 0x040fe20007ffe0ff */
[----:B------:R-:W3:Y:S08]  /*22a20*/  LDC R10, c[0x0][0x230] ;  /* 0x00008c00ff0a7b82 */ /* 0x000ef00000000800 */
[----:B-1----:R-:W1:Y:S01]  /*22a30*/  LDC R11, c[0x0][0x230] ;  /* 0x00008c00ff0b7b82 */ /* 0x002e620000000800 */
[----:B----4-:R-:W-:Y:S01]  /*22a40*/  IADD3 R252, R9, -0x25f, RZ ;  /* 0xfffffda109fc7810 */ /* 0x010fe20007ffe0ff */
[----:B------:R-:W-:-:S06]  /*22a50*/  VIADD R13, R14, 0x100000 ;  /* 0x001000000e0d7836 */ /* 0x000fcc0000000000 */
[----:B------:R-:W4:Y:S01]  /*22a60*/  LDC R12, c[0x0][0x230] ;  /* 0x00008c00ff0c7b82 */ /* 0x000f220000000800 */
[----:B--2---:R-:W-:-:S04]  /*22a70*/  IMAD.WIDE R168, R22, 0x4, R230 ;  /* 0x0000000416a87825 */ /* 0x004fc800078e02e6 */
[C---:B------:R-:W-:Y:S01]  /*22a80*/  IMAD.WIDE R164, R22.reuse, 0x4, R234 ;  /* 0x0000000416a47825 */ /* 0x040fe200078e02ea */
[----:B------:R-:W-:Y:S03]  /*22a90*/  STL.64 [R1+0x698], R168 ;  /* 0x000698a801007387 */ /* 0x000fe60000100a00 */
[C---:B------:R-:W-:Y:S01]  /*22aa0*/  IMAD.WIDE R162, R22.reuse, 0x4, R236 ;  /* 0x0000000416a27825 */ /* 0x040fe200078e02ec */
[----:B------:R-:W2:Y:S03]  /*22ab0*/  LDL.LU.64 R158, [R1+0x4d8] ;  /* 0x0004d800019e7983 */ /* 0x000ea60000300a00 */
[C---:B------:R-:W-:Y:S01]  /*22ac0*/  IMAD.WIDE R156, R22.reuse, 0x4, R240 ;  /* 0x00000004169c7825 */ /* 0x040fe200078e02f0 */
[----:B------:R-:W-:Y:S04]  /*22ad0*/  STL.64 [R1+0x690], R164 ;  /* 0x000690a401007387 */ /* 0x000fe80000100a00 */
[----:B------:R-:W2:Y:S04]  /*22ae0*/  LDL.LU.64 R154, [R1+0x4d0] ;  /* 0x0004d000019a7983 */ /* 0x000ea80000300a00 */
[----:B------:R-:W-:Y:S04]  /*22af0*/  STL.64 [R1+0x688], R162 ;  /* 0x000688a201007387 */ /* 0x000fe80000100a00 */
[----:B------:R-:W2:Y:S04]  /*22b00*/  LDL.LU.64 R152, [R1+0x4c8] ;  /* 0x0004c80001987983 */ /* 0x000ea80000300a00 */
[----:B------:R1:W-:Y:S04]  /*22b10*/  STL.64 [R1+0x680], R156 ;  /* 0x0006809c01007387 */ /* 0x0003e80000100a00 */
[----:B------:R-:W2:Y:S04]  /*22b20*/  LDL.LU.64 R240, [R1+0x4c0] ;  /* 0x0004c00001f07983 */ /* 0x000ea80000300a00 */
[----:B------:R-:W-:Y:S04]  /*22b30*/  LDGSTS.E [R166+-0x73ff4], desc[UR8][R168.64], !P2 ;  /* 0x8c00c000a8a67fae */ /* 0x000fe8000d121848 */
[----:B------:R-:W-:Y:S04]  /*22b40*/  LDGSTS.E [R161+-0x70000], desc[UR8][R164.64], !P1 ;  /* 0x90000000a4a17fae */ /* 0x000fe8000c921848 */
[----:B------:R-:W-:Y:S04]  /*22b50*/  LDGSTS.E [R160+-0x6c000], desc[UR8][R162.64], !P1 ;  /* 0x94000000a2a07fae */ /* 0x000fe8000c921848 */
[----:B------:R1:W-:Y:S01]  /*22b60*/  LDGSTS.E [R13+-0x6fffc], desc[UR8][R156.64], !P4 ;  /* 0x900040009c0d7fae */ /* 0x0003e2000e121848 */
[----:B---3--:R-:W-:-:S03]  /*22b70*/  IMAD.WIDE R8, R22, 0x4, R250 ;  /* 0x0000000416087825 */ /* 0x008fc600078e02fa */
[----:B------:R-:W3:Y:S04]  /*22b80*/  LDL.LU.64 R250, [R1+0x4b8] ;  /* 0x0004b80001fa7983 */ /* 0x000ee80000300a00 */
[----:B------:R4:W-:Y:S04]  /*22b90*/  STL.64 [R1+0x678], R8 ;  /* 0x0006780801007387 */ /* 0x0009e80000100a00 */
[----:B------:R-:W3:Y:S01]  /*22ba0*/  LDL.LU.64 R230, [R1+0x1f8] ;  /* 0x0001f80001e67983 */ /* 0x000ee20000300a00 */
[----:B-1----:R-:W-:-:S05]  /*22bb0*/  IMAD.WIDE R156, R22, 0x4, R238 ;  /* 0x00000004169c7825 */ /* 0x002fca00078e02ee */
[----:B------:R1:W-:Y:S04]  /*22bc0*/  STL.64 [R1+0x560], R156 ;  /* 0x0005609c01007387 */ /* 0x0003e80000100a00 */
[----:B------:R-:W3:Y:S04]  /*22bd0*/  LDL.LU.64 R234, [R1+0x1d8] ;  /* 0x0001d80001ea7983 */ /* 0x000ee80000300a00 */
[----:B------:R-:W3:Y:S04]  /*22be0*/  LDL.LU.64 R236, [R1+0x1f0] ;  /* 0x0001f00001ec7983 */ /* 0x000ee80000300a00 */
[----:B------:R-:W3:Y:S01]  /*22bf0*/  LDL.LU.64 R238, [R1+0x1d0] ;  /* 0x0001d00001ee7983 */ /* 0x000ee20000300a00 */
[----:B------:R-:W-:-:S02]  /*22c00*/  ISETP.GE.U32.AND P0, PT, R252, 0x7ffffd22, PT ;  /* 0x7ffffd22fc00780c */ /* 0x000fc40003f06070 */
[----:B------:R-:W-:Y:S01]  /*22c10*/  IADD3 R252, R14, 0x100000, RZ ;  /* 0x001000000efc7810 */ /* 0x000fe20007ffe0ff */
[----:B----4-:R-:W-:Y:S01]  /*22c20*/  VIADD R12, R12, 0xfffffda0 ;  /* 0xfffffda00c0c7836 */ /* 0x010fe20000000000 */
[----:B------:R-:W4:Y:S01]  /*22c30*/  S2R R233, SR_TID.X ;  /* 0x0000000000e97919 */ /* 0x000f220000002100 */
[----:B------:R-:W-:Y:S02]  /*22c40*/  VIADD R10, R10, 0xfffffd82 ;  /* 0xfffffd820a0a7836 */ /* 0x000fe40000000000 */
[----:B------:R1:W-:Y:S01]  /*22c50*/  LDGSTS.E [R252+-0x6bffc], desc[UR8][R8.64], !P4 ;  /* 0x9400400008fc7fae */ /* 0x0003e2000e121848 */
[----:B------:R-:W-:Y:S02]  /*22c60*/  IADD3 R11, R11, -0x27d, RZ ;  /* 0xfffffd830b0b7810 */ /* 0x000fe40007ffe0ff */
[----:B------:R-:W-:Y:S02]  /*22c70*/  ISETP.GE.U32.AND P2, PT, R12, 0x7ffffd21, PT ;  /* 0x7ffffd210c00780c */ /* 0x000fe40003f46070 */
[----:B------:R-:W-:Y:S01]  /*22c80*/  ISETP.GE.U32.AND P4, PT, R11, 0x7ffffd04, PT ;  /* 0x7ffffd040b00780c */ /* 0x000fe20003f86070 */
[----:B------:R1:W-:Y:S02]  /*22c90*/  LDGSTS.E [R252+-0x6fff8], desc[UR8][R156.64], !P0 ;  /* 0x900080009cfc7fae */ /* 0x0003e4000c121848 */
[----:B-1----:R-:W1:Y:S01]  /*22ca0*/  LDC R9, c[0x0][0x230] ;  /* 0x00008c00ff097b82 */ /* 0x002e620000000800 */
[----:B------:R-:W-:-:S07]  /*22cb0*/  ISETP.GE.U32.AND P1, PT, R10, 0x7ffffd03, PT ;  /* 0x7ffffd030a00780c */ /* 0x000fce0003f26070 */
[----:B------:R-:W4:Y:S01]  /*22cc0*/  LDC R8, c[0x0][0x230] ;  /* 0x00008c00ff087b82 */ /* 0x000f220000000800 */
[C---:B------:R-:W-:Y:S01]  /*22cd0*/  IADD3 R157, R14.reuse, 0x100000, RZ ;  /* 0x001000000e9d7810 */ /* 0x040fe20007ffe0ff */
[C---:B------:R-:W-:Y:S01]  /*22ce0*/  VIADD R156, R14.reuse, 0x100000 ;  /* 0x001000000e9c7836 */ /* 0x040fe20000000000 */
[----:B------:R-:W-:Y:S01]  /*22cf0*/  IADD3 R12, R14, 0x100000, RZ ;  /* 0x001000000e0c7810 */ /* 0x000fe20007ffe0ff */
[----:B-1----:R-:W-:Y:S01]  /*22d00*/  VIADD R9, R9, 0xfffffd81 ;  /* 0xfffffd8109097836 */ /* 0x002fe20000000000 */
[----:B----4-:R-:W-:Y:S02]  /*22d10*/  LOP3.LUT R233, R233, 0x7f, RZ, 0xc0, !PT ;  /* 0x0000007fe9e97812 */ /* 0x010fe400078ec0ff */
[----:B------:R-:W-:-:S04]  /*22d20*/  IADD3 R8, R8, -0x280, RZ ;  /* 0xfffffd8008087810 */ /* 0x000fc80007ffe0ff */
[----:B------:R-:W-:Y:S02]  /*22d30*/  ISETP.GE.AND P5, PT, R233, R8, PT ;  /* 0x00000008e900720c */ /* 0x000fe40003fa6270 */
[----:B------:R-:W1:Y:S01]  /*22d40*/  LDC R233, c[0x0][0x230] ;  /* 0x00008c00ffe97b82 */ /* 0x000e620000000800 */
[----:B--2---:R-:W-:-:S04]  /*22d50*/  IMAD.WIDE R160, R22, 0x4, R158 ;  /* 0x0000000416a07825 */ /* 0x004fc800078e029e */
[C---:B------:R-:W-:Y:S01]  /*22d60*/  IMAD.WIDE R158, R22.reuse, 0x4, R154 ;  /* 0x00000004169e7825 */ /* 0x040fe200078e029a */
[----:B------:R-:W-:Y:S04]  /*22d70*/  STL.64 [R1+0x558], R160 ;  /* 0x000558a001007387 */ /* 0x000fe80000100a00 */
[----:B------:R-:W-:Y:S01]  /*22d80*/  LDGSTS.E [R157+-0x6bff8], desc[UR8][R160.64], !P0 ;  /* 0x94008000a09d7fae */ /* 0x000fe2000c121848 */
[----:B------:R-:W-:-:S03]  /*22d90*/  IMAD.WIDE R154, R22, 0x4, R152 ;  /* 0x00000004169a7825 */ /* 0x000fc600078e0298 */
[----:B------:R-:W-:Y:S04]  /*22da0*/  STL.64 [R1+0x550], R158 ;  /* 0x0005509e01007387 */ /* 0x000fe80000100a00 */
[----:B------:R-:W-:Y:S01]  /*22db0*/  LDGSTS.E [R156+-0x6fff4], desc[UR8][R158.64], !P2 ;  /* 0x9000c0009e9c7fae */ /* 0x000fe2000d121848 */
[----:B------:R-:W-:-:S03]  /*22dc0*/  IMAD.WIDE R152, R22, 0x4, R240 ;  /* 0x0000000416987825 */ /* 0x000fc600078e02f0 */
[----:B------:R-:W-:Y:S04]  /*22dd0*/  STL.64 [R1+0x548], R154 ;  /* 0x0005489a01007387 */ /* 0x000fe80000100a00 */
[----:B------:R2:W-:Y:S04]  /*22de0*/  STL.64 [R1+0x540], R152 ;  /* 0x0005409801007387 */ /* 0x0005e80000100a00 */
[----:B------:R-:W-:Y:S04]  /*22df0*/  LDGSTS.E [R13+-0x6bff4], desc[UR8][R154.64], !P2 ;  /* 0x9400c0009a0d7fae */ /* 0x000fe8000d121848 */
[----:B------:R2:W-:Y:S01]  /*22e00*/  LDGSTS.E [R12+-0x68000], desc[UR8][R152.64], !P4 ;  /* 0x98000000980c7fae */ /* 0x0005e2000e121848 */
[----:B------:R-:W-:Y:S01]  /*22e10*/  ISETP.GE.U32.AND P2, PT, R9, 0x7ffffd02, PT ;  /* 0x7ffffd020900780c */ /* 0x000fe20003f46070 */
[C---:B---3--:R-:W-:Y:S01]  /*22e20*/  IMAD.WIDE R10, R22.reuse, 0x4, R250 ;  /* 0x00000004160a7825 */ /* 0x048fe200078e02fa */
[----:B--2---:R-:W2:Y:S04]  /*22e30*/  LDC R153, c[0x0][0x230] ;  /* 0x00008c00ff997b82 */ /* 0x004ea80000000800 */
[----:B------:R3:W-:Y:S04]  /*22e40*/  STL.64 [R1+0x538], R10 ;  /* 0x0005380a01007387 */ /* 0x0007e80000100a00 */
[----:B------:R-:W4:Y:S04]  /*22e50*/  LDL.LU.64 R240, [R1+0x1e8] ;  /* 0x0001e80001f07983 */ /* 0x000f280000300a00 */
[----:B------:R-:W4:Y:S01]  /*22e60*/  LDL.LU.64 R250, [R1+0x1c8] ;  /* 0x0001c80001fa7983 */ /* 0x000f220000300a00 */
[----:B------:R-:W-:-:S03]  /*22e70*/  IMAD.WIDE R12, R22, 0x4, R230 ;  /* 0x00000004160c7825 */ /* 0x000fc600078e02e6 */
[----:B------:R3:W-:Y:S04]  /*22e80*/  LDGSTS.E [R252+-0x64000], desc[UR8][R10.64], !P4 ;  /* 0x9c0000000afc7fae */ /* 0x0007e8000e121848 */
[----:B------:R1:W-:Y:S01]  /*22e90*/  STL.64 [R1+0x528], R12 ;  /* 0x0005280c01007387 */ /* 0x0003e20000100a00 */
[----:B------:R-:W-:-:S04]  /*22ea0*/  IMAD.WIDE R156, R22, 0x4, R234 ;  /* 0x00000004169c7825 */ /* 0x000fc800078e02ea */
[----:B------:R-:W-:Y:S01]  /*22eb0*/  IMAD.WIDE R154, R22, 0x4, R236 ;  /* 0x00000004169a7825 */ /* 0x000fe200078e02ec */
[----:B------:R1:W-:Y:S01]  /*22ec0*/  LDGSTS.E [R252+-0x67ffc], desc[UR8][R12.64], !P1 ;  /* 0x980040000cfc7fae */ /* 0x0003e2000c921848 */
[----:B------:R-:W-:Y:S01]  /*22ed0*/  ISETP.GE.U32.AND P4, PT, R8, 0x7ffffd01, PT ;  /* 0x7ffffd010800780c */ /* 0x000fe20003f86070 */
[----:B------:R-:W4:Y:S02]  /*22ee0*/  LDC R234, c[0x0][0x230] ;  /* 0x00008c00ffea7b82 */ /* 0x000f240000000800 */
[----:B------:R2:W-:Y:S04]  /*22ef0*/  STL.64 [R1+0x520], R156 ;  /* 0x0005209c01007387 */ /* 0x0005e80000100a00 */
[----:B------:R4:W-:Y:S01]  /*22f00*/  STL.64 [R1+0x510], R154 ;  /* 0x0005109a01007387 */ /* 0x0009e20000100a00 */
[C---:B---3--:R-:W-:Y:S01]  /*22f10*/  VIADD R11, R14.reuse, 0x100000 ;  /* 0x001000000e0b7836 */ /* 0x048fe20000000000 */
[----:B------:R-:W-:Y:S01]  /*22f20*/  IADD3 R9, R14, 0x100000, RZ ;  /* 0x001000000e097810 */ /* 0x000fe20007ffe0ff */
[----:B------:R-:W3:Y:S01]  /*22f30*/  LDC R10, c[0x0][0x230] ;  /* 0x00008c00ff0a7b82 */ /* 0x000ee20000000800 */
[----:B-1----:R-:W-:-:S02]  /*22f40*/  IMAD.WIDE R12, R22, 0x4, R238 ;  /* 0x00000004160c7825 */ /* 0x002fc400078e02ee */
[----:B------:R-:W-:Y:S04]  /*22f50*/  LDGSTS.E [R11+-0x63ffc], desc[UR8][R156.64], !P1 ;  /* 0x9c0040009c0b7fae */ /* 0x000fe8000c921848 */
[----:B------:R1:W-:Y:S04]  /*22f60*/  STL.64 [R1+0x508], R12 ;  /* 0x0005080c01007387 */ /* 0x0003e80000100a00 */
[----:B------:R-:W3:Y:S04]  /*22f70*/  LDL.LU.64 R158, [R1+0xa28] ;  /* 0x000a2800019e7983 */ /* 0x000ee80000300a00 */
[----:B------:R-:W3:Y:S01]  /*22f80*/  LDL.LU.64 R238, [R1+0xa20] ;  /* 0x000a200001ee7983 */ /* 0x000ee20000300a00 */
[----:B------:R-:W-:-:S03]  /*22f90*/  VIADD R8, R14, 0x100000 ;  /* 0x001000000e087836 */ /* 0x000fc60000000000 */
[----:B------:R4:W-:Y:S04]  /*22fa0*/  LDGSTS.E [R9+-0x67ff8], desc[UR8][R154.64], !P2 ;  /* 0x980080009a097fae */ /* 0x0009e8000d121848 */
[----:B------:R1:W-:Y:S04]  /*22fb0*/  LDGSTS.E [R8+-0x63ff8], desc[UR8][R12.64], !P2 ;  /* 0x9c0080000c087fae */ /* 0x0003e8000d121848 */
[----:B--2---:R-:W2:Y:S04]  /*22fc0*/  LDL.LU.64 R156, [R1+0xa18] ;  /* 0x000a1800019c7983 */ /* 0x004ea80000300a00 */
[----:B------:R-:W2:Y:S04]  /*22fd0*/  LDL.LU.64 R8, [R1+0xa10] ;  /* 0x000a100001087983 */ /* 0x000ea80000300a00 */
[----:B------:R-:W2:Y:S01]  /*22fe0*/  LDL.LU.64 R230, [R1+0xa08] ;  /* 0x000a080001e67983 */ /* 0x000ea20000300a00 */
[----:B------:R-:W-:-:S02]  /*22ff0*/  ISETP.GT.AND P0, PT, R0, 0x2ff, PT ;  /* 0x000002ff0000780c */ /* 0x000fc40003f04270 */
[----:B------:R-:W-:Y:S01]  /*23000*/  SEL R252, RZ, 0x4, P5 ;  /* 0x00000004fffc7807 */ /* 0x000fe20002800000 */
[----:B------:R-:W2:Y:S01]  /*23010*/  LDL.LU.64 R236, [R1+0xa00] ;  /* 0x000a000001ec7983 */ /* 0x000ea20000300a00 */
[----:B------:R-:W-:Y:S02]  /*23020*/  IADD3 R152, R14, 0x100000, RZ ;  /* 0x001000000e987810 */ /* 0x000fe40007ffe0ff */
[----:B------:R-:W-:-:S04]  /*23030*/  SEL R252, R252, RZ, P0 ;  /* 0x000000fffcfc7207 */ /* 0x000fc80000000000 */
[----:B------:R-:W-:Y:S02]  /*23040*/  ISETP.NE.U32.AND P1, PT, R252, RZ, PT ;  /* 0x000000fffc00720c */ /* 0x000fe40003f25070 */
[----:B------:R-:W-:Y:S01]  /*23050*/  IADD3 R252, R153, -0x282, RZ ;  /* 0xfffffd7e99fc7810 */ /* 0x000fe20007ffe0ff */
[----:B------:R-:W-:-:S03]  /*23060*/  VIADD R235, R7, 0x100000 ;  /* 0x0010000007eb7836 */ /* 0x000fc60000000000 */
[----:B------:R-:W-:Y:S02]  /*23070*/  ISETP.GE.U32.AND P2, PT, R252, 0x7ffffcff, PT ;  /* 0x7ffffcfffc00780c */ /* 0x000fe40003f46070 */
[----:B------:R-:W-:Y:S01]  /*23080*/  IADD3 R252, R7, 0x100000, RZ ;  /* 0x0010000007fc7810 */ /* 0x000fe20007ffe0ff */
[----:B----4-:R-:W-:-:S04]  /*23090*/  IMAD.WIDE R154, R22, 0x4, R240 ;  /* 0x00000004169a7825 */ /* 0x010fc800078e02f0 */
[----:B-1----:R-:W-:Y:S01]  /*230a0*/  IMAD.WIDE R12, R22, 0x4, R250 ;  /* 0x00000004160c7825 */ /* 0x002fe200078e02fa */
[----:B------:R1:W-:Y:S04]  /*230b0*/  STL.64 [R1+0x4f8], R154 ;  /* 0x0004f89a01007387 */ /* 0x0003e80000100a00 */
[----:B------:R-:W-:Y:S04]  /*230c0*/  STL.64 [R1+0x6e8], R12 ;  /* 0x0006e80c01007387 */ /* 0x000fe80000100a00 */
[----:B------:R-:W4:Y:S04]  /*230d0*/  LDL.LU.64 R240, [R1+0x498] ;  /* 0x0004980001f07983 */ /* 0x000f280000300a00 */
[----:B------:R-:W-:Y:S04]  /*230e0*/  LDGSTS.E [R152+-0x67ff4], desc[UR8][R154.64], !P4 ;  /* 0x9800c0009a987fae */ /* 0x000fe8000e121848 */
[----:B------:R4:W-:Y:S01]  /*230f0*/  LDGSTS.E [R11+-0x63ff4], desc[UR8][R12.64], !P4 ;  /* 0x9c00c0000c0b7fae */ /* 0x0009e2000e121848 */
[----:B---3--:R-:W-:-:S02]  /*23100*/  VIADD R10, R10, 0xfffffd7f ;  /* 0xfffffd7f0a0a7836 */ /* 0x008fc40000000000 */
[C---:B------:R-:W-:Y:S01]  /*23110*/  IMAD.WIDE R186, R23.reuse, 0x4, R16 ;  /* 0x0000000417ba7825 */ /* 0x040fe200078e0210 */
[----:B------:R-:W0:Y:S04]  /*23120*/  LDGDEPBAR ;  /* 0x00000000000079af */ /* 0x000e280000000000 */
[----:B-1----:R-:W3:Y:S04]  /*23130*/  LDL.LU.64 R154, [R1+0x490] ;  /* 0x00049000019a7983 */ /* 0x002ee80000300a00 */
[----:B------:R-:W-:Y:S04]  /*23140*/  STL.64 [R1+0xeb8], R232 ;  /* 0x000eb8e801007387 */ /* 0x000fe80000100a00 */
[----:B------:R-:W3:Y:S04]  /*23150*/  LDL.LU.64 R152, [R1+0x488] ;  /* 0x0004880001987983 */ /* 0x000ee80000300a00 */
[----:B------:R-:W3:Y:S04]  /*23160*/  LDL.LU.64 R250, [R1+0x480] ;  /* 0x0004800001fa7983 */ /* 0x000ee80000300a00 */
[----:B------:R1:W-:Y:S04]  /*23170*/  STL.64 [R1+0xec0], R234 ;  /* 0x000ec0ea01007387 */ /* 0x0003e80000100a00 */
[----:B------:R1:W-:Y:S02]  /*23180*/  STL.64 [R1+0xed0], R6 ;  /* 0x000ed00601007387 */ /* 0x0003e40000100a00 */
[----:B-1----:R-:W-:-:S02]  /*23190*/  IMAD.WIDE R234, R23, 0x4, R238 ;  /* 0x0000000417ea7825 */ /* 0x002fc400078e02ee */
[----:B------:R-:W3:Y:S02]  /*231a0*/  LDL.LU.64 R238, [R1+0x478] ;  /* 0x0004780001ee7983 */ /* 0x000ee40000300a00 */
[----:B------:R-:W-:-:S04]  /*231b0*/  IMAD.WIDE R6, R23, 0x4, R158 ;  /* 0x0000000417067825 */ /* 0x000fc800078e029e */
[C---:B--2---:R-:W-:Y:S01]  /*231c0*/  IMAD.WIDE R214, R23.reuse, 0x4, R8 ;  /* 0x0000000417d67825 */ /* 0x044fe200078e0208 */
[----:B------:R1:W-:Y:S04]  /*231d0*/  STL.64 [R1+0xb10], R6 ;  /* 0x000b100601007387 */ /* 0x0003e80000100a00 */
[----:B------:R-:W2:Y:S01]  /*231e0*/  LDL.LU.64 R164, [R1+0x470] ;  /* 0x0004700001a47983 */ /* 0x000ea20000300a00 */
[----:B------:R-:W-:-:S03]  /*231f0*/  IMAD.WIDE R198, R23, 0x4, R230 ;  /* 0x0000000417c67825 */ /* 0x000fc600078e02e6 */
[----:B------:R-:W2:Y:S04]  /*23200*/  LDL.LU.64 R8, [R1+0x460] ;  /* 0x0004600001087983 */ /* 0x000ea80000300a00 */
[----:B------:R-:W-:Y:S04]  /*23210*/  STL.64 [R1+0xb08], R234 ;  /* 0x000b08ea01007387 */ /* 0x000fe80000100a00 */
[----:B------:R-:W-:Y:S04]  /*23220*/  STL.64 [R1+0xed8], R234 ;  /* 0x000ed8ea01007387 */ /* 0x000fe80000100a00 */
[----:B------:R-:W2:Y:S01]  /*23230*/  LDL.LU.64 R230, [R1+0x458] ;  /* 0x0004580001e67983 */ /* 0x000ea20000300a00 */
[----:B------:R-:W-:-:S03]  /*23240*/  IMAD.WIDE R228, R23, 0x4, R156 ;  /* 0x0000000417e47825 */ /* 0x000fc600078e029c */
[----:B------:R-:W2:Y:S01]  /*23250*/  LDL.LU.64 R156, [R1+0x448] ;  /* 0x00044800019c7983 */ /* 0x000ea20000300a00 */
[----:B------:R-:W-:-:S03]  /*23260*/  IMAD.WIDE R182, R23, 0x4, R236 ;  /* 0x0000000417b67825 */ /* 0x000fc600078e02ec */
[----:B------:R-:W2:Y:S04]  /*23270*/  LDL.LU.64 R236, [R1+0x440] ;  /* 0x0004400001ec7983 */ /* 0x000ea80000300a00 */
[----:B------:R-:W-:Y:S04]  /*23280*/  STL.64 [R1+0xb00], R228 ;  /* 0x000b00e401007387 */ /* 0x000fe80000100a00 */
[----:B------:R-:W-:Y:S04]  /*23290*/  STL.64 [R1+0xee0], R228 ;  /* 0x000ee0e401007387 */ /* 0x000fe80000100a00 */
[----:B------:R-:W2:Y:S01]  /*232a0*/  LDL.LU.64 R162, [R1+0x430] ;  /* 0x0004300001a27983 */ /* 0x000ea20000300a00 */
[----:B----4-:R-:W-:-:S03]  /*232b0*/  IMAD.WIDE R170, R23, 0x4, R240 ;  /* 0x0000000417aa7825 */ /* 0x010fc600078e02f0 */
[----:B------:R-:W4:Y:S04]  /*232c0*/  LDL.LU.64 R240, [R1+0x428] ;  /* 0x0004280001f07983 */ /* 0x000f280000300a00 */
[----:B------:R-:W-:Y:S04]  /*232d0*/  STL.64 [R1+0xaf8], R214 ;  /* 0x000af8d601007387 */ /* 0x000fe80000100a00 */
[----:B------:R-:W-:Y:S04]  /*232e0*/  STL.64 [R1+0xee8], R214 ;  /* 0x000ee8d601007387 */ /* 0x000fe80000100a00 */
[----:B------:R-:W4:Y:S04]  /*232f0*/  LDL.LU.64 R160, [R1+0x418] ;  /* 0x0004180001a07983 */ /* 0x000f280000300a00 */
[----:B------:R-:W-:Y:S01]  /*23300*/  STL.64 [R1+0xaf0], R198 ;  /* 0x000af0c601007387 */ /* 0x000fe20000100a00 */
[----:B---3--:R-:W-:-:S03]  /*23310*/  IMAD.WIDE R158, R23, 0x4, R154 ;  /* 0x00000004179e7825 */ /* 0x008fc600078e029a */
[----:B------:R3:W-:Y:S01]  /*23320*/  STL.64 [R1+0xef0], R198 ;  /* 0x000ef0c601007387 */ /* 0x0007e20000100a00 */
[----:B-1----:R-:W-:-:S03]  /*23330*/  IMAD.WIDE R6, R23, 0x4, R152 ;  /* 0x0000000417067825 */ /* 0x002fc600078e0298 */
[----:B------:R-:W-:Y:S01]  /*23340*/  STL.64 [R1+0xae8], R182 ;  /* 0x000ae8b601007387 */ /* 0x000fe20000100a00 */
[----:B------:R-:W-:-:S03]  /*23350*/  IMAD.WIDE R232, R23, 0x4, R250 ;  /* 0x0000000417e87825 */ /* 0x000fc600078e02fa */
[----:B------:R-:W-:Y:S04]  /*23360*/  STL.64 [R1+0xef8], R182 ;  /* 0x000ef8b601007387 */ /* 0x000fe80000100a00 */
[----:B------:R1:W-:Y:S04]  /*23370*/  STL.64 [R1+0xad0], R6 ;  /* 0x000ad00601007387 */ /* 0x0003e80000100a00 */
[----:B------:R-:W4:Y:S04]  /*23380*/  LDL.LU.64 R154, [R1+0x410] ;  /* 0x00041000019a7983 */ /* 0x000f280000300a00 */
[----:B------:R-:W4:Y:S04]  /*23390*/  LDL.LU.64 R250, [R1+0x408] ;  /* 0x0004080001fa7983 */ /* 0x000f280000300a00 */
[----:B------:R-:W-:Y:S01]  /*233a0*/  STL.64 [R1+0xae0], R170 ;  /* 0x000ae0aa01007387 */ /* 0x000fe20000100a00 */
[----:B------:R-:W-:-:S03]  /*233b0*/  IMAD.WIDE R226, R23, 0x4, R238 ;  /* 0x0000000417e27825 */ /* 0x000fc600078e02ee */
[----:B------:R-:W-:Y:S04]  /*233c0*/  STL.64 [R1+0xf00], R170 ;  /* 0x000f00aa01007387 */ /* 0x000fe80000100a00 */
[----:B------:R-:W4:Y:S04]  /*233d0*/  LDL.LU.64 R152, [R1+0x400] ;  /* 0x0004000001987983 */ /* 0x000f280000300a00 */
[----:B------:R-:W4:Y:S01]  /*233e0*/  LDL.LU.64 R238, [R1+0x3f8] ;  /* 0x0003f80001ee7983 */ /* 0x000f220000300a00 */
[----:B--2---:R-:W-:-:S03]  /*233f0*/  IMAD.WIDE R196, R23, 0x4, R8 ;  /* 0x0000000417c47825 */ /* 0x004fc600078e0208 */
[----:B------:R-:W-:Y:S04]  /*23400*/  STL.64 [R1+0xad8], R158 ;  /* 0x000ad89e01007387 */ /* 0x000fe80000100a00 */
[----:B------:R-:W-:Y:S04]  /*23410*/  STL.64 [R1+0xac8], R232 ;  /* 0x000ac8e801007387 */ /* 0x000fe80000100a00 */
[----:B------:R-:W2:Y:S01]  /*23420*/  LDL.LU.64 R8, [R1+0x3f0] ;  /* 0x0003f00001087983 */ /* 0x000ea20000300a00 */
[----:B------:R-:W-:-:S03]  /*23430*/  IMAD.WIDE R180, R23, 0x4, R230 ;  /* 0x0000000417b47825 */ /* 0x000fc600078e02e6 */
[----:B------:R-:W-:Y:S04]  /*23440*/  STL.64 [R1+0xac0], R226 ;  /* 0x000ac0e201007387 */ /* 0x000fe80000100a00 */
[----:B------:R-:W2:Y:S01]  /*23450*/  LDL.LU.64 R230, [R1+0x3e8] ;  /* 0x0003e80001e67983 */ /* 0x000ea20000300a00 */
[----:B------:R-:W-:-:S04]  /*23460*/  IMAD.WIDE R212, R23, 0x4, R164 ;  /* 0x0000000417d47825 */ /* 0x000fc800078e02a4 */
[C---:B------:R-:W-:Y:S01]  /*23470*/  IMAD.WIDE R168, R23.reuse, 0x4, R156 ;  /* 0x0000000417a87825 */ /* 0x040fe200078e029c */
[----:B------:R-:W-:Y:S03]  /*23480*/  STL.64 [R1+0xab8], R212 ;  /* 0x000ab8d401007387 */ /* 0x000fe60000100a00 */
[C---:B------:R-:W-:Y:S02]  /*23490*/  IMAD.WIDE R156, R23.reuse, 0x4, R236 ;  /* 0x00000004179c7825 */ /* 0x040fe400078e02ec */
[----:B------:R-:W2:Y:S02]  /*234a0*/  LDL.LU.64 R236, [R1+0x3e0] ;  /* 0x0003e00001ec7983 */ /* 0x000ea40000300a00 */
[C---:B---3--:R-:W-:Y:S02]  /*234b0*/  IMAD.WIDE R198, R23.reuse, 0x4, R162 ;  /* 0x0000000417c67825 */ /* 0x048fe400078e02a2 */
[----:B------:R-:W-:Y:S04]  /*234c0*/  STL.64 [R1+0xab0], R196 ;  /* 0x000ab0c401007387 */ /* 0x000fe80000100a00 */
[----:B------:R-:W-:Y:S01]  /*234d0*/  STL.64 [R1+0xaa8], R180 ;  /* 0x000aa8b401007387 */ /* 0x000fe20000100a00 */
[----:B----4-:R-:W-:-:S03]  /*234e0*/  IMAD.WIDE R12, R23, 0x4, R240 ;  /* 0x00000004170c7825 */ /* 0x010fc600078e02f0 */
[----:B------:R-:W3:Y:S04]  /*234f0*/  LDL.LU.64 R240, [R1+0x3d8] ;  /* 0x0003d80001f07983 */ /* 0x000ee80000300a00 */
[----:B------:R-:W-:Y:S04]  /*23500*/  STL.64 [R1+0xaa0], R168 ;  /* 0x000aa0a801007387 */ /* 0x000fe80000100a00 */
[----:B------:R-:W-:Y:S01]  /*23510*/  STL.64 [R1+0xa90], R198 ;  /* 0x000a90c601007387 */ /* 0x000fe20000100a00 */
[----:B------:R-:W-:-:S03]  /*23520*/  IMAD.WIDE R224, R23, 0x4, R160 ;  /* 0x0000000417e07825 */ /* 0x000fc600078e02a0 */
[----:B------:R-:W4:Y:S04]  /*23530*/  LDL.LU.64 R172, [R1+0x3d0] ;  /* 0x0003d00001ac7983 */ /* 0x000f280000300a00 */
[----:B------:R-:W4:Y:S04]  /*23540*/  LDL.LU.64 R160, [R1+0x3c8] ;  /* 0x0003c80001a07983 */ /* 0x000f280000300a00 */
[----:B------:R-:W-:Y:S04]  /*23550*/  STL.64 [R1+0xa98], R156 ;  /* 0x000a989c01007387 */ /* 0x000fe80000100a00 */
[----:B------:R-:W-:Y:S04]  /*23560*/  STL.64 [R1+0xa88], R12 ;  /* 0x000a880c01007387 */ /* 0x000fe80000100a00 */
[----:B------:R-:W1:Y:S04]  /*23570*/  LDL.LU.64 R184, [R1+0x3c0] ;  /* 0x0003c00001b87983 */ /* 0x000e680000300a00 */
[----:B------:R-:W4:Y:S01]  /*23580*/  LDL.LU.64 R164, [R1+0x3a8] ;  /* 0x0003a80001a47983 */ /* 0x000f220000300a00 */
[----:B------:R-:W-:-:S04]  /*23590*/  IMAD.WIDE R210, R23, 0x4, R154 ;  /* 0x0000000417d27825 */ /* 0x000fc800078e029a */
[C---:B------:R-:W-:Y:S02]  /*235a0*/  IMAD.WIDE R194, R23.reuse, 0x4, R250 ;  /* 0x0000000417c27825 */ /* 0x040fe400078e02fa */
[----:B------:R-:W4:Y:S04]  /*235b0*/  LDL.LU.64 R250, [R1+0x3a0] ;  /* 0x0003a00001fa7983 */ /* 0x000f280000300a00 */
[----:B------:R-:W-:Y:S04]  /*235c0*/  STL.64 [R1+0xa80], R224 ;  /* 0x000a80e001007387 */ /* 0x000fe80000100a00 */
[----:B------:R-:W4:Y:S04]  /*235d0*/  LDL.LU.64 R162, [R1+0x380] ;  /* 0x0003800001a27983 */ /* 0x000f280000300a00 */
[----:B------:R-:W4:Y:S01]  /*235e0*/  LDL.LU.64 R176, [R1+0x370] ;  /* 0x0003700001b07983 */ /* 0x000f220000300a00 */
[----:B------:R-:W-:-:S03]  /*235f0*/  IMAD.WIDE R166, R23, 0x4, R238 ;  /* 0x0000000417a67825 */ /* 0x000fc600078e02ee */
[----:B------:R-:W4:Y:S01]  /*23600*/  LDL.LU.64 R238, [R1+0x358] ;  /* 0x0003580001ee7983 */ /* 0x000f220000300a00 */
[----:B------:R-:W-:-:S03]  /*23610*/  IMAD.WIDE R178, R23, 0x4, R152 ;  /* 0x0000000417b27825 */ /* 0x000fc600078e0298 */
[----:B------:R-:W-:Y:S04]  /*23620*/  STL.64 [R1+0xa78], R210 ;  /* 0x000a78d201007387 */ /* 0x000fe80000100a00 */
[----:B------:R-:W-:Y:S04]  /*23630*/  STL.64 [R1+0xa70], R194 ;  /* 0x000a70c201007387 */ /* 0x000fe80000100a00 */
[----:B------:R-:W4:Y:S01]  /*23640*/  LDL.LU.64 R152, [R1+0x348] ;  /* 0x0003480001987983 */ /* 0x000f220000300a00 */
[----:B--2---:R-:W-:-:S03]  /*23650*/  IMAD.WIDE R154, R23, 0x4, R8 ;  /* 0x00000004179a7825 */ /* 0x004fc600078e0208 */
[----:B------:R-:W2:Y:S01]  /*23660*/  LDL.LU.64 R8, [R1+0x338] ;  /* 0x0003380001087983 */ /* 0x000ea20000300a00 */
[----:B------:R-:W-:-:S03]  /*23670*/  IMAD.WIDE R214, R23, 0x4, R230 ;  /* 0x0000000417d67825 */ /* 0x000fc600078e02e6 */
[----:B------:R-:W-:Y:S04]  /*23680*/  STL.64 [R1+0xa68], R178 ;  /* 0x000a68b201007387 */ /* 0x000fe80000100a00 */
[----:B------:R-:W2:Y:S01]  /*23690*/  LDL.LU.64 R230, [R1+0x2f0] ;  /* 0x0002f00001e67983 */ /* 0x000ea20000300a00 */
[----:B------:R-:W-:Y:S01]  /*236a0*/  ISETP.GE.U32.AND P0, PT, R10, 0x7ffffd00, PT ;  /* 0x7ffffd000a00780c */ /* 0x000fe20003f06070 */
[C---:B------:R-:W-:Y:S02]  /*236b0*/  IMAD.WIDE R10, R23.reuse, 0x4, R236 ;  /* 0x00000004170a7825 */ /* 0x040fe400078e02ec */
[----:B------:R-:W2:Y:S04]  /*236c0*/  LDL.LU.64 R236, [R1+0x2e8] ;  /* 0x0002e80001ec7983 */ /* 0x000ea80000300a00 */
[----:B------:R-:W-:Y:S04]  /*236d0*/  STL.64 [R1+0xa60], R166 ;  /* 0x000a60a601007387 */ /* 0x000fe80000100a00 */
[----:B------:R-:W-:Y:S01]  /*236e0*/  STL.64 [R1+0xa50], R214 ;  /* 0x000a50d601007387 */ /* 0x000fe20000100a00 */
[----:B---3--:R-:W-:-:S03]  /*236f0*/  IMAD.WIDE R222, R23, 0x4, R240 ;  /* 0x0000000417de7825 */ /* 0x008fc600078e02f0 */
[----:B------:R-:W3:Y:S04]  /*23700*/  LDL.LU.64 R240, [R1+0x2e0] ;  /* 0x0002e00001f07983 */ /* 0x000ee80000300a00 */
[----:B------:R-:W3:Y:S04]  /*23710*/  LDL.LU.64 R174, [R1+0x2d8] ;  /* 0x0002d80001ae7983 */ /* 0x000ee80000300a00 */
[----:B------:R-:W-:Y:S01]  /*23720*/  STL.64 [R1+0xa58], R154 ;  /* 0x000a589a01007387 */ /* 0x000fe20000100a00 */
[----:B----4-:R-:W-:-:S03]  /*23730*/  IMAD.WIDE R208, R23, 0x4, R172 ;  /* 0x0000000417d07825 */ /* 0x010fc600078e02ac */
[----:B------:R-:W-:Y:S01]  /*23740*/  STL.64 [R1+0xa48], R10 ;  /* 0x000a480a01007387 */ /* 0x000fe20000100a00 */
[----:B------:R-:W-:-:S03]  /*23750*/  IMAD.WIDE R192, R23, 0x4, R160 ;  /* 0x0000000417c07825 */ /* 0x000fc600078e02a0 */
[----:B------:R-:W4:Y:S04]  /*23760*/  LDL.LU.64 R172, [R1+0x2c8] ;  /* 0x0002c80001ac7983 */ /* 0x000f280000300a00 */
[----:B------:R-:W4:Y:S01]  /*23770*/  LDL.LU.64 R160, [R1+0x2c0] ;  /* 0x0002c00001a07983 */ /* 0x000f220000300a00 */
[----:B-1----:R-:W-:-:S03]  /*23780*/  IMAD.WIDE R6, R23, 0x4, R184 ;  /* 0x0000000417067825 */ /* 0x002fc600078e02b8 */
[----:B------:R-:W-:Y:S01]  /*23790*/  STL.64 [R1+0xa40], R222 ;  /* 0x000a40de01007387 */ /* 0x000fe20000100a00 */
[----:B------:R-:W-:-:S03]  /*237a0*/  IMAD.WIDE R164, R23, 0x4, R164 ;  /* 0x0000000417a47825 */ /* 0x000fc600078e02a4 */
[----:B------:R-:W-:Y:S04]  /*237b0*/  STL.64 [R1+0xa38], R208 ;  /* 0x000a38d001007387 */ /* 0x000fe80000100a00 */
[----:B------:R1:W-:Y:S01]  /*237c0*/  STL.64 [R1+0xa28], R6 ;  /* 0x000a280601007387 */ /* 0x0003e20000100a00 */
[----:B------:R-:W-:-:S03]  /*237d0*/  IMAD.WIDE R250, R23, 0x4, R250 ;  /* 0x0000000417fa7825 */ /* 0x000fc600078e02fa */
[----:B------:R-:W-:Y:S01]  /*237e0*/  STL.64 [R1+0xa30], R192 ;  /* 0x000a30c001007387 */ /* 0x000fe20000100a00 */
[----:B------:R-:W-:-:S03]  /*237f0*/  IMAD.WIDE R228, R23, 0x4, R162 ;  /* 0x0000000417e47825 */ /* 0x000fc600078e02a2 */
[----:B------:R-:W4:Y:S01]  /*23800*/  LDL.LU.64 R162, [R1+0x2b0] ;  /* 0x0002b00001a27983 */ /* 0x000f220000300a00 */
[----:B------:R-:W-:-:S03]  /*23810*/  IMAD.WIDE R246, R23, 0x4, R176 ;  /* 0x0000000417f67825 */ /* 0x000fc600078e02b0 */
[----:B------:R-:W-:Y:S01]  /*23820*/  STL.64 [R1+0xa20], R164 ;  /* 0x000a20a401007387 */ /* 0x000fe20000100a00 */
[----:B------:R-:W-:-:S03]  /*23830*/  IMAD.WIDE R220, R23, 0x4, R238 ;  /* 0x0000000417dc7825 */ /* 0x000fc600078e02ee */
[----:B------:R-:W4:Y:S04]  /*23840*/  LDL.LU.64 R238, [R1+0x2a0] ;  /* 0x0002a00001ee7983 */ /* 0x000f280000300a00 */
[----:B------:R-:W-:Y:S04]  /*23850*/  STL.64 [R1+0xa10], R228 ;  /* 0x000a10e401007387 */ /* 0x000fe80000100a00 */
[----:B------:R-:W-:Y:S01]  /*23860*/  STL.64 [R1+0xa18], R250 ;  /* 0x000a18fa01007387 */ /* 0x000fe20000100a00 */
[----:B------:R-:W-:-:S03]  /*23870*/  IMAD.WIDE R206, R23, 0x4, R152 ;  /* 0x0000000417ce7825 */ /* 0x000fc600078e0298 */
[----:B------:R-:W-:Y:S04]  /*23880*/  STL.64 [R1+0xa08], R246 ;  /* 0x000a08f601007387 */ /* 0x000fe80000100a00 */
[----:B------:R-:W-:Y:S04]  /*23890*/  STL.64 [R1+0xa00], R220 ;  /* 0x000a00dc01007387 */ /* 0x000fe80000100a00 */
[----:B------:R-:W1:Y:S01]  /*238a0*/  LDL.LU.64 R152, [R1+0x278] ;  /* 0x0002780001987983 */ /* 0x000e620000300a00 */
[----:B--2---:R-:W-:-:S03]  /*238b0*/  IMAD.WIDE R190, R23, 0x4, R8 ;  /* 0x0000000417be7825 */ /* 0x004fc600078e0208 */
[----:B------:R-:W2:Y:S01]  /*238c0*/  LDL.LU.64 R8, [R1+0x270] ;  /* 0x0002700001087983 */ /* 0x000ea20000300a00 */
[----:B------:R-:W-:-:S03]  /*238d0*/  IMAD.WIDE R176, R23, 0x4, R230 ;  /* 0x0000000417b07825 */ /* 0x000fc600078e02e6 */
[----:B------:R-:W-:Y:S04]  /*238e0*/  STL.64 [R1+0x9f8], R206 ;  /* 0x0009f8ce01007387 */ /* 0x000fe80000100a00 */
[----:B------:R-:W2:Y:S01]  /*238f0*/  LDL.LU.64 R230, [R1+0x268] ;  /* 0x0002680001e67983 */ /* 0x000ea20000300a00 */
[----:B------:R-:W-:-:S03]  /*23900*/  IMAD.WIDE R236, R23, 0x4, R236 ;  /* 0x0000000417ec7825 */ /* 0x000fc600078e02ec */
[----:B------:R-:W-:Y:S04]  /*23910*/  STL.64 [R1+0x9f0], R190 ;  /* 0x0009f0be01007387 */ /* 0x000fe80000100a00 */
[----:B------:R-:W-:Y:S04]  /*23920*/  STL.64 [R1+0x9e8], R176 ;  /* 0x0009e8b001007387 */ /* 0x000fe80000100a00 */
[----:B------:R-:W-:Y:S01]  /*23930*/  STL.64 [R1+0x9e0], R236 ;  /* 0x0009e0ec01007387 */ /* 0x000fe20000100a00 */
[----:B---3--:R-:W-:-:S04]  /*23940*/  IMAD.WIDE R234, R23, 0x4, R174 ;  /* 0x0000000417ea7825 */ /* 0x008fc800078e02ae */
[C---:B------:R-:W-:Y:S01]  /*23950*/  IMAD.WIDE R240, R23.reuse, 0x4, R240 ;  /* 0x0000000417f07825 */ /* 0x040fe200078e02f0 */
[----:B------:R-:W-:Y:S04]  /*23960*/  STL.64 [R1+0x9d0], R234 ;  /* 0x0009d0ea01007387 */ /* 0x000fe80000100a00 */
[----:B------:R-:W3:Y:S01]  /*23970*/  LDL.LU.64 R202, [R1+0x260] ;  /* 0x0002600001ca7983 */ /* 0x000ee20000300a00 */
[----:B----4-:R-:W-:-:S03]  /*23980*/  IMAD.WIDE R248, R23, 0x4, R172 ;  /* 0x0000000417f87825 */ /* 0x010fc600078e02ac */
[----:B------:R-:W4:Y:S01]  /*23990*/  LDL.LU.64 R184, [R1+0x258] ;  /* 0x0002580001b87983 */ /* 0x000f220000300a00 */
[----:B------:R-:W-:-:S03]  /*239a0*/  IMAD.WIDE R218, R23, 0x4, R160 ;  /* 0x0000000417da7825 */ /* 0x000fc600078e02a0 */
[----:B------:R-:W4:Y:S04]  /*239b0*/  LDL.LU.64 R172, [R1+0x250] ;  /* 0x0002500001ac7983 */ /* 0x000f280000300a00 */
[----:B------:R-:W4:Y:S04]  /*239c0*/  LDL.LU.64 R160, [R1+0x248] ;  /* 0x0002480001a07983 */ /* 0x000f280000300a00 */
[----:B------:R-:W-:Y:S04]  /*239d0*/  STL.64 [R1+0x9d8], R240 ;  /* 0x0009d8f001007387 */ /* 0x000fe80000100a00 */
[----:B------:R-:W-:Y:S04]  /*239e0*/  STL.64 [R1+0x9c8], R248 ;  /* 0x0009c8f801007387 */ /* 0x000fe80000100a00 */
[----:B------:R-:W4:Y:S04]  /*239f0*/  LDL.LU.64 R16, [R1+0x238] ;  /* 0x0002380001107983 */ /* 0x000f280000300a00 */
[----:B------:R-:W-:Y:S04]  /*23a00*/  STL.64 [R1+0x918], R218 ;  /* 0x000918da01007387 */ /* 0x000fe80000100a00 */
[----:B------:R-:W4:Y:S01]  /*23a10*/  LDL.LU.64 R244, [R1+0x230] ;  /* 0x0002300001f47983 */ /* 0x000f220000300a00 */
[----:B------:R-:W-:-:S04]  /*23a20*/  IMAD.WIDE R204, R23, 0x4, R162 ;  /* 0x0000000417cc7825 */ /* 0x000fc800078e02a2 */
[C---:B------:R-:W-:Y:S02]  /*23a30*/  IMAD.WIDE R162, R23.reuse, 0x4, R18 ;  /* 0x0000000417a27825 */ /* 0x040fe400078e0212 */
[----:B------:R-:W4:Y:S02]  /*23a40*/  LDL.LU.64 R18, [R1+0x228] ;  /* 0x0002280001127983 */ /* 0x000f240000300a00 */
[C---:B------:R-:W-:Y:S02]  /*23a50*/  IMAD.WIDE R174, R23.reuse, 0x4, R238 ;  /* 0x0000000417ae7825 */ /* 0x040fe400078e02ee */
[----:B------:R-:W4:Y:S02]  /*23a60*/  LDL.LU.64 R200, [R1+0x220] ;  /* 0x0002200001c87983 */ /* 0x000f240000300a00 */
[C---:B------:R-:W-:Y:S02]  /*23a70*/  IMAD.WIDE R238, R23.reuse, 0x4, R20 ;  /* 0x0000000417ee7825 */ /* 0x040fe400078e0214 */
[----:B------:R-:W-:Y:S04]  /*23a80*/  STL.64 [R1+0x908], R204 ;  /* 0x000908cc01007387 */ /* 0x000fe80000100a00 */
[----:B------:R-:W4:Y:S04]  /*23a90*/  LDL.LU.64 R20, [R1+0x218] ;  /* 0x0002180001147983 */ /* 0x000f280000300a00 */
[----:B------:R-:W-:Y:S01]  /*23aa0*/  STL.64 [R1+0x900], R186 ;  /* 0x000900ba01007387 */ /* 0x000fe20000100a00 */
[----:B-1----:R-:W-:-:S03]  /*23ab0*/  IMAD.WIDE R6, R23, 0x4, R152 ;  /* 0x0000000417067825 */ /* 0x002fc600078e0298 */
[----:B------:R-:W-:Y:S04]  /*23ac0*/  STL.64 [R1+0x8f8], R174 ;  /* 0x0008f8ae01007387 */ /* 0x000fe80000100a00 */
[----:B------:R-:W-:Y:S01]  /*23ad0*/  STL.64 [R1+0x8e8], R162 ;  /* 0x0008e8a201007387 */ /* 0x000fe20000100a00 */
[----:B--2---:R-:W-:-:S03]  /*23ae0*/  IMAD.WIDE R242, R23, 0x4, R8 ;  /* 0x0000000417f27825 */ /* 0x004fc600078e0208 */
[----:B------:R-:W-:Y:S04]  /*23af0*/  STL.64 [R1+0x8d8], R6 ;  /* 0x0008d80601007387 */ /* 0x000fe80000100a00 */
[----:B------:R-:W2:Y:S01]  /*23b00*/  LDL.LU.64 R152, [R1+0x1e0] ;  /* 0x0001e00001987983 */ /* 0x000ea20000300a00 */
[----:B------:R-:W-:-:S03]  /*23b10*/  IMAD.WIDE R216, R23, 0x4, R230 ;  /* 0x0000000417d87825 */ /* 0x000fc600078e02e6 */
[----:B------:R-:W2:Y:S04]  /*23b20*/  LDL.LU.64 R8, [R1+0x1c0] ;  /* 0x0001c00001087983 */ /* 0x000ea80000300a00 */
[----:B------:R-:W2:Y:S04]  /*23b30*/  LDL.LU.64 R230, [R1+0x1b8] ;  /* 0x0001b80001e67983 */ /* 0x000ea80000300a00 */
[----:B------:R-:W2:Y:S04]  /*23b40*/  LDL.64 R170, [R1+0xb10] ;  /* 0x000b100001aa7983 */ /* 0x000ea80000100a00 */
[----:B------:R-:W-:Y:S04]  /*23b50*/  STL.64 [R1+0x8e0], R238 ;  /* 0x0008e0ee01007387 */ /* 0x000fe80000100a00 */
[----:B------:R-:W-:Y:S04]  /*23b60*/  STL.64 [R1+0x8c8], R242 ;  /* 0x0008c8f201007387 */ /* 0x000fe80000100a00 */
[----:B------:R-:W2:Y:S01]  /*23b70*/  LDL.64 R182, [R1+0xad0] ;  /* 0x000ad00001b67983 */ /* 0x000ea20000100a00 */
[----:B------:R-:W-:-:S03]  /*23b80*/  IMAD.WIDE R188, R23, 0x4, R188 ;  /* 0x0000000417bc7825 */ /* 0x000fc600078e02bc */
[----:B------:R-:W-:Y:S01]  /*23b90*/  STL.64 [R1+0x8c0], R216 ;  /* 0x0008c0d801007387 */ /* 0x000fe20000100a00 */
[----:B---3--:R-:W-:-:S04]  /*23ba0*/  IMAD.WIDE R202, R23, 0x4, R202 ;  /* 0x0000000417ca7825 */ /* 0x008fc800078e02ca */
[C---:B----4-:R-:W-:Y:S01]  /*23bb0*/  IMAD.WIDE R184, R23.reuse, 0x4, R184 ;  /* 0x0000000417b87825 */ /* 0x050fe200078e02b8 */
[----:B------:R-:W-:Y:S03]  /*23bc0*/  STL.64 [R1+0x8b8], R202 ;  /* 0x0008b8ca01007387 */ /* 0x000fe60000100a00 */
[C---:B------:R-:W-:Y:S01]  /*23bd0*/  IMAD.WIDE R172, R23.reuse, 0x4, R172 ;  /* 0x0000000417ac7825 */ /* 0x040fe200078e02ac */
[----:B------:R1:W-:Y:S03]  /*23be0*/  STL.64 [R1+0x888], R188 ;  /* 0x000888bc01007387 */ /* 0x0003e60000100a00 */
[C---:B------:R-:W-:Y:S01]  /*23bf0*/  IMAD.WIDE R160, R23.reuse, 0x4, R160 ;  /* 0x0000000417a07825 */ /* 0x040fe200078e02a0 */
[----:B-1----:R-:W3:Y:S03]  /*23c00*/  LDL.LU.64 R188, [R1+0xf08] ;  /* 0x000f080001bc7983 */ /* 0x002ee60000300a00 */
[C---:B------:R-:W-:Y:S01]  /*23c10*/  IMAD.WIDE R16, R23.reuse, 0x4, R16 ;  /* 0x0000000417107825 */ /* 0x040fe200078e0210 */
[----:B------:R-:W-:Y:S04]  /*23c20*/  STL.64 [R1+0x8a8], R184 ;  /* 0x0008a8b801007387 */ /* 0x000fe80000100a00 */
[----:B------:R-:W-:Y:S01]  /*23c30*/  STL.64 [R1+0x8a0], R172 ;  /* 0x0008a0ac01007387 */ /* 0x000fe20000100a00 */
[----:B------:R-:W-:-:S03]  /*23c40*/  IMAD.WIDE R244, R23, 0x4, R244 ;  /* 0x0000000417f47825 */ /* 0x000fc600078e02f4 */
[----:B------:R-:W-:Y:S04]  /*23c50*/  STL.64 [R1+0x898], R160 ;  /* 0x000898a001007387 */ /* 0x000fe80000100a00 */
[----:B------:R1:W-:Y:S01]  /*23c60*/  STL.64 [R1+0x880], R16 ;  /* 0x0008801001007387 */ /* 0x0003e20000100a00 */
[----:B------:R-:W-:-:S03]  /*23c70*/  IMAD.WIDE R18, R23, 0x4, R18 ;  /* 0x0000000417127825 */ /* 0x000fc600078e0212 */
[----:B------:R4:W-:Y:S01]  /*23c80*/  STL.64 [R1+0x878], R244 ;  /* 0x000878f401007387 */ /* 0x0009e20000100a00 */
[----:B------:R-:W-:-:S03]  /*23c90*/  IMAD.WIDE R200, R23, 0x4, R200 ;  /* 0x0000000417c87825 */ /* 0x000fc600078e02c8 */
[----:B------:R4:W-:Y:S01]  /*23ca0*/  STL.64 [R1+0x868], R18 ;  /* 0x0008681201007387 */ /* 0x0009e20000100a00 */
[----:B------:R-:W-:-:S03]  /*23cb0*/  IMAD.WIDE R20, R23, 0x4, R20 ;  /* 0x0000000417147825 */ /* 0x000fc600078e0214 */
[----:B------:R-:W-:Y:S04]  /*23cc0*/  STL.64 [R1+0x860], R200 ;  /* 0x000860c801007387 */ /* 0x000fe80000100a00 */
[----:B------:R-:W-:Y:S04]  /*23cd0*/  STL.64 [R1+0x858], R20 ;  /* 0x0008581401007387 */ /* 0x000fe80000100a00 */
[----:B------:R-:W-:Y:S01]  /*23ce0*/  STL [R1+0xcf4], R23 ;  /* 0x000cf41701007387 */ /* 0x000fe20000100800 */
[----:B--2---:R-:W-:-:S04]  /*23cf0*/  IMAD.WIDE R152, R22, 0x4, R152 ;  /* 0x0000000416987825 */ /* 0x004fc800078e0298 */
[C---:B------:R-:W-:Y:S01]  /*23d00*/  IMAD.WIDE R8, R22.reuse, 0x4, R8 ;  /* 0x0000000416087825 */ /* 0x040fe200078e0208 */
[----:B------:R-:W-:Y:S03]  /*23d10*/  STL.64 [R1+0x408], R152 ;  /* 0x0004089801007387 */ /* 0x000fe60000100a00 */
[----:B------:R-:W-:Y:S01]  /*23d20*/  IMAD.WIDE R230, R22, 0x4, R230 ;  /* 0x0000000416e67825 */ /* 0x000fe200078e02e6 */
[----:B------:R-:W-:Y:S04]  /*23d30*/  LDGSTS.E [R15+0x20000], desc[UR8][R170.64], P3 ;  /* 0x20000000aa0f7fae */ /* 0x000fe80009921848 */
[----:B------:R-:W2:Y:S04]  /*23d40*/  LDL.LU.64 R170, [R1+0xf00] ;  /* 0x000f000001aa7983 */ /* 0x000ea80000300a00 */
[----:B------:R-:W-:Y:S04]  /*23d50*/  STL.64 [R1+0x400], R8 ;  /* 0x0004000801007387 */ /* 0x000fe80000100a00 */
[----:B------:R-:W-:Y:S04]  /*23d60*/  LDGSTS.E [R15+0x20400], desc[UR8][R182.64], P3 ;  /* 0x20400000b60f7fae */ /* 0x000fe80009921848 */
[----:B------:R-:W-:Y:S04]  /*23d70*/  LDGSTS.E [R15+0x20800], desc[UR8][R198.64], P3 ;  /* 0x20800000c60f7fae */ /* 0x000fe80009921848 */
[----:B------:R-:W-:Y:S04]  /*23d80*/  LDGSTS.E [R15+0x20c00], desc[UR8][R214.64], P3 ;  /* 0x20c00000d60f7fae */ /* 0x000fe80009921848 */
[----:B------:R-:W2:Y:S04]  /*23d90*/  LDL.LU.64 R182, [R1+0xef8] ;  /* 0x000ef80001b67983 */ /* 0x000ea80000300a00 */
[----:B------:R-:W-:Y:S04]  /*23da0*/  STL.64 [R1+0x410], R230 ;  /* 0x000410e601007387 */ /* 0x000fe80000100a00 */
[----:B------:R-:W3:Y:S04]  /*23db0*/  LDL.LU.64 R198, [R1+0xef0] ;  /* 0x000ef00001c67983 */ /* 0x000ee80000300a00 */
[----:B------:R-:W2:Y:S04]  /*23dc0*/  LDL.LU.64 R214, [R1+0xee8] ;  /* 0x000ee80001d67983 */ /* 0x000ea80000300a00 */
[----:B------:R-:W-:Y:S04]  /*23dd0*/  LDGSTS.E [R15+0x21000], desc[UR8][R228.64], P3 ;  /* 0x21000000e40f7fae */ /* 0x000fe80009921848 */
[----:B------:R-:W-:Y:S04]  /*23de0*/  LDGSTS.E [R15+0x21400], desc[UR8][R234.64], P3 ;  /* 0x21400000ea0f7fae */ /* 0x000fe80009921848 */
[----:B------:R-:W-:Y:S04]  /*23df0*/  LDGSTS.E [R15+0x21800], desc[UR8][R6.64], P3 ;  /* 0x21800000060f7fae */ /* 0x000fe80009921848 */
[----:B------:R-:W4:Y:S04]  /*23e00*/  LDL.LU.64 R228, [R1+0xee0] ;  /* 0x000ee00001e47983 */ /* 0x000f280000300a00 */
[----:B------:R-:W3:Y:S04]  /*23e10*/  LDL.LU.64 R234, [R1+0xed8] ;  /* 0x000ed80001ea7983 */ /* 0x000ee80000300a00 */
[----:B------:R-:W2:Y:S04]  /*23e20*/  LDL.LU.64 R6, [R1+0xed0] ;  /* 0x000ed00001067983 */ /* 0x000ea80000300a00 */
[----:B------:R2:W-:Y:S04]  /*23e30*/  LDGSTS.E [R15+0x21c00], desc[UR8][R16.64], P3 ;  /* 0x21c00000100f7fae */ /* 0x0005e80009921848 */
[----:B-1----:R-:W3:Y:S04]  /*23e40*/  LDL.LU.64 R16, [R1+0xec8] ;  /* 0x000ec80001107983 */ /* 0x002ee80000300a00 */
[----:B------:R-:W-:Y:S04]  /*23e50*/  STL [R1+0xcf8], R15 ;  /* 0x000cf80f01007387 */ /* 0x000fe80000100800 */
[----:B---3--:R-:W-:Y:S04]  /*23e60*/  LDGSTS.E [R16+0x20080], desc[UR8][R234.64], P3 ;  /* 0x20080000ea107fae */ /* 0x008fe80009921848 */
        /* <DEDUP_REMOVED lines=30> */
[----:B------:R-:W2:Y:S04]  /*24050*/  LDL.LU.64 R18, [R1+0xe48] ;  /* 0x000e480001127983 */ /* 0x000ea80000300a00 */
        /* <DEDUP_REMOVED lines=33> */
[----:B------:R-:W3:Y:S01]  /*24270*/  LDL.LU.64 R20, [R1+0xdc8] ;  /* 0x000dc80001147983 */ /* 0x000ee20000300a00 */
[----:B------:R-:W-:-:S03]  /*24280*/  IMAD.WIDE R188, R23, 0x4, R188 ;  /* 0x0000000417bc7825 */ /* 0x000fc600078e02bc */
[----:B------:R-:W-:Y:S04]  /*24290*/  STL.64 [R1+0xb50], R18 ;  /* 0x000b501201007387 */ /* 0x000fe80000100a00 */
[----:B---3--:R-:W-:Y:S04]  /*242a0*/  LDGSTS.E [R20+0x20280], desc[UR8][R182.64], P3 ;  /* 0x20280000b6147fae */ /* 0x008fe80009921848 */
[----:B------:R-:W-:Y:S04]  /*242b0*/  LDGSTS.E [R20+0x20680], desc[UR8][R180.64], P3 ;  /* 0x20680000b4147fae */ /* 0x000fe80009921848 */
[----:B------:R-:W-:Y:S04]  /*242c0*/  LDGSTS.E [R20+0x20a80], desc[UR8][R178.64], P3 ;  /* 0x20a80000b2147fae */ /* 0x000fe80009921848 */
[----:B------:R-:W3:Y:S04]  /*242d0*/  LDL.LU.64 R182, [R1+0xdc0] ;  /* 0x000dc00001b67983 */ /* 0x000ee80000300a00 */
[----:B------:R-:W2:Y:S04]  /*242e0*/  LDL.LU.64 R180, [R1+0xdb8] ;  /* 0x000db80001b47983 */ /* 0x000ea80000300a00 */
[----:B------:R-:W3:Y:S04]  /*242f0*/  LDL.LU.64 R178, [R1+0xdb0] ;  /* 0x000db00001b27983 */ /* 0x000ee80000300a00 */
[----:B------:R-:W-:Y:S04]  /*24300*/  LDGSTS.E [R20+0x20e80], desc[UR8][R16.64], P3 ;  /* 0x20e8000010147fae */ /* 0x000fe80009921848 */
[----:B------:R-:W-:Y:S04]  /*24310*/  STL.64 [R1+0xc28], R16 ;  /* 0x000c281001007387 */ /* 0x000fe80000100a00 */
[----:B------:R-:W-:Y:S04]  /*24320*/  LDGSTS.E [R20+0x21280], desc[UR8][R176.64], P3 ;  /* 0x21280000b0147fae */ /* 0x000fe80009921848 */
[----:B------:R-:W-:Y:S04]  /*24330*/  LDGSTS.E [R20+0x21680], desc[UR8][R174.64], P3 ;  /* 0x21680000ae147fae */ /* 0x000fe80009921848 */
[----:B------:R-:W-:Y:S04]  /*24340*/  LDGSTS.E [R20+0x21a80], desc[UR8][R172.64], P3 ;  /* 0x21a80000ac147fae */ /* 0x000fe80009921848 */
[----:B------:R-:W2:Y:S04]  /*24350*/  LDL.LU.64 R176, [R1+0xda8] ;  /* 0x000da80001b07983 */ /* 0x000ea80000300a00 */
[----:B------:R-:W3:Y:S04]  /*24360*/  LDL.LU.64 R174, [R1+0xda0] ;  /* 0x000da00001ae7983 */ /* 0x000ee80000300a00 */
[----:B------:R-:W2:Y:S04]  /*24370*/  LDL.LU.64 R172, [R1+0xd98] ;  /* 0x000d980001ac7983 */ /* 0x000ea80000300a00 */
[----:B------:R1:W-:Y:S04]  /*24380*/  LDGSTS.E [R20+0x21e80], desc[UR8][R188.64], P3 ;  /* 0x21e80000bc147fae */ /* 0x0003e80009921848 */
[----:B------:R4:W-:Y:S01]  /*24390*/  STL.64 [R1+0xb58], R188 ;  /* 0x000b58bc01007387 */ /* 0x0009e20000100a00 */
[----:B------:R-:W-:-:S03]  /*243a0*/  IMAD.WIDE R4, R23, 0x4, R4 ;  /* 0x0000000417047825 */ /* 0x000fc600078e0204 */
[----:B------:R-:W-:Y:S04]  /*243b0*/  LDGSTS.E [R21+0x20300], desc[UR8][R170.64], P3 ;  /* 0x20300000aa157fae */ /* 0x000fe80009921848 */
[----:B------:R-:W-:Y:S04]  /*243c0*/  LDGSTS.E [R21+0x20700], desc[UR8][R168.64], P3 ;  /* 0x20700000a8157fae */ /* 0x000fe80009921848 */
[----:B----4-:R-:W4:Y:S04]  /*243d0*/  LDL.LU.64 R188, [R1+0x888] ;  /* 0x0008880001bc7983 */ /* 0x010f280000300a00 */
[----:B------:R-:W-:Y:S04]  /*243e0*/  LDGSTS.E [R21+0x20b00], desc[UR8][R166.64], P3 ;  /* 0x20b00000a6157fae */ /* 0x000fe80009921848 */
[----:B------:R-:W-:Y:S04]  /*243f0*/  LDGSTS.E [R21+0x20f00], desc[UR8][R164.64], P3 ;  /* 0x20f00000a4157fae */ /* 0x000fe80009921848 */
[----:B------:R-:W-:Y:S04]  /*24400*/  LDGSTS.E [R21+0x21300], desc[UR8][R236.64], P3 ;  /* 0x21300000ec157fae */ /* 0x000fe80009921848 */
[----:B------:R-:W-:Y:S04]  /*24410*/  LDGSTS.E [R21+0x21700], desc[UR8][R162.64], P3 ;  /* 0x21700000a2157fae */ /* 0x000fe80009921848 */
[----:B------:R-:W-:Y:S01]  /*24420*/  LDGSTS.E [R21+0x21b00], desc[UR8][R160.64], P3 ;  /* 0x21b00000a0157fae */ /* 0x000fe20009921848 */
[----:B------:R-:W-:-:S02]  /*24430*/  IMAD.WIDE R2, R23, 0x4, R2 ;  /* 0x0000000417027825 */ /* 0x000fc400078e0202 */
[----:B------:R-:W1:Y:S01]  /*24440*/  LDC R23, c[0x0][0x230] ;  /* 0x00008c00ff177b82 */ /* 0x000e620000000800 */
[----:B------:R1:W-:Y:S04]  /*24450*/  LDGSTS.E [R21+0x21f00], desc[UR8][R4.64], P3 ;  /* 0x21f0000004157fae */ /* 0x0003e80009921848 */
[----:B------:R-:W-:Y:S04]  /*24460*/  LDGSTS.E [R6+0x20380], desc[UR8][R158.64], P3 ;  /* 0x203800009e067fae */ /* 0x000fe80009921848 */
[----:B------:R-:W-:Y:S04]  /*24470*/  LDGSTS.E [R6+0x20780], desc[UR8][R156.64], P3 ;  /* 0x207800009c067fae */ /* 0x000fe80009921848 */
[----:B------:R-:W-:Y:S04]  /*24480*/  LDGSTS.E [R6+0x20b80], desc[UR8][R154.64], P3 ;  /* 0x20b800009a067fae */ /* 0x000fe80009921848 */
[----:B------:R-:W-:Y:S04]  /*24490*/  LDGSTS.E [R6+0x20f80], desc[UR8][R250.64], P3 ;  /* 0x20f80000fa067fae */ /* 0x000fe80009921848 */
[----:B------:R-:W-:Y:S04]  /*244a0*/  LDGSTS.E [R6+0x21380], desc[UR8][R240.64], P3 ;  /* 0x21380000f0067fae */ /* 0x000fe80009921848 */
[----:B------:R-:W-:Y:S04]  /*244b0*/  LDGSTS.E [R6+0x21780], desc[UR8][R238.64], P3 ;  /* 0x21780000ee067fae */ /* 0x000fe80009921848 */
[----:B------:R-:W3:Y:S04]  /*244c0*/  LDL.LU.64 R170, [R1+0xd90] ;  /* 0x000d900001aa7983 */ /* 0x000ee80000300a00 */
[----:B------:R-:W2:Y:S04]  /*244d0*/  LDL.LU.64 R168, [R1+0xd88] ;  /* 0x000d880001a87983 */ /* 0x000ea80000300a00 */
[----:B------:R-:W3:Y:S04]  /*244e0*/  LDL.LU.64 R166, [R1+0xd80] ;  /* 0x000d800001a67983 */ /* 0x000ee80000300a00 */
[----:B------:R-:W2:Y:S04]  /*244f0*/  LDL.LU.64 R164, [R1+0xd78] ;  /* 0x000d780001a47983 */ /* 0x000ea80000300a00 */
[----:B------:R-:W3:Y:S04]  /*24500*/  LDL.LU.64 R16, [R1+0x1b0] ;  /* 0x0001b00001107983 */ /* 0x000ee80000300a00 */
[----:B------:R-:W2:Y:S04]  /*24510*/  LDL.LU.64 R236, [R1+0x1a8] ;  /* 0x0001a80001ec7983 */ /* 0x000ea80000300a00 */
[----:B------:R-:W2:Y:S04]  /*24520*/  LDL.LU.64 R162, [R1+0xd70] ;  /* 0x000d700001a27983 */ /* 0x000ea80000300a00 */
[----:B------:R-:W2:Y:S04]  /*24530*/  LDL.LU.64 R160, [R1+0xd68] ;  /* 0x000d680001a07983 */ /* 0x000ea80000300a00 */
[----:B------:R1:W-:Y:S01]  /*24540*/  STL.64 [R1+0xb68], R20 ;  /* 0x000b681401007387 */ /* 0x0003e20000100a00 */
[----:B------:R-:W-:-:S03]  /*24550*/  VIADD R15, R7, 0x100000 ;  /* 0x00100000070f7836 */ /* 0x000fc60000000000 */
[----:B------:R1:W-:Y:S04]  /*24560*/  STL.64 [R1+0xb60], R4 ;  /* 0x000b600401007387 */ /* 0x0003e80000100a00 */
[----:B------:R-:W2:Y:S04]  /*24570*/  LDL.LU.64 R158, [R1+0xd60] ;  /* 0x000d6000019e7983 */ /* 0x000ea80000300a00 */
[----:B------:R-:W2:Y:S04]  /*24580*/  LDL.LU.64 R156, [R1+0xd58] ;  /* 0x000d5800019c7983 */ /* 0x000ea80000300a00 */
[----:B------:R-:W2:Y:S04]  /*24590*/  LDL.LU.64 R154, [R1+0xd50] ;  /* 0x000d5000019a7983 */ /* 0x000ea80000300a00 */
[----:B----4-:R-:W-:Y:S01]  /*245a0*/  LDGSTS.E [R6+0x21b80], desc[UR8][R188.64], P3 ;  /* 0x21b80000bc067fae */ /* 0x010fe20009921848 */
[----:B-1----:R-:W-:Y:S01]  /*245b0*/  IADD3 R23, R23, -0x283, RZ ;  /* 0xfffffd7d17177810 */ /* 0x002fe20007ffe0ff */
[----:B------:R-:W-:Y:S01]  /*245c0*/  VIADD R20, R7, 0x100000 ;  /* 0x0010000007147836 */ /* 0x000fe20000000000 */
[----:B------:R-:W1:Y:S01]  /*245d0*/  LDC R4, c[0x0][0x230] ;  /* 0x00008c00ff047b82 */ /* 0x000e620000000800 */
[----:B------:R4:W-:Y:S04]  /*245e0*/  LDGSTS.E [R6+0x21f80], desc[UR8][R2.64], P3 ;  /* 0x21f8000002067fae */ /* 0x0009e80009921848 */
[----:B------:R-:W0:Y:S03]  /*245f0*/  LDGDEPBAR ;  /* 0x00000000000079af */ /* 0x000e260000000000 */
[----:B------:R-:W-:Y:S06]  /*24600*/  BAR.SYNC.DEFER_BLOCKING 0x0 ;  /* 0x0000000000007b1d */ /* 0x000fec0000010000 */
[----:B------:R-:W2:Y:S04]  /*24610*/  LDL.LU.64 R250, [R1+0x1a0] ;  /* 0x0001a00001fa7983 */ /* 0x000ea80000300a00 */
[----:B------:R-:W2:Y:S04]  /*24620*/  LDL.LU.64 R240, [R1+0x198] ;  /* 0x0001980001f07983 */ /* 0x000ea80000300a00 */
[----:B------:R-:W2:Y:S04]  /*24630*/  LDL.LU.64 R238, [R1+0x190] ;  /* 0x0001900001ee7983 */ /* 0x000ea80000300a00 */
[----:B------:R-:W-:Y:S04]  /*24640*/  STL.64 [R1+0xb70], R188 ;  /* 0x000b70bc01007387 */ /* 0x000fe80000100a00 */
[----:B------:R4:W-:Y:S04]  /*24650*/  STL.64 [R1+0xb78], R2 ;  /* 0x000b780201007387 */ /* 0x0009e80000100a00 */
[----:B------:R-:W-:Y:S01]  /*24660*/  @!PT LDS RZ, [RZ] ;  /* 0x00000000fffff984 */ /* 0x000fe20000000800 */
[----:B------:R-:W-:Y:S01]  /*24670*/  @!PT LDS RZ, [RZ] ;  /* 0x00000000fffff984 */ /* 0x000fe20000000800 */
[----:B------:R-:W-:Y:S01]  /*24680*/  @!PT LDS RZ, [RZ] ;  /* 0x00000000fffff984 */ /* 0x000fe20000000800 */
[----:B------:R1:W-:Y:S01]  /*24690*/  LDGSTS.E [R15+-0x60000], desc[UR8][R152.64], !P0 ;  /* 0xa0000000980f7fae */ /* 0x0003e2000c121848 */
[----:B------:R-:W-:Y:S01]  /*246a0*/  ISETP.GE.U32.AND P3, PT, R23, 0x7ffffcfe, PT ;  /* 0x7ffffcfe1700780c */ /* 0x000fe20003f66070 */
[----:B------:R-:W-:-:S02]  /*246b0*/  VIADD R5, R234, 0xfffffd7c ;  /* 0xfffffd7cea057836 */ /* 0x000fc40000000000 */
[----:B------:R-:W-:Y:S04]  /*246c0*/  LDGSTS.E [R235+-0x5c000], desc[UR8][R8.64], !P0 ;  /* 0xa400000008eb7fae */ /* 0x000fe8000c121848 */
[----:B------:R1:W-:Y:S01]  /*246d0*/  LDGSTS.E [R252+-0x5fffc], desc[UR8][R230.64], !P2 ;  /* 0xa0004000e6fc7fae */ /* 0x0003e2000d121848 */
[----:B----4-:R-:W4:Y:S03]  /*246e0*/  LDC R2, c[0x0][0x230] ;  /* 0x00008c00ff027b82 */ /* 0x010f260000000800 */
[----:B------:R-:W4:Y:S04]  /*246f0*/  LDL.LU.64 R152, [R1+0xd48] ;  /* 0x000d480001987983 */ /* 0x000f280000300a00 */
[----:B------:R-:W4:Y:S01]  /*24700*/  LDL.LU.64 R18, [R1+0x188] ;  /* 0x0001880001127983 */ /* 0x000f220000300a00 */
[----:B------:R-:W-:Y:S01]  /*24710*/  IADD3 R3, R233, -0x2a1, RZ ;  /* 0xfffffd5fe9037810 */ /* 0x000fe20007ffe0ff */
[----:B-1----:R-:W1:Y:S02]  /*24720*/  LDC R15, c[0x0][0x230] ;  /* 0x00008c00ff0f7b82 */ /* 0x002e640000000800 */
[----:B------:R-:W4:Y:S01]  /*24730*/  LDL.LU.64 R8, [R1+0xd40] ;  /* 0x000d400001087983 */ /* 0x000f220000300a00 */
[----:B------:R-:W-:-:S02]  /*24740*/  IADD3 R252, R7, 0x100000, RZ ;  /* 0x0010000007fc7810 */ /* 0x000fc40007ffe0ff */
[----:B------:R-:W-:Y:S01]  /*24750*/  ISETP.GE.U32.AND P0, PT, R5, 0x7ffffcfd, PT ;  /* 0x7ffffcfd0500780c */ /* 0x000fe20003f06070 */
[----:B------:R-:W4:Y:S01]  /*24760*/  LDL.LU.64 R230, [R1+0xd38] ;  /* 0x000d380001e67983 */ /* 0x000f220000300a00 */
[----:B---3--:R-:W-:-:S04]  /*24770*/  IMAD.WIDE R188, R22, 0x4, R16 ;  /* 0x0000000416bc7825 */ /* 0x008fc800078e0210 */
[C---:B--2---:R-:W-:Y:S01]  /*24780*/  IMAD.WIDE R16, R22.reuse, 0x4, R236 ;  /* 0x0000000416107825 */ /* 0x044fe200078e02ec */
[----:B------:R-:W-:Y:S04]  /*24790*/  STL.64 [R1+0x718], R188 ;  /* 0x000718bc01007387 */ /* 0x000fe80000100a00 */
[----:B------:R2:W-:Y:S04]  /*247a0*/  STL.64 [R1+0x3f8], R16 ;  /* 0x0003f81001007387 */ /* 0x0005e80000100a00 */
[----:B------:R3:W-:Y:S01]  /*247b0*/  LDGSTS.E [R20+-0x5bffc], desc[UR8][R188.64], !P2 ;  /* 0xa4004000bc147fae */ /* 0x0007e2000d121848 */
[----:B------:R-:W-:Y:S01]  /*247c0*/  ISETP.GE.U32.AND P2, PT, R3, 0x7ffffce0, PT ;  /* 0x7ffffce00300780c */ /* 0x000fe20003f46070 */
[C---:B------:R-:W-:Y:S01]  /*247d0*/  VIADD R233, R7.reuse, 0x100000 ;  /* 0x0010000007e97836 */ /* 0x040fe20000000000 */
[C---:B------:R-:W-:Y:S01]  /*247e0*/  IADD3 R23, R7.reuse, 0x100000, RZ ;  /* 0x0010000007177810 */ /* 0x040fe20007ffe0ff */
[----:B------:R-:W-:Y:S01]  /*247f0*/  LDGSTS.E [R252+-0x5fff8], desc[UR8][R16.64], !P3 ;  /* 0xa000800010fc7fae */ /* 0x000fe2000d921848 */
[----:B------:R-:W-:Y:S01]  /*24800*/  VIADD R5, R7, 0x100000 ;  /* 0x0010000007057836 */ /* 0x000fe20000000000 */
[----:B------:R-:W1:Y:S02]  /*24810*/  LDC R3, c[0x0][0x230] ;  /* 0x00008c00ff037b82 */ /* 0x000e640000000800 */
[----:B------:R-:W4:Y:S04]  /*24820*/  LDL.LU.64 R20, [R1+0x180] ;  /* 0x0001800001147983 */ /* 0x000f280000300a00 */
[----:B--2---:R-:W2:Y:S04]  /*24830*/  LDL.LU.64 R16, [R1+0x178] ;  /* 0x0001780001107983 */ /* 0x004ea80000300a00 */
[----:B------:R-:W2:Y:S04]  /*24840*/  LDL.LU.64 R234, [R1+0x170] ;  /* 0x0001700001ea7983 */ /* 0x000ea80000300a00 */
[----:B------:R-:W2:Y:S01]  /*24850*/  LDL.LU.64 R236, [R1+0x168] ;  /* 0x0001680001ec7983 */ /* 0x000ea20000300a00 */
[----:B------:R-:W-:-:S04]  /*24860*/  IMAD.WIDE R250, R22, 0x4, R250 ;  /* 0x0000000416fa7825 */ /* 0x000fc800078e02fa */
[C---:B------:R-:W-:Y:S01]  /*24870*/  IMAD.WIDE R240, R22.reuse, 0x4, R240 ;  /* 0x0000000416f07825 */ /* 0x040fe200078e02f0 */
[----:B------:R-:W-:Y:S03]  /*24880*/  STL.64 [R1+0x710], R250 ;  /* 0x000710fa01007387 */ /* 0x000fe60000100a00 */
[C---:B---3--:R-:W-:Y:S01]  /*24890*/  IMAD.WIDE R188, R22.reuse, 0x4, R238 ;  /* 0x0000000416bc7825 */ /* 0x048fe200078e02ee */
[----:B------:R1:W-:Y:S04]  /*248a0*/  LDGSTS.E [R233+-0x5bff8], desc[UR8][R250.64], !P3 ;  /* 0xa4008000fae97fae */ /* 0x0003e8000d921848 */
[----:B------:R-:W3:Y:S04]  /*248b0*/  LDL.LU.64 R238, [R1+0x160] ;  /* 0x0001600001ee7983 */ /* 0x000ee80000300a00 */
[----:B------:R-:W-:Y:S04]  /*248c0*/  STL.64 [R1+0x3f0], R240 ;  /* 0x0003f0f001007387 */ /* 0x000fe80000100a00 */
[----:B------:R-:W-:Y:S04]  /*248d0*/  LDGSTS.E [R23+-0x5fff4], desc[UR8][R240.64], !P0 ;  /* 0xa000c000f0177fae */ /* 0x000fe8000c121848 */
[----:B------:R-:W-:Y:S04]  /*248e0*/  STL.64 [R1+0x708], R188 ;  /* 0x000708bc01007387 */ /* 0x000fe80000100a00 */
[----:B------:R1:W-:Y:S01]  /*248f0*/  LDGSTS.E [R5+-0x5bff4], desc[UR8][R188.64], !P0 ;  /* 0xa400c000bc057fae */ /* 0x0003e2000c121848 */
[----:B----4-:R-:W-:-:S05]  /*24900*/  IMAD.WIDE R18, R22, 0x4, R18 ;  /* 0x0000000416127825 */ /* 0x010fca00078e0212 */
[----:B------:R4:W-:Y:S01]  /*24910*/  STL.64 [R1+0x4b8], R18 ;  /* 0x0004b81201007387 */ /* 0x0009e20000100a00 */
[----:B------:R-:W-:Y:S01]  /*24920*/  IADD3 R2, R2, -0x2a2, RZ ;  /* 0xfffffd5e02027810 */ /* 0x000fe20007ffe0ff */
[----:B-1----:R-:W-:Y:S01]  /*24930*/  VIADD R233, R15, 0xfffffd5d ;  /* 0xfffffd5d0fe97836 */ /* 0x002fe20000000000 */
[----:B------:R-:W-:Y:S01]  /*24940*/  IADD3 R4, R4, -0x2a4, RZ ;  /* 0xfffffd5c04047810 */ /* 0x000fe20007ffe0ff */
[----:B------:R-:W-:Y:S01]  /*24950*/  LDGSTS.E [R252+-0x58000], desc[UR8][R18.64], !P2 ;  /* 0xa800000012fc7fae */ /* 0x000fe2000d121848 */
[----:B------:R-:W1:Y:S03]  /*24960*/  LDC R5, c[0x0][0x230] ;  /* 0x00008c00ff057b82 */ /* 0x000e660000000800 */
[----:B----4-:R-:W4:Y:S04]  /*24970*/  LDL.LU.64 R18, [R1+0x158] ;  /* 0x0001580001127983 */ /* 0x010f280000300a00 */
[----:B------:R-:W4:Y:S04]  /*24980*/  LDL.LU.64 R240, [R1+0x150] ;  /* 0x0001500001f07983 */ /* 0x000f280000300a00 */
[----:B------:R-:W4:Y:S01]  /*24990*/  LDL.LU.64 R250, [R1+0x140] ;  /* 0x0001400001fa7983 */ /* 0x000f220000300a00 */
[----:B------:R-:W-:-:S02]  /*249a0*/  ISETP.GE.U32.AND P0, PT, R2, 0x7ffffcdf, PT ;  /* 0x7ffffcdf0200780c */ /* 0x000fc40003f06070 */
[----:B------:R-:W-:Y:S01]  /*249b0*/  ISETP.GE.U32.AND P3, PT, R233, 0x7ffffcde, PT ;  /* 0x7ffffcdee900780c */ /* 0x000fe20003f66070 */
[C---:B------:R-:W-:Y:S01]  /*249c0*/  IMAD.WIDE R188, R22.reuse, 0x4, R20 ;  /* 0x0000000416bc7825 */ /* 0x040fe200078e0214 */
[----:B------:R-:W1:Y:S03]  /*249d0*/  LDC R2, c[0x0][0x230] ;  /* 0x00008c00ff027b82 */ /* 0x000e660000000800 */
[----:B--2---:R-:W-:Y:S01]  /*249e0*/  IMAD.WIDE R20, R22, 0x4, R16 ;  /* 0x0000000416147825 */ /* 0x004fe200078e0210 */
[----:B------:R2:W-:Y:S01]  /*249f0*/  LDGSTS.E [R23+-0x54000], desc[UR8][R188.64], !P2 ;  /* 0xac000000bc177fae */ /* 0x0005e2000d121848 */
[----:B------:R-:W-:Y:S02]  /*24a00*/  ISETP.GE.U32.AND P2, PT, R4, 0x7ffffcdd, PT ;  /* 0x7ffffcdd0400780c */ /* 0x000fe40003f46070 */
[----:B------:R-:W-:Y:S01]  /*24a10*/  IMAD.WIDE R16, R22, 0x4, R234 ;  /* 0x0000000416107825 */ /* 0x000fe200078e02ea */
[----:B------:R2:W-:Y:S03]  /*24a20*/  STL.64 [R1+0x780], R188 ;  /* 0x000780bc01007387 */ /* 0x0005e60000100a00 */
[C---:B------:R-:W-:Y:S01]  /*24a30*/  VIADD R15, R7.reuse, 0x100000 ;  /* 0x00100000070f7836 */ /* 0x040fe20000000000 */
[----:B------:R-:W-:Y:S01]  /*24a40*/  STL.64 [R1+0x498], R20 ;  /* 0x0004981401007387 */ /* 0x000fe20000100a00 */
[----:B------:R-:W-:-:S03]  /*24a50*/  VIADD R4, R7, 0x100000 ;  /* 0x0010000007047836 */ /* 0x000fc60000000000 */
[----:B------:R1:W-:Y:S01]  /*24a60*/  STL.64 [R1+0x778], R16 ;  /* 0x0007781001007387 */ /* 0x0003e20000100a00 */
[----:B--2---:R-:W-:-:S03]  /*24a70*/  IMAD.WIDE R188, R22, 0x4, R236 ;  /* 0x0000000416bc7825 */ /* 0x004fc600078e02ec */
[----:B------:R2:W-:Y:S04]  /*24a80*/  LDGSTS.E [R15+-0x57ffc], desc[UR8][R20.64], !P0 ;  /* 0xa8004000140f7fae */ /* 0x0005e8000c121848 */
[----:B------:R-:W4:Y:S04]  /*24a90*/  LDL.LU.64 R236, [R1+0x138] ;  /* 0x0001380001ec7983 */ /* 0x000f280000300a00 */
[----:B------:R-:W4:Y:S01]  /*24aa0*/  LDL.LU.64 R234, [R1+0x128] ;  /* 0x0001280001ea7983 */ /* 0x000f220000300a00 */
[----:B--2---:R-:W-:-:S03]  /*24ab0*/  IADD3 R15, R3, -0x2c1, RZ ;  /* 0xfffffd3f030f7810 */ /* 0x004fc60007ffe0ff */
[----:B------:R-:W-:Y:S01]  /*24ac0*/  LDGSTS.E [R252+-0x53ffc], desc[UR8][R16.64], !P0 ;  /* 0xac00400010fc7fae */ /* 0x000fe2000c121848 */
[----:B------:R-:W-:-:S03]  /*24ad0*/  IADD3 R3, R7, 0x100000, RZ ;  /* 0x0010000007037810 */ /* 0x000fc60007ffe0ff */
[----:B------:R-:W-:Y:S04]  /*24ae0*/  STL.64 [R1+0x490], R188 ;  /* 0x000490bc01007387 */ /* 0x000fe80000100a00 */
[----:B------:R2:W-:Y:S04]  /*24af0*/  LDGSTS.E [R4+-0x57ff8], desc[UR8][R188.64], !P3 ;  /* 0xa8008000bc047fae */ /* 0x0005e8000d921848 */
[----:B-1----:R-:W2:Y:S01]  /*24b00*/  LDL.LU.64 R16, [R1+0x120] ;  /* 0x0001200001107983 */ /* 0x002ea20000300a00 */
[----:B---3--:R-:W-:-:S04]  /*24b10*/  IMAD.WIDE R20, R22, 0x4, R238 ;  /* 0x0000000416147825 */ /* 0x008fc800078e02ee */
[C---:B----4-:R-:W-:Y:S01]  /*24b20*/  IMAD.WIDE R18, R22.reuse, 0x4, R18 ;  /* 0x0000000416127825 */ /* 0x050fe200078e0212 */
[----:B------:R-:W3:Y:S01]  /*24b30*/  LDL.LU.64 R238, [R1+0x110] ;  /* 0x0001100001ee7983 */ /* 0x000ee20000300a00 */
[----:B------:R-:W-:Y:S01]  /*24b40*/  ISETP.GE.U32.AND P0, PT, R15, 0x7ffffcc0, PT ;  /* 0x7ffffcc00f00780c */ /* 0x000fe20003f06070 */
[----:B--2---:R-:W1:Y:S02]  /*24b50*/  LDC R4, c[0x0][0x230] ;  /* 0x00008c00ff047b82 */ /* 0x004e640000000800 */
[----:B------:R2:W-:Y:S04]  /*24b60*/  STL.64 [R1+0x770], R20 ;  /* 0x0007701401007387 */ /* 0x0005e80000100a00 */
[----:B------:R2:W-:Y:S04]  /*24b70*/  LDGSTS.E [R3+-0x53ff8], desc[UR8][R20.64], !P3 ;  /* 0xac00800014037fae */ /* 0x0005e8000d921848 */
[----:B------:R4:W-:Y:S04]  /*24b80*/  STL.64 [R1+0x480], R18 ;  /* 0x0004801201007387 */ /* 0x0009e80000100a00 */
[----:B------:R4:W-:Y:S01]  /*24b90*/  LDGSTS.E [R252+-0x57ff4], desc[UR8][R18.64], !P2 ;  /* 0xa800c00012fc7fae */ /* 0x0009e2000d121848 */
[C---:B--2---:R-:W-:Y:S01]  /*24ba0*/  IMAD.WIDE R20, R22.reuse, 0x4, R240 ;  /* 0x0000000416147825 */ /* 0x044fe200078e02f0 */
[----:B------:R-:W-:Y:S01]  /*24bb0*/  IADD3 R5, R5, -0x2c2, RZ ;  /* 0xfffffd3e05057810 */ /* 0x000fe20007ffe0ff */
[----:B------:R-:W2:Y:S02]  /*24bc0*/  LDC R3, c[0x0][0x230] ;  /* 0x00008c00ff037b82 */ /* 0x000ea40000000800 */
[----:B----4-:R-:W-:Y:S01]  /*24bd0*/  IMAD.WIDE R18, R22, 0x4, R250 ;  /* 0x0000000416127825 */ /* 0x010fe200078e02fa */
[----:B------:R4:W-:Y:S04]  /*24be0*/  STL.64 [R1+0x768], R20 ;  /* 0x0007681401007387 */ /* 0x0009e80000100a00 */
[----:B------:R1:W-:Y:S04]  /*24bf0*/  STL.64 [R1+0x4c8], R18 ;  /* 0x0004c81201007387 */ /* 0x0003e80000100a00 */
[----:B------:R-:W2:Y:S01]  /*24c00*/  LDL.LU.64 R250, [R1+0x108] ;  /* 0x0001080001fa7983 */ /* 0x000ea20000300a00 */
[----:B------:R-:W-:-:S02]  /*24c10*/  VIADD R15, R7, 0x100000 ;  /* 0x00100000070f7836 */ /* 0x000fc40000000000 */
[----:B------:R-:W-:Y:S01]  /*24c20*/  VIADD R2, R2, 0xfffffd3d ;  /* 0xfffffd3d02027836 */ /* 0x000fe20000000000 */
[----:B------:R-:W2:Y:S01]  /*24c30*/  LDL.LU.64 R240, [R1+0xf8] ;  /* 0x0000f80001f07983 */ /* 0x000ea20000300a00 */
[----:B------:R-:W-:-:S03]  /*24c40*/  IMAD.WIDE R236, R22, 0x4, R236 ;  /* 0x0000000416ec7825 */ /* 0x000fc600078e02ec */
[----:B------:R-:W-:Y:S01]  /*24c50*/  LDGSTS.E [R15+-0x53ff4], desc[UR8][R20.64], !P2 ;  /* 0xac00c000140f7fae */ /* 0x000fe2000d121848 */
[----:B------:R-:W-:Y:S01]  /*24c60*/  ISETP.GE.U32.AND P2, PT, R5, 0x7ffffcbf, PT ;  /* 0x7ffffcbf0500780c */ /* 0x000fe20003f46070 */
[----:B------:R-:W-:Y:S02]  /*24c70*/  IMAD.WIDE R234, R22, 0x4, R234 ;  /* 0x0000000416ea7825 */ /* 0x000fe400078e02ea */
[----:B------:R1:W-:Y:S01]  /*24c80*/  LDGSTS.E [R252+-0x50000], desc[UR8][R18.64], !P0 ;  /* 0xb000000012fc7fae */ /* 0x0003e2000c121848 */
[----:B------:R-:W-:-:S03]  /*24c90*/  ISETP.GE.U32.AND P3, PT, R2, 0x7ffffcbe, PT ;  /* 0x7ffffcbe0200780c */ /* 0x000fc60003f66070 */
[----:B----4-:R-:W4:Y:S01]  /*24ca0*/  LDL.LU.64 R20, [R1+0xf0] ;  /* 0x0000f00001147983 */ /* 0x010f220000300a00 */
[----:B------:R-:W-:Y:S01]  /*24cb0*/  IMAD.WIDE R16, R22, 0x4, R16 ;  /* 0x0000000416107825 */ /* 0x000fe200078e0210 */
[C---:B-1----:R-:W-:Y:S02]  /*24cc0*/  IADD3 R19, R7.reuse, 0x100000, RZ ;  /* 0x0010000007137810 */ /* 0x042fe40007ffe0ff */
[----:B------:R1:W-:Y:S01]  /*24cd0*/  STL.64 [R1+0x7c0], R236 ;  /* 0x0007c0ec01007387 */ /* 0x0003e20000100a00 */
[----:B------:R-:W2:Y:S03]  /*24ce0*/  LDC R2, c[0x0][0x230] ;  /* 0x00008c00ff027b82 */ /* 0x000ea60000000800 */
[----:B------:R-:W-:Y:S01]  /*24cf0*/  LDGSTS.E [R19+-0x4c000], desc[UR8][R236.64], !P0 ;  /* 0xb4000000ec137fae */ /* 0x000fe2000c121848 */
[----:B------:R-:W-:-:S03]  /*24d00*/  VIADD R5, R7, 0x100000 ;  /* 0x0010000007057836 */ /* 0x000fc60000000000 */
[----:B------:R-:W-:Y:S01]  /*24d10*/  STL.64 [R1+0x4c0], R234 ;  /* 0x0004c0ea01007387 */ /* 0x000fe20000100a00 */
[----:B------:R-:W4:Y:S03]  /*24d20*/  LDC R18, c[0x0][0x230] ;  /* 0x00008c00ff127b82 */ /* 0x000f260000000800 */
[----:B------:R2:W-:Y:S04]  /*24d30*/  LDGSTS.E [R15+-0x4fffc], desc[UR8][R234.64], !P2 ;  /* 0xb0004000ea0f7fae */ /* 0x0005e8000d121848 */
[----:B-1----:R-:W4:Y:S04]  /*24d40*/  LDL.LU.64 R236, [R1+0xe0] ;  /* 0x0000e00001ec7983 */ /* 0x002f280000300a00 */
[----:B------:R1:W-:Y:S04]  /*24d50*/  STL.64 [R1+0x7b8], R16 ;  /* 0x0007b81001007387 */ /* 0x0003e80000100a00 */
[----:B------:R-:W-:Y:S01]  /*24d60*/  LDGSTS.E [R5+-0x4bffc], desc[UR8][R16.64], !P2 ;  /* 0xb400400010057fae */ /* 0x000fe2000d121848 */
[C---:B---3--:R-:W-:Y:S01]  /*24d70*/  IMAD.WIDE R188, R22.reuse, 0x4, R238 ;  /* 0x0000000416bc7825 */ /* 0x048fe200078e02ee */
[----:B--2---:R-:W-:Y:S01]  /*24d80*/  IADD3 R3, R3, -0x2c4, RZ ;  /* 0xfffffd3c03037810 */ /* 0x004fe20007ffe0ff */
[----:B------:R-:W2:Y:S03]  /*24d90*/  LDC R15, c[0x0][0x230] ;  /* 0x00008c00ff0f7b82 */ /* 0x000ea60000000800 */
[----:B------:R3:W-:Y:S04]  /*24da0*/  STL.64 [R1+0x488], R188 ;  /* 0x000488bc01007387 */ /* 0x0007e80000100a00 */
[----:B------:R-:W2:Y:S04]  /*24db0*/  LDL.LU.64 R238, [R1+0xb8] ;  /* 0x0000b80001ee7983 */ /* 0x000ea80000300a00 */
[----:B-1----:R-:W2:Y:S04]  /*24dc0*/  LDL.LU.64 R16, [R1+0xa0] ;  /* 0x0000a00001107983 */ /* 0x002ea80000300a00 */
[----:B------:R-:W-:Y:S01]  /*24dd0*/  LDGSTS.E [R252+-0x4fff8], desc[UR8][R188.64], !P3 ;  /* 0xb0008000bcfc7fae */ /* 0x000fe2000d921848 */
[----:B------:R-:W-:-:S03]  /*24de0*/  IMAD.WIDE R234, R22, 0x4, R250 ;  /* 0x0000000416ea7825 */ /* 0x000fc600078e02fa */
[----:B------:R-:W2:Y:S04]  /*24df0*/  LDL.LU.64 R250, [R1+0x88] ;  /* 0x0000880001fa7983 */ /* 0x000ea80000300a00 */
[----:B---3--:R-:W3:Y:S01]  /*24e00*/  LDL.LU.64 R188, [R1+0x50] ;  /* 0x0000500001bc7983 */ /* 0x008ee20000300a00 */
[----:B------:R-:W-:Y:S01]  /*24e10*/  ISETP.GE.U32.AND P0, PT, R3, 0x7ffffcbd, PT ;  /* 0x7ffffcbd0300780c */ /* 0x000fe20003f06070 */
[----:B------:R-:W-:Y:S02]  /*24e20*/  VIADD R233, R4, 0xfffffd1f ;  /* 0xfffffd1f04e97836 */ /* 0x000fe40000000000 */
[----:B------:R-:W-:Y:S01]  /*24e30*/  IMAD.WIDE R240, R22, 0x4, R240 ;  /* 0x0000000416f07825 */ /* 0x000fe200078e02f0 */
[----:B------:R-:W-:Y:S01]  /*24e40*/  IADD3 R2, R2, -0x2e2, RZ ;  /* 0xfffffd1e02027810 */ /* 0x000fe20007ffe0ff */
[----:B------:R1:W-:Y:S01]  /*24e50*/  STL.64 [R1+0x7b0], R234 ;  /* 0x0007b0ea01007387 */ /* 0x0003e20000100a00 */
[----:B------:R-:W-:Y:S01]  /*24e60*/  ISETP.GE.U32.AND P2, PT, R233, 0x7ffffca0, PT ;  /* 0x7ffffca0e900780c */ /* 0x000fe20003f46070 */
[----:B------:R-:W3:Y:S02]  /*24e70*/  LDC R3, c[0x0][0x230] ;  /* 0x00008c00ff037b82 */ /* 0x000ee40000000800 */
[----:B------:R1:W-:Y:S01]  /*24e80*/  LDGSTS.E [R23+-0x4bff8], desc[UR8][R234.64], !P3 ;  /* 0xb4008000ea177fae */ /* 0x0003e2000d921848 */
[----:B----4-:R-:W-:-:S03]  /*24e90*/  IMAD.WIDE R20, R22, 0x4, R20 ;  /* 0x0000000416147825 */ /* 0x010fc600078e0214 */
[----:B------:R-:W4:Y:S04]  /*24ea0*/  LDL.LU.64 R4, [R1+0x38] ;  /* 0x0000380001047983 */ /* 0x000f280000300a00 */
[----:B------:R1:W-:Y:S04]  /*24eb0*/  LDGSTS.E [R19+-0x4fff4], desc[UR8][R240.64], !P0 ;  /* 0xb000c000f0137fae */ /* 0x0003e8000c121848 */
[----:B------:R-:W4:Y:S04]  /*24ec0*/  LDL.LU R233, [R1+0xd30] ;  /* 0x000d300001e97983 */ /* 0x000f280000300800 */
[----:B------:R-:W-:Y:S01]  /*24ed0*/  LDGSTS.E [R252+-0x4bff4], desc[UR8][R20.64], !P0 ;  /* 0xb400c00014fc7fae */ /* 0x000fe2000c121848 */
[----:B------:R-:W-:Y:S01]  /*24ee0*/  ISETP.GE.U32.AND P0, PT, R2, 0x7ffffc9f, PT ;  /* 0x7ffffc9f0200780c */ /* 0x000fe20003f06070 */
[----:B-1----:R-:W-:Y:S01]  /*24ef0*/  VIADD R23, R18, 0xfffffd1d ;  /* 0xfffffd1d12177836 */ /* 0x002fe20000000000 */
[----:B------:R-:W1:Y:S01]  /*24f00*/  LDC R2, c[0x0][0x230] ;  /* 0x00008c00ff027b82 */ /* 0x000e620000000800 */
[----:B------:R1:W-:Y:S04]  /*24f10*/  STL.64 [R1+0x478], R240 ;  /* 0x000478f001007387 */ /* 0x0003e80000100a00 */
[----:B------:R-:W4:Y:S01]  /*24f20*/  LDL.LU.64 R234, [R1+0xd28] ;  /* 0x000d280001ea7983 */ /* 0x000f220000300a00 */
[----:B------:R-:W-:-:S03]  /*24f30*/  IMAD.WIDE R236, R22, 0x4, R236 ;  /* 0x0000000416ec7825 */ /* 0x000fc600078e02ec */
[----:B------:R1:W-:Y:S02]  /*24f40*/  STL.64 [R1+0x7a8], R20 ;  /* 0x0007a81401007387 */ /* 0x0003e40000100a00 */
[C---:B-1----:R-:W-:Y:S01]  /*24f50*/  IADD3 R240, R7.reuse, 0x100000, RZ ;  /* 0x0010000007f07810 */ /* 0x042fe20007ffe0ff */
[----:B------:R-:W-:-:S04]  /*24f60*/  VIADD R241, R7, 0x100000 ;  /* 0x0010000007f17836 */ /* 0x000fc80000000000 */
[----:B------:R-:W-:Y:S04]  /*24f70*/  LDGSTS.E [R240+-0x48000], desc[UR8][R236.64], !P2 ;  /* 0xb8000000ecf07fae */ /* 0x000fe8000d121848 */
[----:B------:R-:W4:Y:S04]  /*24f80*/  LDL.LU.64 R20, [R1+0x18] ;  /* 0x0000180001147983 */ /* 0x000f280000300a00 */
[----:B------:R-:W4:Y:S04]  /*24f90*/  LDL.LU.64 R18, [R1] ;  /* 0x0000000001127983 */ /* 0x000f280000300a00 */
[----:B------:R1:W-:Y:S04]  /*24fa0*/  STL.64 [R1+0x470], R236 ;  /* 0x000470ec01007387 */ /* 0x0003e80000100a00 */
[----:B-1----:R-:W4:Y:S04]  /*24fb0*/  LDL.LU.64 R236, [R1+0xd20] ;  /* 0x000d200001ec7983 */ /* 0x002f280000300a00 */
[----:B------:R-:W4:Y:S01]  /*24fc0*/  LDL.LU R240, [R1+0xd18] ;  /* 0x000d180001f07983 */ /* 0x000f220000300800 */
[----:B--2---:R-:W-:-:S04]  /*24fd0*/  IMAD.WIDE R238, R22, 0x4, R238 ;  /* 0x0000000416ee7825 */ /* 0x004fc800078e02ee */
[C---:B------:R-:W-:Y:S01]  /*24fe0*/  IMAD.WIDE R16, R22.reuse, 0x4, R16 ;  /* 0x0000000416107825 */ /* 0x040fe200078e0210 */
[----:B------:R-:W-:Y:S01]  /*24ff0*/  LDGSTS.E [R241+-0x44000], desc[UR8][R238.64], !P2 ;  /* 0xbc000000eef17fae */ /* 0x000fe2000d121848 */
[----:B------:R-:W-:Y:S02]  /*25000*/  ISETP.GE.U32.AND P2, PT, R23, 0x7ffffc9e, PT ;  /* 0x7ffffc9e1700780c */ /* 0x000fe40003f46070 */
[----:B------:R-:W-:Y:S01]  /*25010*/  IADD3 R23, R7, 0x100000, RZ ;  /* 0x0010000007177810 */ /* 0x000fe20007ffe0ff */
[----:B------:R1:W-:Y:S04]  /*25020*/  STL.64 [R1+0x7f8], R238 ;  /* 0x0007f8ee01007387 */ /* 0x0003e80000100a00 */
[----:B------:R2:W-:Y:S04]  /*25030*/  LDGSTS.E [R252+-0x47ffc], desc[UR8][R16.64], !P0 ;  /* 0xb800400010fc7fae */ /* 0x0005e8000c121848 */
[----:B-1----:R-:W4:Y:S04]  /*25040*/  LDL.LU.64 R238, [R1+0xd10] ;  /* 0x000d100001ee7983 */ /* 0x002f280000300a00 */
[----:B------:R-:W4:Y:S01]  /*25050*/  LDL.LU R241, [R1+0xd08] ;  /* 0x000d080001f17983 */ /* 0x000f220000300800 */
[----:B------:R-:W-:-:S03]  /*25060*/  IMAD.WIDE R250, R22, 0x4, R250 ;  /* 0x0000000416fa7825 */ /* 0x000fc600078e02fa */
[----:B------:R2:W-:Y:S01]  /*25070*/  STL.64 [R1+0x460], R16 ;  /* 0x0004601001007387 */ /* 0x0005e20000100a00 */
[----:B---3--:R-:W-:-:S03]  /*25080*/  IMAD.WIDE R188, R22, 0x4, R188 ;  /* 0x0000000416bc7825 */ /* 0x008fc600078e02bc */
[----:B------:R1:W-:Y:S04]  /*25090*/  STL.64 [R1+0x7f0], R250 ;  /* 0x0007f0fa01007387 */ /* 0x0003e80000100a00 */
[----:B------:R-:W-:Y:S04]  /*250a0*/  STL.64 [R1+0x458], R188 ;  /* 0x000458bc01007387 */ /* 0x000fe80000100a00 */
[----:B------:R-:W-:Y:S01]  /*250b0*/  LDGSTS.E [R23+-0x43ffc], desc[UR8][R250.64], !P0 ;  /* 0xbc004000fa177fae */ /* 0x000fe2000c121848 */
[----:B------:R-:W-:Y:S01]  /*250c0*/  IADD3 R15, R15, -0x2e4, RZ ;  /* 0xfffffd1c0f0f7810 */ /* 0x000fe20007ffe0ff */
[----:B--2---:R-:W2:Y:S01]  /*250d0*/  LDC R17, c[0x0][0x230] ;  /* 0x00008c00ff117b82 */ /* 0x004ea20000000800 */
[----:B------:R-:W-:-:S02]  /*250e0*/  VIADD R3, R3, 0xfffffd7b ;  /* 0xfffffd7b03037836 */ /* 0x000fc40000000000 */
[----:B----4-:R-:W-:-:S05]  /*250f0*/  IMAD.WIDE R4, R22, 0x4, R4 ;  /* 0x0000000416047825 */ /* 0x010fca00078e0204 */
[----:B------:R-:W3:Y:S01]  /*25100*/  LDC R16, c[0x0][0x230] ;  /* 0x00008c00ff107b82 */ /* 0x000ee20000000800 */
[----:B-1----:R-:W4:Y:S01]  /*25110*/  LDL.LU.64 R250, [R1+0xd00] ;  /* 0x000d000001fa7983 */ /* 0x002f220000300a00 */
[----:B------:R-:W-:Y:S01]  /*25120*/  ISETP.GE.U32.AND P3, PT, R15, 0x7ffffc9d, PT ;  /* 0x7ffffc9d0f00780c */ /* 0x000fe20003f66070 */
[----:B------:R-:W-:Y:S01]  /*25130*/  VIADD R15, R7, 0x100000 ;  /* 0x00100000070f7836 */ /* 0x000fe20000000000 */
[----:B------:R-:W-:Y:S01]  /*25140*/  ISETP.GE.U32.AND P0, PT, R3, 0x7ffffcfc, PT ;  /* 0x7ffffcfc0300780c */ /* 0x000fe20003f06070 */
[----:B------:R1:W-:Y:S04]  /*25150*/  STL.64 [R1+0x7e8], R4 ;  /* 0x0007e80401007387 */ /* 0x0003e80000100a00 */
[----:B------:R-:W-:Y:S04]  /*25160*/  LDGSTS.E [R15+-0x47ff8], desc[UR8][R188.64], !P2 ;  /* 0xb8008000bc0f7fae */ /* 0x000fe8000d121848 */
[----:B------:R1:W-:Y:S04]  /*25170*/  LDGSTS.E [R252+-0x43ff8], desc[UR8][R4.64], !P2 ;  /* 0xbc00800004fc7fae */ /* 0x0003e8000d121848 */
[----:B------:R2:W-:Y:S01]  /*25180*/  STL.64 [R1+0xb80], R6 ;  /* 0x000b800601007387 */ /* 0x0005e20000100a00 */
[----:B-1----:R-:W-:Y:S01]  /*25190*/  IADD3 R5, R2, -0x286, RZ ;  /* 0xfffffd7a02057810 */ /* 0x002fe20007ffe0ff */
[----:B------:R-:W-:-:S03]  /*251a0*/  IMAD.WIDE R20, R22, 0x4, R20 ;  /* 0x0000000416147825 */ /* 0x000fc600078e0214 */
[----:B------:R-:W-:Y:S02]  /*251b0*/  ISETP.GE.U32.AND P2, PT, R5, 0x7ffffcfb, PT ;  /* 0x7ffffcfb0500780c */ /* 0x000fe40003f46070 */
[----:B------:R1:W-:Y:S01]  /*251c0*/  LDGSTS.E [R15+-0x47ff4], desc[UR8][R20.64], !P3 ;  /* 0xb800c000140f7fae */ /* 0x0003e2000d921848 */
[----:B------:R-:W-:Y:S01]  /*251d0*/  VIADD R4, R7, 0x100000 ;  /* 0x0010000007047836 */ /* 0x000fe20000000000 */
[----:B------:R-:W-:Y:S01]  /*251e0*/  IADD3 R252, R8, 0x100000, RZ ;  /* 0x0010000008fc7810 */ /* 0x000fe20007ffe0ff */
[C---:B------:R-:W-:Y:S01]  /*251f0*/  IMAD.WIDE R18, R22.reuse, 0x4, R18 ;  /* 0x0000000416127825 */ /* 0x040fe200078e0212 */
[----:B------:R-:W-:Y:S01]  /*25200*/  STL.64 [R1+0x440], R20 ;  /* 0x0004401401007387 */ /* 0x000fe20000100a00 */
[----:B-1----:R-:W1:Y:S03]  /*25210*/  LDC R15, c[0x0][0x230] ;  /* 0x00008c00ff0f7b82 */ /* 0x002e660000000800 */
[----:B------:R-:W-:Y:S04]  /*25220*/  STL.64 [R1+0x7e0], R18 ;  /* 0x0007e01201007387 */ /* 0x000fe80000100a00 */
[----:B------:R3:W-:Y:S01]  /*25230*/  LDGSTS.E [R4+-0x43ff4], desc[UR8][R18.64], !P3 ;  /* 0xbc00c00012047fae */ /* 0x0007e2000d921848 */
[----:B--2---:R-:W-:-:S02]  /*25240*/  IMAD.WIDE R6, R22, 0x4, R234 ;  /* 0x0000000416067825 */ /* 0x004fc400078e02ea */
[----:B------:R-:W2:Y:S08]  /*25250*/  LDC R234, c[0x0][0x230] ;  /* 0x00008c00ffea7b82 */ /* 0x000eb00000000800 */
[----:B------:R-:W2:Y:S01]  /*25260*/  LDC R235, c[0x0][0x230] ;  /* 0x00008c00ffeb7b82 */ /* 0x000ea20000000800 */
[----:B---3--:R-:W-:-:S07]  /*25270*/  IMAD.WIDE R4, R22, 0x4, R240 ;  /* 0x0000000416047825 */ /* 0x008fce00078e02f0 */
[----:B------:R-:W3:Y:S01]  /*25280*/  LDC R241, c[0x0][0x230] ;  /* 0x00008c00fff17b82 */ /* 0x000ee20000000800 */
[----:B------:R-:W-:Y:S02]  /*25290*/  VIADD R240, R8, 0x100000 ;  /* 0x0010000008f07836 */ /* 0x000fe40000000000 */
[----:B----4-:R-:W-:Y:S01]  /*252a0*/  IMAD.WIDE R2, R22, 0x4, R250 ;  /* 0x0000000416027825 */ /* 0x010fe200078e02fa */
[----:B------:R-:W-:-:S03]  /*252b0*/  IADD3 R250, R8, 0x100000, RZ ;  /* 0x0010000008fa7810 */ /* 0x000fc60007ffe0ff */
[----:B------:R-:W-:Y:S01]  /*252c0*/  VIADD R251, R8, 0x100000 ;  /* 0x0010000008fb7836 */ /* 0x000fe20000000000 */
[----:B------:R4:W-:Y:S04]  /*252d0*/  STL.64 [R1+0x358], R2 ;  /* 0x0003580201007387 */ /* 0x0009e80000100a00 */
[----:B------:R1:W-:Y:S04]  /*252e0*/  LDGSTS.E [R252+-0x60000], desc[UR8][R2.64], !P0 ;  /* 0xa000000002fc7fae */ /* 0x0003e8000c121848 */
[----:B------:R-:W-:Y:S01]  /*252f0*/  LDGSTS.E [R251+-0x5c000], desc[UR8][R4.64], !P0 ;  /* 0xa400000004fb7fae */ /* 0x000fe2000c121848 */
[----:B-1----:R-:W1:Y:S01]  /*25300*/  LDC R252, c[0x0][0x230] ;  /* 0x00008c00fffc7b82 */ /* 0x002e620000000800 */
[----:B----4-:R-:W-:-:S04]  /*25310*/  IMAD.WIDE R2, R22, 0x4, R238 ;  /* 0x0000000416027825 */ /* 0x010fc800078e02ee */
[----:B------:R-:W-:Y:S01]  /*25320*/  VIADD R239, R17, 0xfffffd79 ;  /* 0xfffffd7911ef7836 */ /* 0x000fe20000000000 */
[----:B------:R4:W-:Y:S01]  /*25330*/  LDGSTS.E [R250+-0x5fffc], desc[UR8][R2.64], !P2 ;  /* 0xa000400002fa7fae */ /* 0x0009e2000d121848 */
[----:B------:R-:W-:-:S03]  /*25340*/  IADD3 R238, R16, -0x288, RZ ;  /* 0xfffffd7810ee7810 */ /* 0x000fc60007ffe0ff */
[----:B------:R-:W-:Y:S01]  /*25350*/  ISETP.GE.U32.AND P0, PT, R239, 0x7ffffcfa, PT ;  /* 0x7ffffcfaef00780c */ /* 0x000fe20003f06070 */
[----:B------:R2:W-:Y:S01]  /*25360*/  STL.64 [R1+0x448], R4 ;  /* 0x0004480401007387 */ /* 0x0005e20000100a00 */
[----:B------:R-:W-:Y:S01]  /*25370*/  ISETP.GE.U32.AND P3, PT, R238, 0x7ffffcf9, PT ;  /* 0x7ffffcf9ee00780c */ /* 0x000fe20003f66070 */
[----:B----4-:R-:W4:Y:S01]  /*25380*/  LDC R250, c[0x0][0x230] ;  /* 0x00008c00fffa7b82 */ /* 0x010f220000000800 */
[----:B------:R-:W-:Y:S01]  /*25390*/  IMAD.WIDE R16, R22, 0x4, R236 ;  /* 0x0000000416107825 */ /* 0x000fe200078e02ec */
[----:B------:R3:W-:Y:S01]  /*253a0*/  STL.64 [R1+0x348], R2 ;  /* 0x0003480201007387 */ /* 0x0007e20000100a00 */
[C---:B------:R-:W-:Y:S02]  /*253b0*/  IADD3 R239, R8.reuse, 0x100000, RZ ;  /* 0x0010000008ef7810 */ /* 0x040fe40007ffe0ff */
[----:B------:R-:W-:Y:S01]  /*253c0*/  VIADD R238, R8, 0x100000 ;  /* 0x0010000008ee7836 */ /* 0x000fe20000000000 */
[----:B------:R-:W-:Y:S01]  /*253d0*/  LDGSTS.E [R240+-0x5bffc], desc[UR8][R16.64], !P2 ;  /* 0xa400400010f07fae */ /* 0x000fe2000d121848 */
[----:B--2---:R-:W-:Y:S01]  /*253e0*/  IMAD.WIDE R4, R22, 0x4, R232 ;  /* 0x0000000416047825 */ /* 0x004fe200078e02e8 */
[----:B------:R-:W-:-:S02]  /*253f0*/  IADD3 R236, R8, 0x100000, RZ ;  /* 0x0010000008ec7810 */ /* 0x000fc40007ffe0ff */
[----:B------:R2:W-:Y:S01]  /*25400*/  LDGSTS.E [R239+-0x5fff8], desc[UR8][R6.64], !P0 ;  /* 0xa000800006ef7fae */ /* 0x0005e2000c121848 */
[----:B---3--:R-:W-:-:S03]  /*25410*/  IMAD.WIDE R2, R22, 0x4, R230 ;  /* 0x0000000416027825 */ /* 0x008fc600078e02e6 */
[----:B------:R3:W-:Y:S01]  /*25420*/  LDGSTS.E [R238+-0x5bff8], desc[UR8][R4.64], !P0 ;  /* 0xa400800004ee7fae */ /* 0x0007e2000c121848 */
[----:B------:R-:W-:-:S03]  /*25430*/  VIADD R230, R15, 0xfffffd5b ;  /* 0xfffffd5b0fe67836 */ /* 0x000fc60000000000 */
[----:B------:R-:W-:Y:S01]  /*25440*/  STL.64 [R1+0x430], R16 ;  /* 0x0004301001007387 */ /* 0x000fe20000100a00 */
[----:B-1----:R-:W-:Y:S02]  /*25450*/  IADD3 R233, R252, -0x2a6, RZ ;  /* 0xfffffd5afce97810 */ /* 0x002fe40007ffe0ff */
[----:B------:R-:W-:Y:S01]  /*25460*/  ISETP.GE.U32.AND P0, PT, R230, 0x7ffffcdc, PT ;  /* 0x7ffffcdce600780c */ /* 0x000fe20003f06070 */
[----:B------:R2:W-:Y:S01]  /*25470*/  STL.64 [R1+0x2f0], R6 ;  /* 0x0002f00601007387 */ /* 0x0005e20000100a00 */
[----:B------:R-:W-:Y:S01]  /*25480*/  IADD3 R231, R8, 0x100000, RZ ;  /* 0x0010000008e77810 */ /* 0x000fe20007ffe0ff */
[----:B------:R-:W-:Y:S02]  /*25490*/  VIADD R232, R241, 0xfffffd59 ;  /* 0xfffffd59f1e87836 */ /* 0x000fe40000000000 */
[----:B------:R3:W-:Y:S01]  /*254a0*/  STL.64 [R1+0x428], R4 ;  /* 0x0004280401007387 */ /* 0x0007e20000100a00 */
[----:B------:R-:W-:-:S03]  /*254b0*/  ISETP.GE.U32.AND P2, PT, R233, 0x7ffffcdb, PT ;  /* 0x7ffffcdbe900780c */ /* 0x000fc60003f46070 */
[----:B------:R1:W-:Y:S01]  /*254c0*/  STL.64 [R1+0x2e8], R2 ;  /* 0x0002e80201007387 */ /* 0x0003e20000100a00 */
[----:B--2---:R-:W-:-:S03]  /*254d0*/  IMAD.WIDE R6, R22, 0x4, R24 ;  /* 0x0000000416067825 */ /* 0x004fc600078e0218 */
[----:B------:R1:W-:Y:S01]  /*254e0*/  LDGSTS.E [R236+-0x5fff4], desc[UR8][R2.64], !P3 ;  /* 0xa000c00002ec7fae */ /* 0x0003e2000d921848 */
[C---:B------:R-:W-:Y:S01]  /*254f0*/  IADD3 R24, R8.reuse, 0x100000, RZ ;  /* 0x0010000008187810 */ /* 0x040fe20007ffe0ff */
[----:B------:R-:W-:Y:S02]  /*25500*/  VIADD R230, R8, 0x100000 ;  /* 0x0010000008e67836 */ /* 0x000fe40000000000 */
[----:B------:R2:W-:Y:S01]  /*25510*/  LDGSTS.E [R231+-0x5bff4], desc[UR8][R6.64], !P3 ;  /* 0xa400c00006e77fae */ /* 0x0005e2000d921848 */
[----:B---3--:R-:W-:Y:S01]  /*25520*/  IMAD.WIDE R4, R22, 0x4, R26 ;  /* 0x0000000416047825 */ /* 0x008fe200078e021a */
[----:B------:R-:W-:-:S03]  /*25530*/  ISETP.GE.U32.AND P3, PT, R232, 0x7ffffcda, PT ;  /* 0x7ffffcdae800780c */ /* 0x000fc60003f66070 */
[----:B-1----:R-:W-:Y:S01]  /*25540*/  IMAD.WIDE R2, R22, 0x4, R28 ;  /* 0x0000000416027825 */ /* 0x002fe200078e021c */
[----:B------:R1:W-:Y:S01]  /*25550*/  LDGSTS.E [R230+-0x58000], desc[UR8][R4.64], !P0 ;  /* 0xa800000004e67fae */ /* 0x0003e2000c121848 */
[----:B------:R-:W3:Y:S02]  /*25560*/  LDC R29, c[0x0][0x230] ;  /* 0x00008c00ff1d7b82 */ /* 0x000ee40000000800 */
[----:B----4-:R-:W-:Y:S01]  /*25570*/  VIADD R27, R250, 0xfffffd58 ;  /* 0xfffffd58fa1b7836 */ /* 0x010fe20000000000 */
[----:B------:R2:W-:Y:S01]  /*25580*/  STL.64 [R1+0x418], R6 ;  /* 0x0004180601007387 */ /* 0x0005e20000100a00 */
[C---:B------:R-:W-:Y:S01]  /*25590*/  IADD3 R26, R8.reuse, 0x100000, RZ ;  /* 0x00100000081a7810 */ /* 0x040fe20007ffe0ff */
[----:B------:R-:W-:Y:S02]  /*255a0*/  VIADD R25, R8, 0x100000 ;  /* 0x0010000008197836 */ /* 0x000fe40000000000 */
[----:B------:R4:W-:Y:S01]  /*255b0*/  LDGSTS.E [R24+-0x54000], desc[UR8][R2.64], !P0 ;  /* 0xac00000002187fae */ /* 0x0009e2000c121848 */
[----:B------:R-:W-:Y:S01]  /*255c0*/  ISETP.GE.U32.AND P0, PT, R27, 0x7ffffcd9, PT ;  /* 0x7ffffcd91b00780c */ /* 0x000fe20003f06070 */
[----:B------:R-:W3:Y:S02]  /*255d0*/  LDC R28, c[0x0][0x230] ;  /* 0x00008c00ff1c7b82 */ /* 0x000ee40000000800 */
[----:B------:R1:W-:Y:S01]  /*255e0*/  STL.64 [R1+0x3c8], R4 ;  /* 0x0003c80401007387 */ /* 0x0003e20000100a00 */
[----:B--2---:R-:W-:-:S03]  /*255f0*/  IMAD.WIDE R6, R22, 0x4, R30 ;  /* 0x0000000416067825 */ /* 0x004fc600078e021e */
[----:B------:R4:W-:Y:S01]  /*25600*/  STL.64 [R1+0x700], R2 ;  /* 0x0007000201007387 */ /* 0x0009e20000100a00 */
[----:B------:R-:W-:Y:S01]  /*25610*/  IADD3 R27, R234, -0x2c5, RZ ;  /* 0xfffffd3bea1b7810 */ /* 0x000fe20007ffe0ff */
[----:B------:R-:W2:Y:S01]  /*25620*/  LDC R31, c[0x0][0x230] ;  /* 0x00008c00ff1f7b82 */ /* 0x000ea20000000800 */
[C---:B-1----:R-:W-:Y:S01]  /*25630*/  IMAD.WIDE R4, R22.reuse, 0x4, R32 ;  /* 0x0000000416047825 */ /* 0x042fe200078e0220 */
[----:B------:R1:W-:Y:S06]  /*25640*/  STL.64 [R1+0x3c0], R6 ;  /* 0x0003c00601007387 */ /* 0x0003ec0000100a00 */
[----:B------:R-:W2:Y:S01]  /*25650*/  LDC R32, c[0x0][0x230] ;  /* 0x00008c00ff207b82 */ /* 0x000ea20000000800 */
[C---:B----4-:R-:W-:Y:S01]  /*25660*/  IMAD.WIDE R2, R22.reuse, 0x4, R34 ;  /* 0x0000000416027825 */ /* 0x050fe200078e0222 */
[----:B------:R4:W-:Y:S04]  /*25670*/  LDGSTS.E [R26+-0x57ffc], desc[UR8][R6.64], !P2 ;  /* 0xa8004000061a7fae */ /* 0x0009e8000d121848 */
[----:B------:R1:W-:Y:S01]  /*25680*/  STL.64 [R1+0x6f8], R4 ;  /* 0x0006f80401007387 */ /* 0x0003e20000100a00 */
[----:B------:R-:W-:Y:S01]  /*25690*/  IMAD.WIDE R16, R22, 0x4, R40 ;  /* 0x0000000416107825 */ /* 0x000fe200078e0228 */
[----:B------:R-:W2:Y:S02]  /*256a0*/  LDC R30, c[0x0][0x230] ;  /* 0x00008c00ff1e7b82 */ /* 0x000ea40000000800 */
[----:B------:R1:W-:Y:S01]  /*256b0*/  LDGSTS.E [R25+-0x53ffc], desc[UR8][R4.64], !P2 ;  /* 0xac00400004197fae */ /* 0x0003e2000d121848 */
[----:B------:R-:W-:-:S03]  /*256c0*/  ISETP.GE.U32.AND P2, PT, R27, 0x7ffffcbc, PT ;  /* 0x7ffffcbc1b00780c */ /* 0x000fc60003f46070 */
[----:B------:R3:W-:Y:S01]  /*256d0*/  STL.64 [R1+0x3a8], R2 ;  /* 0x0003a80201007387 */ /* 0x0007e20000100a00 */
[----:B----4-:R-:W-:Y:S01]  /*256e0*/  VIADD R26, R235, 0xfffffd3a ;  /* 0xfffffd3aeb1a7836 */ /* 0x010fe20000000000 */
[----:B------:R-:W-:Y:S01]  /*256f0*/  IADD3 R27, R8, 0x100000, RZ ;  /* 0x00100000081b7810 */ /* 0x000fe20007ffe0ff */
[C---:B-1----:R-:W-:Y:S01]  /*25700*/  IMAD.WIDE R6, R22.reuse, 0x4, R42 ;  /* 0x0000000416067825 */ /* 0x042fe200078e022a */
[----:B------:R3:W-:Y:S01]  /*25710*/  LDGSTS.E [R24+-0x57ff8], desc[UR8][R2.64], !P3 ;  /* 0xa800800002187fae */ /* 0x0007e2000d921848 */
[----:B------:R-:W1:Y:S02]  /*25720*/  LDC R34, c[0x0][0x230] ;  /* 0x00008c00ff227b82 */ /* 0x000e640000000800 */
[----:B------:R-:W-:-:S05]  /*25730*/  IMAD.WIDE R4, R22, 0x4, R36 ;  /* 0x0000000416047825 */ /* 0x000fca00078e0224 */
[----:B------:R-:W-:Y:S01]  /*25740*/  LDGSTS.E [R25+-0x53ff8], desc[UR8][R4.64], !P3 ;  /* 0xac00800004197fae */ /* 0x000fe2000d921848 */
[C---:B------:R-:W-:Y:S01]  /*25750*/  IMAD.WIDE R188, R22.reuse, 0x4, R194 ;  /* 0x0000000416bc7825 */ /* 0x040fe200078e02c2 */
[----:B------:R-:W4:Y:S03]  /*25760*/  LDC R33, c[0x0][0x230] ;  /* 0x00008c00ff217b82 */ /* 0x000f260000000800 */
[----:B---3--:R-:W-:Y:S01]  /*25770*/  IMAD.WIDE R2, R22, 0x4, R38 ;  /* 0x0000000416027825 */ /* 0x008fe200078e0226 */
[----:B------:R-:W-:-:S04]  /*25780*/  ISETP.GE.U32.AND P3, PT, R26, 0x7ffffcbb, PT ;  /* 0x7ffffcbb1a00780c */ /* 0x000fc80003f66070 */
[----:B------:R-:W-:Y:S01]  /*25790*/  LDGSTS.E [R24+-0x57ff4], desc[UR8][R2.64], !P0 ;  /* 0xa800c00002187fae */ /* 0x000fe2000c121848 */
[----:B------:R-:W-:Y:S01]  /*257a0*/  IMAD.WIDE R20, R22, 0x4, R198 ;  /* 0x0000000416147825 */ /* 0x000fe200078e02c6 */
[----:B------:R-:W3:Y:S02]  /*257b0*/  LDC R37, c[0x0][0x230] ;  /* 0x00008c00ff257b82 */ /* 0x000ee40000000800 */
[----:B------:R2:W-:Y:S01]  /*257c0*/  LDGSTS.E [R27+-0x53ff4], desc[UR8][R16.64], !P0 ;  /* 0xac00c000101b7fae */ /* 0x0005e2000c121848 */
[----:B------:R-:W-:-:S03]  /*257d0*/  VIADD R26, R8, 0x100000 ;  /* 0x00100000081a7836 */ /* 0x000fc60000000000 */
[----:B------:R2:W-:Y:S01]  /*257e0*/  STL.64 [R1+0x6f0], R4 ;  /* 0x0006f00401007387 */ /* 0x0005e20000100a00 */
[C---:B------:R-:W-:Y:S01]  /*257f0*/  IMAD.WIDE R18, R22.reuse, 0x4, R202 ;  /* 0x0000000416127825 */ /* 0x040fe200078e02ca */
[----:B------:R-:W1:Y:S01]  /*25800*/  LDC R35, c[0x0][0x230] ;  /* 0x00008c00ff237b82 */ /* 0x000e620000000800 */
[----:B--2---:R-:W-:Y:S01]  /*25810*/  IADD3 R27, R29, -0x2c7, RZ ;  /* 0xfffffd391d1b7810 */ /* 0x004fe20007ffe0ff */
[----:B------:R2:W-:Y:S06]  /*25820*/  STL.64 [R1+0x3a0], R2 ;  /* 0x0003a00201007387 */ /* 0x0005ec0000100a00 */
[----:B------:R-:W4:Y:S01]  /*25830*/  LDC R29, c[0x0][0x230] ;  /* 0x00008c00ff1d7b82 */ /* 0x000f220000000800 */
[----:B------:R-:W-:Y:S01]  /*25840*/  ISETP.GE.U32.AND P0, PT, R27, 0x7ffffcba, PT ;  /* 0x7ffffcba1b00780c */ /* 0x000fe20003f06070 */
[----:B------:R-:W-:Y:S01]  /*25850*/  IMAD.WIDE R4, R22, 0x4, R44 ;  /* 0x0000000416047825 */ /* 0x000fe200078e022c */
[----:B------:R2:W-:Y:S03]  /*25860*/  STL.64 [R1+0x6e0], R16 ;  /* 0x0006e01001007387 */ /* 0x0005e60000100a00 */
[----:B------:R-:W-:Y:S01]  /*25870*/  VIADD R27, R28, 0xfffffd38 ;  /* 0xfffffd381c1b7836 */ /* 0x000fe20000000000 */
[----:B------:R3:W-:Y:S01]  /*25880*/  STL.64 [R1+0x380], R6 ;  /* 0x0003800601007387 */ /* 0x0007e20000100a00 */
[----:B------:R-:W1:Y:S01]  /*25890*/  LDC R28, c[0x0][0x230] ;  /* 0x00008c00ff1c7b82 */ /* 0x000e620000000800 */
[----:B--2---:R-:W-:-:S02]  /*258a0*/  IMAD.WIDE R2, R22, 0x4, R46 ;  /* 0x0000000416027825 */ /* 0x004fc400078e022e */
[----:B------:R3:W-:Y:S04]  /*258b0*/  LDGSTS.E [R26+-0x50000], desc[UR8][R6.64], !P2 ;  /* 0xb0000000061a7fae */ /* 0x0007e8000d121848 */
[----:B------:R2:W-:Y:S01]  /*258c0*/  STL.64 [R1+0x760], R4 ;  /* 0x0007600401007387 */ /* 0x0005e20000100a00 */
[C---:B------:R-:W-:Y:S01]  /*258d0*/  IMAD.WIDE R16, R22.reuse, 0x4, R76 ;  /* 0x0000000416107825 */ /* 0x040fe200078e024c */
[----:B------:R-:W1:Y:S02]  /*258e0*/  LDC R38, c[0x0][0x230] ;  /* 0x00008c00ff267b82 */ /* 0x000e640000000800 */
[----:B------:R2:W-:Y:S01]  /*258f0*/  LDGSTS.E [R25+-0x4c000], desc[UR8][R4.64], !P2 ;  /* 0xb400000004197fae */ /* 0x0005e2000d121848 */
[----:B------:R-:W-:Y:S01]  /*25900*/  ISETP.GE.U32.AND P2, PT, R27, 0x7ffffcb9, PT ;  /* 0x7ffffcb91b00780c */ /* 0x000fe20003f46070 */
[----:B---3--:R-:W-:-:S02]  /*25910*/  IMAD.WIDE R6, R22, 0x4, R48 ;  /* 0x0000000416067825 */ /* 0x008fc400078e0230 */
[----:B------:R3:W-:Y:S01]  /*25920*/  STL.64 [R1+0x370], R2 ;  /* 0x0003700201007387 */ /* 0x0007e20000100a00 */
[----:B------:R-:W-:Y:S01]  /*25930*/  IADD3 R27, R31, -0x2e5, RZ ;  /* 0xfffffd1b1f1b7810 */ /* 0x000fe20007ffe0ff */
[----:B------:R-:W1:Y:S02]  /*25940*/  LDC R36, c[0x0][0x230] ;  /* 0x00008c00ff247b82 */ /* 0x000e640000000800 */
[----:B------:R3:W-:Y:S01]  /*25950*/  LDGSTS.E [R24+-0x4fffc], desc[UR8][R2.64], !P3 ;  /* 0xb000400002187fae */ /* 0x0007e2000d921848 */
[----:B--2---:R-:W-:-:S03]  /*25960*/  IMAD.WIDE R4, R22, 0x4, R50 ;  /* 0x0000000416047825 */ /* 0x004fc600078e0232 */
[----:B------:R2:W-:Y:S02]  /*25970*/  LDGSTS.E [R26+-0x4bffc], desc[UR8][R6.64], !P3 ;  /* 0xb4004000061a7fae */ /* 0x0005e4000d921848 */
[----:B------:R-:W1:Y:S02]  /*25980*/  LDC R31, c[0x0][0x230] ;  /* 0x00008c00ff1f7b82 */ /* 0x000e640000000800 */
[----:B------:R4:W-:Y:S01]  /*25990*/  LDGSTS.E [R25+-0x4fff8], desc[UR8][R4.64], !P0 ;  /* 0xb000800004197fae */ /* 0x0009e2000c121848 */
[----:B---3--:R-:W-:-:S03]  /*259a0*/  IMAD.WIDE R2, R22, 0x4, R52 ;  /* 0x0000000416027825 */ /* 0x008fc600078e0234 */
[----:B------:R2:W-:Y:S02]  /*259b0*/  STL.64 [R1+0x750], R6 ;  /* 0x0007500601007387 */ /* 0x0005e40000100a00 */
[----:B------:R-:W3:Y:S02]  /*259c0*/  LDC R40, c[0x0][0x230] ;  /* 0x00008c00ff287b82 */ /* 0x000ee40000000800 */
[----:B------:R-:W-:Y:S01]  /*259d0*/  LDGSTS.E [R24+-0x4bff8], desc[UR8][R2.64], !P0 ;  /* 0xb400800002187fae */ /* 0x000fe2000c121848 */
[----:B------:R-:W-:Y:S01]  /*259e0*/  ISETP.GE.U32.AND P0, PT, R27, 0x7ffffc9c, PT ;  /* 0x7ffffc9c1b00780c */ /* 0x000fe20003f06070 */
[----:B------:R-:W-:Y:S02]  /*259f0*/  VIADD R27, R32, 0xfffffd1a ;  /* 0xfffffd1a201b7836 */ /* 0x000fe40000000000 */
[----:B------:R4:W-:Y:S02]  /*25a00*/  STL.64 [R1+0x338], R4 ;  /* 0x0003380401007387 */ /* 0x0009e40000100a00 */
[----:B------:R-:W3:Y:S01]  /*25a10*/  LDC R32, c[0x0][0x230] ;  /* 0x00008c00ff207b82 */ /* 0x000ee20000000800 */
[----:B--2---:R-:W-:-:S04]  /*25a20*/  IMAD.WIDE R6, R22, 0x4, R54 ;  /* 0x0000000416067825 */ /* 0x004fc800078e0236 */
[C---:B------:R-:W-:Y:S01]  /*25a30*/  IMAD.WIDE R224, R22.reuse, 0x4, R224 ;  /* 0x0000000416e07825 */ /* 0x040fe200078e02e0 */
[----:B------:R2:W-:Y:S02]  /*25a40*/  LDGSTS.E [R26+-0x4fff4], desc[UR8][R6.64], !P2 ;  /* 0xb000c000061a7fae */ /* 0x0005e4000d121848 */
[----:B------:R-:W3:Y:S01]  /*25a50*/  LDC R41, c[0x0][0x230] ;  /* 0x00008c00ff297b82 */ /* 0x000ee20000000800 */
[----:B----4-:R-:W-:Y:S01]  /*25a60*/  IMAD.WIDE R4, R22, 0x4, R56 ;  /* 0x0000000416047825 */ /* 0x010fe200078e0238 */
[----:B------:R4:W-:Y:S04]  /*25a70*/  STL.64 [R1+0x748], R2 ;  /* 0x0007480201007387 */ /* 0x0009e80000100a00 */
[----:B------:R1:W-:Y:S01]  /*25a80*/  LDGSTS.E [R25+-0x4bff4], desc[UR8][R4.64], !P2 ;  /* 0xb400c00004197fae */ /* 0x0003e2000d121848 */
[----:B------:R-:W-:Y:S01]  /*25a90*/  ISETP.GE.U32.AND P2, PT, R27, 0x7ffffc9b, PT ;  /* 0x7ffffc9b1b00780c */ /* 0x000fe20003f46070 */
[----:B------:R-:W-:Y:S01]  /*25aa0*/  VIADD R27, R30, 0xfffffd18 ;  /* 0xfffffd181e1b7836 */ /* 0x000fe20000000000 */
[----:B------:R-:W3:Y:S01]  /*25ab0*/  LDC R42, c[0x0][0x230] ;  /* 0x00008c00ff2a7b82 */ /* 0x000ee20000000800 */
[----:B--2---:R-:W-:Y:S01]  /*25ac0*/  IADD3 R26, R29, -0x2e7, RZ ;  /* 0xfffffd191d1a7810 */ /* 0x004fe20007ffe0ff */
[----:B------:R2:W-:Y:S01]  /*25ad0*/  STL.64 [R1+0x2e0], R6 ;  /* 0x0002e00601007387 */ /* 0x0005e20000100a00 */
[----:B----4-:R-:W-:-:S02]  /*25ae0*/  IMAD.WIDE R2, R22, 0x4, R58 ;  /* 0x0000000416027825 */ /* 0x010fc400078e023a */
[----:B------:R-:W-:-:S03]  /*25af0*/  ISETP.GE.U32.AND P3, PT, R26, 0x7ffffc9a, PT ;  /* 0x7ffffc9a1a00780c */ /* 0x000fc60003f66070 */
[----:B------:R-:W4:Y:S01]  /*25b00*/  LDC R30, c[0x0][0x230] ;  /* 0x00008c00ff1e7b82 */ /* 0x000f220000000800 */
[----:B------:R1:W-:Y:S01]  /*25b10*/  STL.64 [R1+0x740], R4 ;  /* 0x0007400401007387 */ /* 0x0003e20000100a00 */
[----:B------:R-:W-:Y:S02]  /*25b20*/  IADD3 R26, R8, 0x100000, RZ ;  /* 0x00100000081a7810 */ /* 0x000fe40007ffe0ff */
[----:B------:R-:W-:Y:S01]  /*25b30*/  ISETP.GE.U32.AND P4, PT, R27, 0x7ffffc99, PT ;  /* 0x7ffffc991b00780c */ /* 0x000fe20003f86070 */
[----:B------:R1:W-:Y:S01]  /*25b40*/  STL.64 [R1+0x2d8], R2 ;  /* 0x0002d80201007387 */ /* 0x0003e20000100a00 */
[----:B--2---:R-:W-:Y:S02]  /*25b50*/  IMAD.WIDE R6, R22, 0x4, R60 ;  /* 0x0000000416067825 */ /* 0x004fe400078e023c */
[----:B------:R-:W2:Y:S01]  /*25b60*/  LDC R29, c[0x0][0x230] ;  /* 0x00008c00ff1d7b82 */ /* 0x000ea20000000800 */
[----:B------:R3:W-:Y:S01]  /*25b70*/  LDGSTS.E [R24+-0x48000], desc[UR8][R2.64], !P0 ;  /* 0xb800000002187fae */ /* 0x0007e2000c121848 */
[----:B-1----:R-:W-:-:S02]  /*25b80*/  VIADD R27, R28, 0xfffffd77 ;  /* 0xfffffd771c1b7836 */ /* 0x002fc40000000000 */
[C---:B------:R-:W-:Y:S01]  /*25b90*/  IMAD.WIDE R4, R22.reuse, 0x4, R62 ;  /* 0x0000000416047825 */ /* 0x040fe200078e023e */
[----:B------:R1:W-:Y:S03]  /*25ba0*/  STL.64 [R1+0x7a0], R6 ;  /* 0x0007a00601007387 */ /* 0x0003e60000100a00 */
[----:B------:R-:W2:Y:S01]  /*25bb0*/  LDC R28, c[0x0][0x230] ;  /* 0x00008c00ff1c7b82 */ /* 0x000ea20000000800 */
[----:B------:R1:W-:Y:S01]  /*25bc0*/  LDGSTS.E [R26+-0x44000], desc[UR8][R6.64], !P0 ;  /* 0xbc000000061a7fae */ /* 0x0003e2000c121848 */
[----:B---3--:R-:W-:-:S03]  /*25bd0*/  IMAD.WIDE R2, R22, 0x4, R64 ;  /* 0x0000000416027825 */ /* 0x008fc600078e0240 */
[----:B------:R3:W-:Y:S01]  /*25be0*/  STL.64 [R1+0x2c0], R4 ;  /* 0x0002c00401007387 */ /* 0x0007e20000100a00 */
[----:B------:R-:W-:Y:S02]  /*25bf0*/  ISETP.GE.U32.AND P0, PT, R27, 0x7ffffcf8, PT ;  /* 0x7ffffcf81b00780c */ /* 0x000fe40003f06070 */
[----:B------:R-:W2:Y:S01]  /*25c00*/  LDC R39, c[0x0][0x230] ;  /* 0x00008c00ff277b82 */ /* 0x000ea20000000800 */
[----:B------:R3:W-:Y:S01]  /*25c10*/  LDGSTS.E [R25+-0x47ffc], desc[UR8][R4.64], !P2 ;  /* 0xb800400004197fae */ /* 0x0007e2000d121848 */
[----:B------:R-:W-:Y:S02]  /*25c20*/  VIADD R27, R32, 0xfffffd76 ;  /* 0xfffffd76201b7836 */ /* 0x000fe40000000000 */
[C---:B-1----:R-:W-:Y:S01]  /*25c30*/  IMAD.WIDE R6, R22.reuse, 0x4, R66 ;  /* 0x0000000416067825 */ /* 0x042fe200078e0242 */
[----:B------:R1:W-:Y:S03]  /*25c40*/  STL.64 [R1+0x798], R2 ;  /* 0x0007980201007387 */ /* 0x0003e60000100a00 */
[----:B------:R-:W2:Y:S01]  /*25c50*/  LDC R32, c[0x0][0x230] ;  /* 0x00008c00ff207b82 */ /* 0x000ea20000000800 */
[----:B------:R1:W-:Y:S01]  /*25c60*/  LDGSTS.E [R24+-0x43ffc], desc[UR8][R2.64], !P2 ;  /* 0xbc00400002187fae */ /* 0x0003e2000d121848 */
[----:B---3--:R-:W-:-:S03]  /*25c70*/  IMAD.WIDE R4, R22, 0x4, R68 ;  /* 0x0000000416047825 */ /* 0x008fc600078e0244 */
[----:B------:R-:W-:Y:S01]  /*25c80*/  STL.64 [R1+0x2a0], R6 ;  /* 0x0002a00601007387 */ /* 0x000fe20000100a00 */
[----:B------:R-:W-:Y:S02]  /*25c90*/  ISETP.GE.U32.AND P2, PT, R27, 0x7ffffcf7, PT ;  /* 0x7ffffcf71b00780c */ /* 0x000fe40003f46070 */
[----:B------:R-:W3:Y:S01]  /*25ca0*/  LDC R43, c[0x0][0x230] ;  /* 0x00008c00ff2b7b82 */ /* 0x000ee20000000800 */
[----:B------:R4:W-:Y:S01]  /*25cb0*/  LDGSTS.E [R26+-0x47ff8], desc[UR8][R6.64], !P3 ;  /* 0xb8008000061a7fae */ /* 0x0009e2000d921848 */
[----:B-1----:R-:W-:-:S03]  /*25cc0*/  IMAD.WIDE R2, R22, 0x4, R70 ;  /* 0x0000000416027825 */ /* 0x002fc600078e0246 */
[----:B------:R1:W-:Y:S01]  /*25cd0*/  STL.64 [R1+0x790], R4 ;  /* 0x0007900401007387 */ /* 0x0003e20000100a00 */
[----:B------:R-:W-:-:S03]  /*25ce0*/  IMAD.WIDE R228, R22, 0x4, R228 ;  /* 0x0000000416e47825 */ /* 0x000fc600078e02e4 */
[----:B------:R1:W-:Y:S01]  /*25cf0*/  LDGSTS.E [R25+-0x43ff8], desc[UR8][R4.64], !P3 ;  /* 0xbc00800004197fae */ /* 0x0003e2000d921848 */
[----:B------:R-:W-:Y:S01]  /*25d00*/  VIADD R33, R33, 0xfffffd48 ;  /* 0xfffffd4821217836 */ /* 0x000fe20000000000 */
[----:B----4-:R-:W-:Y:S02]  /*25d10*/  IADD3 R26, R31, -0x28b, RZ ;  /* 0xfffffd751f1a7810 */ /* 0x010fe40007ffe0ff */
[----:B------:R4:W-:Y:S01]  /*25d20*/  STL.64 [R1+0x288], R2 ;  /* 0x0002880201007387 */ /* 0x0009e20000100a00 */
[----:B------:R-:W3:Y:S01]  /*25d30*/  LDC R31, c[0x0][0x230] ;  /* 0x00008c00ff1f7b82 */ /* 0x000ee20000000800 */
[----:B------:R-:W-:Y:S02]  /*25d40*/  VIADD R27, R9, 0x100000 ;  /* 0x00100000091b7836 */ /* 0x000fe40000000000 */
[----:B------:R4:W-:Y:S01]  /*25d50*/  LDGSTS.E [R24+-0x47ff4], desc[UR8][R2.64], !P4 ;  /* 0xb800c00002187fae */ /* 0x0009e2000e121848 */
[----:B-1----:R-:W-:Y:S01]  /*25d60*/  IMAD.WIDE R4, R22, 0x4, R72 ;  /* 0x0000000416047825 */ /* 0x002fe200078e0248 */
[----:B------:R-:W-:-:S03]  /*25d70*/  ISETP.GE.U32.AND P3, PT, R26, 0x7ffffcf6, PT ;  /* 0x7ffffcf61a00780c */ /* 0x000fc60003f66070 */
[----:B------:R-:W1:Y:S01]  /*25d80*/  LDC R44, c[0x0][0x230] ;  /* 0x00008c00ff2c7b82 */ /* 0x000e620000000800 */
[----:B------:R-:W-:Y:S01]  /*25d90*/  LDGSTS.E [R25+-0x43ff4], desc[UR8][R4.64], !P4 ;  /* 0xbc00c00004197fae */ /* 0x000fe2000e121848 */
[----:B----4-:R-:W-:Y:S01]  /*25da0*/  IADD3 R24, R9, 0x100000, RZ ;  /* 0x0010000009187810 */ /* 0x010fe20007ffe0ff */
[----:B------:R-:W-:Y:S01]  /*25db0*/  IMAD.WIDE R2, R22, 0x4, R74 ;  /* 0x0000000416027825 */ /* 0x000fe200078e024a */
[----:B------:R-:W-:-:S04]  /*25dc0*/  IADD3 R35, R35, -0x2d6, RZ ;  /* 0xfffffd2a23237810 */ /* 0x000fc80007ffe0ff */
[----:B------:R-:W4:Y:S01]  /*25dd0*/  LDC R68, c[0x0][0x230] ;  /* 0x00008c00ff447b82 */ /* 0x000f220000000800 */
[----:B------:R-:W-:Y:S04]  /*25de0*/  LDGSTS.E [R24+-0x60000], desc[UR8][R2.64], !P0 ;  /* 0xa000000002187fae */ /* 0x000fe8000c121848 */
[----:B------:R2:W-:Y:S01]  /*25df0*/  LDGSTS.E [R27+-0x5c000], desc[UR8][R16.64], !P0 ;  /* 0xa4000000101b7fae */ /* 0x0005e2000c121848 */
[C---:B------:R-:W-:Y:S01]  /*25e00*/  IADD3 R26, R9.reuse, 0x100000, RZ ;  /* 0x00100000091a7810 */ /* 0x040fe20007ffe0ff */
[----:B------:R-:W-:Y:S01]  /*25e10*/  IMAD.WIDE R6, R22, 0x4, R78 ;  /* 0x0000000416067825 */ /* 0x000fe200078e024e */
[----:B------:R-:W4:Y:S01]  /*25e20*/  LDC R47, c[0x0][0x230] ;  /* 0x00008c00ff2f7b82 */ /* 0x000f220000000800 */
[----:B------:R3:W-:Y:S07]  /*25e30*/  STL.64 [R1+0x788], R4 ;  /* 0x0007880401007387 */ /* 0x0007ee0000100a00 */
[----:B------:R-:W4:Y:S01]  /*25e40*/  LDC R46, c[0x0][0x230] ;  /* 0x00008c00ff2e7b82 */ /* 0x000f220000000800 */
[----:B--2---:R-:W-:Y:S01]  /*25e50*/  IADD3 R27, R30, -0x28c, RZ ;  /* 0xfffffd741e1b7810 */ /* 0x004fe20007ffe0ff */
[----:B------:R2:W-:Y:S01]  /*25e60*/  STL.64 [R1+0x278], R2 ;  /* 0x0002780201007387 */ /* 0x0005e20000100a00 */
[----:B------:R-:W-:-:S02]  /*25e70*/  VIADD R25, R9, 0x100000 ;  /* 0x0010000009197836 */ /* 0x000fc40000000000 */
[----:B------:R-:W-:Y:S01]  /*25e80*/  VIADD R28, R28, 0xfffffd57 ;  /* 0xfffffd571c1c7836 */ /* 0x000fe20000000000 */
[----:B------:R1:W-:Y:S02]  /*25e90*/  LDGSTS.E [R26+-0x5fffc], desc[UR8][R6.64], !P2 ;  /* 0xa0004000061a7fae */ /* 0x0003e4000d121848 */
[----:B------:R-:W4:Y:S01]  /*25ea0*/  LDC R30, c[0x0][0x230] ;  /* 0x00008c00ff1e7b82 */ /* 0x000f220000000800 */
[----:B------:R-:W-:Y:S01]  /*25eb0*/  ISETP.GE.U32.AND P0, PT, R27, 0x7ffffcf5, PT ;  /* 0x7ffffcf51b00780c */ /* 0x000fe20003f06070 */
[C---:B---3--:R-:W-:Y:S01]  /*25ec0*/  IMAD.WIDE R4, R22.reuse, 0x4, R80 ;  /* 0x0000000416047825 */ /* 0x048fe200078e0250 */
[----:B------:R-:W-:Y:S03]  /*25ed0*/  STL.64 [R1+0x2c8], R16 ;  /* 0x0002c81001007387 */ /* 0x000fe60000100a00 */
[----:B--2---:R-:W-:Y:S01]  /*25ee0*/  IMAD.WIDE R2, R22, 0x4, R82 ;  /* 0x0000000416027825 */ /* 0x004fe200078e0252 */
[----:B------:R1:W-:Y:S01]  /*25ef0*/  STL.64 [R1+0x270], R6 ;  /* 0x0002700601007387 */ /* 0x0003e20000100a00 */
[----:B------:R-:W-:Y:S01]  /*25f00*/  IADD3 R27, R29, -0x2aa, RZ ;  /* 0xfffffd561d1b7810 */ /* 0x000fe20007ffe0ff */
[----:B------:R-:W2:Y:S02]  /*25f10*/  LDC R45, c[0x0][0x230] ;  /* 0x00008c00ff2d7b82 */ /* 0x000ea40000000800 */
[----:B------:R3:W-:Y:S01]  /*25f20*/  LDGSTS.E [R25+-0x5bffc], desc[UR8][R4.64], !P2 ;  /* 0xa400400004197fae */ /* 0x0007e2000d121848 */
[----:B------:R-:W-:-:S03]  /*25f30*/  ISETP.GE.U32.AND P2, PT, R28, 0x7ffffcd8, PT ;  /* 0x7ffffcd81c00780c */ /* 0x000fc60003f46070 */
[----:B------:R3:W-:Y:S02]  /*25f40*/  STL.64 [R1+0x2b0], R4 ;  /* 0x0002b00401007387 */ /* 0x0007e40000100a00 */
[----:B------:R-:W2:Y:S01]  /*25f50*/  LDC R29, c[0x0][0x230] ;  /* 0x00008c00ff1d7b82 */ /* 0x000ea20000000800 */
[C---:B-1----:R-:W-:Y:S01]  /*25f60*/  IMAD.WIDE R6, R22.reuse, 0x4, R84 ;  /* 0x0000000416067825 */ /* 0x042fe200078e0254 */
[----:B------:R1:W-:Y:S04]  /*25f70*/  LDGSTS.E [R24+-0x5fff8], desc[UR8][R2.64], !P3 ;  /* 0xa000800002187fae */ /* 0x0003e8000d921848 */
[----:B------:R1:W-:Y:S02]  /*25f80*/  STL.64 [R1+0x268], R2 ;  /* 0x0002680201007387 */ /* 0x0003e40000100a00 */
[----:B------:R-:W2:Y:S01]  /*25f90*/  LDC R28, c[0x0][0x230] ;  /* 0x00008c00ff1c7b82 */ /* 0x000ea20000000800 */
[----:B---3--:R-:W-:Y:S01]  /*25fa0*/  IMAD.WIDE R4, R22, 0x4, R86 ;  /* 0x0000000416047825 */ /* 0x008fe200078e0256 */
[----:B------:R3:W-:Y:S01]  /*25fb0*/  LDGSTS.E [R26+-0x5bff8], desc[UR8][R6.64], !P3 ;  /* 0xa4008000061a7fae */ /* 0x0007e2000d921848 */
[----:B------:R-:W-:-:S02]  /*25fc0*/  ISETP.GE.U32.AND P3, PT, R27, 0x7ffffcd7, PT ;  /* 0x7ffffcd71b00780c */ /* 0x000fc40003f66070 */
[----:B------:R-:W-:Y:S01]  /*25fd0*/  VIADD R27, R31, 0xfffffd55 ;  /* 0xfffffd551f1b7836 */ /* 0x000fe20000000000 */
[----:B------:R4:W-:Y:S02]  /*25fe0*/  LDGSTS.E [R25+-0x5fff4], desc[UR8][R4.64], !P0 ;  /* 0xa000c00004197fae */ /* 0x0009e4000c121848 */
[----:B------:R-:W2:Y:S01]  /*25ff0*/  LDC R31, c[0x0][0x230] ;  /* 0x00008c00ff1f7b82 */ /* 0x000ea20000000800 */
[----:B-1----:R-:W-:Y:S01]  /*26000*/  IMAD.WIDE R2, R22, 0x4, R88 ;  /* 0x0000000416027825 */ /* 0x002fe200078e0258 */
[----:B------:R3:W-:Y:S04]  /*26010*/  STL.64 [R1+0x2a8], R6 ;  /* 0x0002a80601007387 */ /* 0x0007e80000100a00 */
[----:B------:R1:W-:Y:S01]  /*26020*/  LDGSTS.E [R24+-0x5bff4], desc[UR8][R2.64], !P0 ;  /* 0xa400c00002187fae */ /* 0x0003e2000c121848 */
[----:B------:R-:W-:-:S03]  /*26030*/  ISETP.GE.U32.AND P0, PT, R27, 0x7ffffcd6, PT ;  /* 0x7ffffcd61b00780c */ /* 0x000fc60003f06070 */
[----:B------:R1:W-:Y:S01]  /*26040*/  STL.64 [R1+0x260], R4 ;  /* 0x0002600401007387 */ /* 0x0003e20000100a00 */
[----:B---3--:R-:W-:-:S03]  /*26050*/  IMAD.WIDE R6, R22, 0x4, R90 ;  /* 0x0000000416067825 */ /* 0x008fc600078e025a */
[----:B------:R3:W-:Y:S01]  /*26060*/  STL.64 [R1+0x290], R2 ;  /* 0x0002900201007387 */ /* 0x0007e20000100a00 */
[----:B----4-:R-:W-:Y:S01]  /*26070*/  IADD3 R27, R30, -0x2ac, RZ ;  /* 0xfffffd541e1b7810 */ /* 0x010fe20007ffe0ff */
[----:B------:R-:W-:-:S04]  /*26080*/  IMAD.WIDE R16, R22, 0x4, R100 ;  /* 0x0000000416107825 */ /* 0x000fc800078e0264 */
[C---:B-1----:R-:W-:Y:S01]  /*26090*/  IMAD.WIDE R4, R22.reuse, 0x4, R92 ;  /* 0x0000000416047825 */ /* 0x042fe200078e025c */
[----:B------:R-:W-:Y:S01]  /*260a0*/  STL.64 [R1+0x258], R6 ;  /* 0x0002580601007387 */ /* 0x000fe20000100a00 */
[----:B------:R-:W1:Y:S02]  /*260b0*/  LDC R30, c[0x0][0x230] ;  /* 0x00008c00ff1e7b82 */ /* 0x000e640000000800 */
[----:B---3--:R-:W-:Y:S01]  /*260c0*/  IMAD.WIDE R2, R22, 0x4, R94 ;  /* 0x0000000416027825 */ /* 0x008fe200078e025e */
[----:B------:R3:W-:Y:S04]  /*260d0*/  LDGSTS.E [R26+-0x58000], desc[UR8][R6.64], !P2 ;  /* 0xa8000000061a7fae */ /* 0x0007e8000d121848 */
[----:B------:R4:W-:Y:S01]  /*260e0*/  STL.64 [R1+0x3e8], R4 ;  /* 0x0003e80401007387 */ /* 0x0009e20000100a00 */
[----:B------:R-:W-:Y:S01]  /*260f0*/  IADD3 R43, R43, -0x2db, RZ ;  /* 0xfffffd252b2b7810 */ /* 0x000fe20007ffe0ff */
[----:B------:R-:W1:Y:S02]  /*26100*/  LDC R94, c[0x0][0x230] ;  /* 0x00008c00ff5e7b82 */ /* 0x000e640000000800 */
[----:B------:R4:W-:Y:S01]  /*26110*/  LDGSTS.E [R25+-0x54000], desc[UR8][R4.64], !P2 ;  /* 0xac00000004197fae */ /* 0x0009e2000d121848 */
[----:B------:R-:W-:-:S03]  /*26120*/  ISETP.GE.U32.AND P2, PT, R27, 0x7ffffcd5, PT ;  /* 0x7ffffcd51b00780c */ /* 0x000fc60003f46070 */
[----:B------:R2:W-:Y:S01]  /*26130*/  STL.64 [R1+0x248], R2 ;  /* 0x0002480201007387 */ /* 0x0005e20000100a00 */
[----:B---3--:R-:W-:Y:S01]  /*26140*/  VIADD R26, R32, 0xfffffd37 ;  /* 0xfffffd37201a7836 */ /* 0x008fe20000000000 */
[----:B------:R-:W-:Y:S01]  /*26150*/  IADD3 R27, R9, 0x100000, RZ ;  /* 0x00100000091b7810 */ /* 0x000fe20007ffe0ff */
[----:B------:R-:W3:Y:S01]  /*26160*/  LDC R32, c[0x0][0x230] ;  /* 0x00008c00ff207b82 */ /* 0x000ee20000000800 */
[----:B------:R2:W-:Y:S01]  /*26170*/  LDGSTS.E [R24+-0x57ffc], desc[UR8][R2.64], !P3 ;  /* 0xa800400002187fae */ /* 0x0005e2000d921848 */
[----:B----4-:R-:W-:-:S06]  /*26180*/  IMAD.WIDE R4, R22, 0x4, R96 ;  /* 0x0000000416047825 */ /* 0x010fcc00078e0260 */
[----:B------:R-:W4:Y:S01]  /*26190*/  LDC R97, c[0x0][0x230] ;  /* 0x00008c00ff617b82 */ /* 0x000f220000000800 */
[----:B------:R1:W-:Y:S01]  /*261a0*/  LDGSTS.E [R25+-0x53ffc], desc[UR8][R4.64], !P3 ;  /* 0xac00400004197fae */ /* 0x0003e2000d921848 */
[----:B--2---:R-:W-:Y:S01]  /*261b0*/  IMAD.WIDE R2, R22, 0x4, R98 ;  /* 0x0000000416027825 */ /* 0x004fe200078e0262 */
[----:B------:R-:W-:Y:S02]  /*261c0*/  ISETP.GE.U32.AND P3, PT, R26, 0x7ffffcb8, PT ;  /* 0x7ffffcb81a00780c */ /* 0x000fe40003f66070 */
[----:B------:R1:W-:Y:S03]  /*261d0*/  STL.64 [R1+0x3e0], R4 ;  /* 0x0003e00401007387 */ /* 0x0003e60000100a00 */
[----:B------:R-:W2:Y:S01]  /*261e0*/  LDC R99, c[0x0][0x230] ;  /* 0x00008c00ff637b82 */ /* 0x000ea20000000800 */
[----:B------:R-:W-:Y:S04]  /*261f0*/  LDGSTS.E [R24+-0x57ff8], desc[UR8][R2.64], !P0 ;  /* 0xa800800002187fae */ /* 0x000fe8000c121848 */
[----:B------:R1:W-:Y:S01]  /*26200*/  LDGSTS.E [R27+-0x53ff8], desc[UR8][R16.64], !P0 ;  /* 0xac008000101b7fae */ /* 0x0003e2000c121848 */
[----:B------:R-:W-:-:S02]  /*26210*/  VIADD R26, R9, 0x100000 ;  /* 0x00100000091a7836 */ /* 0x000fc40000000000 */
[----:B------:R-:W3:Y:S01]  /*26220*/  LDC R101, c[0x0][0x230] ;  /* 0x00008c00ff657b82 */ /* 0x000ee20000000800 */
[C---:B------:R-:W-:Y:S01]  /*26230*/  IMAD.WIDE R6, R22.reuse, 0x4, R102 ;  /* 0x0000000416067825 */ /* 0x040fe200078e0266 */
[----:B------:R1:W-:Y:S03]  /*26240*/  STL.64 [R1+0x240], R2 ;  /* 0x0002400201007387 */ /* 0x0003e60000100a00 */
[C---:B-1----:R-:W-:Y:S01]  /*26250*/  IMAD.WIDE R4, R22.reuse, 0x4, R104 ;  /* 0x0000000416047825 */ /* 0x042fe200078e0268 */
[----:B------:R1:W-:Y:S02]  /*26260*/  LDGSTS.E [R26+-0x57ff4], desc[UR8][R6.64], !P2 ;  /* 0xa800c000061a7fae */ /* 0x0003e4000d121848 */
[----:B------:R-:W3:Y:S01]  /*26270*/  LDC R100, c[0x0][0x230] ;  /* 0x00008c00ff647b82 */ /* 0x000ee20000000800 */
[----:B------:R-:W-:Y:S01]  /*26280*/  IADD3 R27, R29, -0x2ca, RZ ;  /* 0xfffffd361d1b7810 */ /* 0x000fe20007ffe0ff */
[----:B------:R-:W-:Y:S01]  /*26290*/  STL.64 [R1+0x3d8], R16 ;  /* 0x0003d81001007387 */ /* 0x000fe20000100a00 */
[----:B------:R-:W-:-:S03]  /*262a0*/  IMAD.WIDE R2, R22, 0x4, R106 ;  /* 0x0000000416027825 */ /* 0x000fc600078e026a */
[----:B------:R4:W-:Y:S02]  /*262b0*/  LDGSTS.E [R25+-0x53ff4], desc[UR8][R4.64], !P2 ;  /* 0xac00c00004197fae */ /* 0x0009e4000d121848 */
[----:B------:R-:W3:Y:S01]  /*262c0*/  LDC R29, c[0x0][0x230] ;  /* 0x00008c00ff1d7b82 */ /* 0x000ee20000000800 */
[----:B------:R-:W-:Y:S01]  /*262d0*/  ISETP.GE.U32.AND P0, PT, R27, 0x7ffffcb7, PT ;  /* 0x7ffffcb71b00780c */ /* 0x000fe20003f06070 */
[----:B------:R-:W-:Y:S01]  /*262e0*/  VIADD R27, R28, 0xfffffd35 ;  /* 0xfffffd351c1b7836 */ /* 0x000fe20000000000 */
[----:B------:R1:W-:Y:S04]  /*262f0*/  STL.64 [R1+0x230], R6 ;  /* 0x0002300601007387 */ /* 0x0003e80000100a00 */
[----:B------:R-:W-:Y:S01]  /*26300*/  ISETP.GE.U32.AND P2, PT, R27, 0x7ffffcb6, PT ;  /* 0x7ffffcb61b00780c */ /* 0x000fe20003f46070 */
[----:B------:R4:W-:Y:S01]  /*26310*/  STL.64 [R1+0x3d0], R4 ;  /* 0x0003d00401007387 */ /* 0x0009e20000100a00 */
[----:B------:R-:W-:Y:S01]  /*26320*/  IADD3 R27, R31, -0x2cc, RZ ;  /* 0xfffffd341f1b7810 */ /* 0x000fe20007ffe0ff */
[----:B------:R-:W3:Y:S02]  /*26330*/  LDC R28, c[0x0][0x230] ;  /* 0x00008c00ff1c7b82 */ /* 0x000ee40000000800 */
[----:B------:R2:W-:Y:S01]  /*26340*/  STL.64 [R1+0x220], R2 ;  /* 0x0002200201007387 */ /* 0x0005e20000100a00 */
[----:B-1----:R-:W-:-:S03]  /*26350*/  IMAD.WIDE R6, R22, 0x4, R108 ;  /* 0x0000000416067825 */ /* 0x002fc600078e026c */
[----:B------:R2:W-:Y:S02]  /*26360*/  LDGSTS.E [R24+-0x50000], desc[UR8][R2.64], !P3 ;  /* 0xb000000002187fae */ /* 0x0005e4000d921848 */
[----:B------:R-:W1:Y:S01]  /*26370*/  LDC R31, c[0x0][0x230] ;  /* 0x00008c00ff1f7b82 */ /* 0x000e620000000800 */
[C---:B----4-:R-:W-:Y:S01]  /*26380*/  IMAD.WIDE R4, R22.reuse, 0x4, R110 ;  /* 0x0000000416047825 */ /* 0x050fe200078e026e */
[----:B------:R4:W-:Y:S04]  /*26390*/  LDGSTS.E [R26+-0x4c000], desc[UR8][R6.64], !P3 ;  /* 0xb4000000061a7fae */ /* 0x0009e8000d921848 */
[----:B------:R4:W-:Y:S01]  /*263a0*/  STL.64 [R1+0x4f0], R6 ;  /* 0x0004f00601007387 */ /* 0x0009e20000100a00 */
[C---:B------:R-:W-:Y:S01]  /*263b0*/  IMAD.WIDE R16, R22.reuse, 0x4, R136 ;  /* 0x0000000416107825 */ /* 0x040fe200078e0288 */
[----:B------:R-:W-:Y:S01]  /*263c0*/  IADD3 R97, R97, -0x2de, RZ ;  /* 0xfffffd2261617810 */ /* 0x000fe20007ffe0ff */
[----:B------:R-:W1:Y:S01]  /*263d0*/  LDC R106, c[0x0][0x230] ;  /* 0x00008c00ff6a7b82 */ /* 0x000e620000000800 */
[----:B------:R3:W-:Y:S01]  /*263e0*/  LDGSTS.E [R25+-0x4fffc], desc[UR8][R4.64], !P0 ;  /* 0xb000400004197fae */ /* 0x0007e2000c121848 */
[----:B--2---:R-:W-:-:S03]  /*263f0*/  IMAD.WIDE R2, R22, 0x4, R112 ;  /* 0x0000000416027825 */ /* 0x004fc600078e0270 */
[----:B------:R2:W-:Y:S01]  /*26400*/  STL.64 [R1+0x210], R4 ;  /* 0x0002100401007387 */ /* 0x0005e20000100a00 */
[C---:B------:R-:W-:Y:S01]  /*26410*/  VIADD R96, R14.reuse, 0x100000 ;  /* 0x001000000e607836 */ /* 0x040fe20000000000 */
[----:B------:R-:W-:Y:S02]  /*26420*/  IADD3 R95, R14, 0x100000, RZ ;  /* 0x001000000e5f7810 */ /* 0x000fe40007ffe0ff */
[----:B------:R-:W-:Y:S01]  /*26430*/  IADD3 R99, R99, -0x2df, RZ ;  /* 0xfffffd2163637810 */ /* 0x000fe20007ffe0ff */
[----:B------:R-:W-:Y:S01]  /*26440*/  LDGSTS.E [R24+-0x4bffc], desc[UR8][R2.64], !P0 ;  /* 0xb400400002187fae */ /* 0x000fe2000c121848 */
[----:B----4-:R-:W-:Y:S01]  /*26450*/  IMAD.WIDE R6, R22, 0x4, R114 ;  /* 0x0000000416067825 */ /* 0x010fe200078e0272 */
[----:B------:R-:W-:Y:S01]  /*26460*/  ISETP.GE.U32.AND P0, PT, R27, 0x7ffffcb5, PT ;  /* 0x7ffffcb51b00780c */ /* 0x000fe20003f06070 */
[----:B------:R-:W4:Y:S02]  /*26470*/  LDC R107, c[0x0][0x230] ;  /* 0x00008c00ff6b7b82 */ /* 0x000f240000000800 */
[----:B---3--:R-:W-:Y:S01]  /*26480*/  VIADD R27, R32, 0xfffffd17 ;  /* 0xfffffd17201b7836 */ /* 0x008fe20000000000 */
[----:B------:R3:W-:Y:S01]  /*26490*/  LDGSTS.E [R26+-0x4fff8], desc[UR8][R6.64], !P2 ;  /* 0xb0008000061a7fae */ /* 0x0007e2000d121848 */
[----:B--2---:R-:W-:-:S04]  /*264a0*/  IMAD.WIDE R4, R22, 0x4, R116 ;  /* 0x0000000416047825 */ /* 0x004fc800078e0274 */
[----:B------:R-:W2:Y:S01]  /*264b0*/  LDC R32, c[0x0][0x230] ;  /* 0x00008c00ff207b82 */ /* 0x000ea20000000800 */
[----:B------:R1:W-:Y:S01]  /*264c0*/  LDGSTS.E [R25+-0x4bff8], desc[UR8][R4.64], !P2 ;  /* 0xb400800004197fae */ /* 0x0003e2000d121848 */
[----:B------:R-:W-:Y:S02]  /*264d0*/  ISETP.GE.U32.AND P2, PT, R27, 0x7ffffc98, PT ;  /* 0x7ffffc981b00780c */ /* 0x000fe40003f46070 */
[----:B---3--:R-:W-:Y:S01]  /*264e0*/  IADD3 R26, R29, -0x2ea, RZ ;  /* 0xfffffd161d1a7810 */ /* 0x008fe20007ffe0ff */
[----:B------:R3:W-:Y:S01]  /*264f0*/  STL.64 [R1+0x4e0], R2 ;  /* 0x0004e00201007387 */ /* 0x0007e20000100a00 */
[----:B------:R-:W-:Y:S02]  /*26500*/  VIADD R27, R30, 0xfffffd15 ;  /* 0xfffffd151e1b7836 */ /* 0x000fe40000000000 */
[----:B------:R-:W4:Y:S01]  /*26510*/  LDC R29, c[0x0][0x230] ;  /* 0x00008c00ff1d7b82 */ /* 0x000f220000000800 */
[----:B------:R-:W-:Y:S01]  /*26520*/  ISETP.GE.U32.AND P3, PT, R26, 0x7ffffc97, PT ;  /* 0x7ffffc971a00780c */ /* 0x000fe20003f66070 */
[----:B------:R1:W-:Y:S01]  /*26530*/  STL.64 [R1+0x200], R6 ;  /* 0x0002000601007387 */ /* 0x0003e20000100a00 */
[----:B------:R-:W-:-:S03]  /*26540*/  IADD3 R26, R9, 0x100000, RZ ;  /* 0x00100000091a7810 */ /* 0x000fc60007ffe0ff */
[----:B------:R1:W-:Y:S02]  /*26550*/  STL.64 [R1+0x4d8], R4 ;  /* 0x0004d80401007387 */ /* 0x0003e40000100a00 */
[----:B------:R-:W4:Y:S01]  /*26560*/  LDC R30, c[0x0][0x230] ;  /* 0x00008c00ff1e7b82 */ /* 0x000f220000000800 */
[----:B---3--:R-:W-:-:S04]  /*26570*/  IMAD.WIDE R2, R22, 0x4, R118 ;  /* 0x0000000416027825 */ /* 0x008fc800078e0276 */
[C---:B-1----:R-:W-:Y:S01]  /*26580*/  IMAD.WIDE R6, R22.reuse, 0x4, R120 ;  /* 0x0000000416067825 */ /* 0x042fe200078e0278 */
[----:B------:R1:W-:Y:S03]  /*26590*/  LDGSTS.E [R24+-0x4fff4], desc[UR8][R2.64], !P0 ;  /* 0xb000c00002187fae */ /* 0x0003e6000c121848 */
[----:B------:R-:W-:Y:S01]  /*265a0*/  IMAD.WIDE R4, R22, 0x4, R122 ;  /* 0x0000000416047825 */ /* 0x000fe200078e027a */
[----:B------:R3:W-:Y:S01]  /*265b0*/  LDGSTS.E [R26+-0x4bff4], desc[UR8][R6.64], !P0 ;  /* 0xb400c000061a7fae */ /* 0x0007e2000c121848 */
[----:B------:R-:W-:-:S03]  /*265c0*/  ISETP.GE.U32.AND P0, PT, R27, 0x7ffffc96, PT ;  /* 0x7ffffc961b00780c */ /* 0x000fc60003f06070 */
[----:B------:R1:W-:Y:S04]  /*265d0*/  STL.64 [R1+0x1f0], R2 ;  /* 0x0001f00201007387 */ /* 0x0003e80000100a00 */
[----:B------:R3:W-:Y:S01]  /*265e0*/  STL.64 [R1+0x4d0], R6 ;  /* 0x0004d00601007387 */ /* 0x0007e20000100a00 */
[----:B------:R-:W-:Y:S02]  /*265f0*/  VIADD R27, R28, 0xfffffd14 ;  /* 0xfffffd141c1b7836 */ /* 0x000fe40000000000 */
[----:B------:R-:W4:Y:S01]  /*26600*/  LDC R28, c[0x0][0x230] ;  /* 0x00008c00ff1c7b82 */ /* 0x000f220000000800 */
[----:B------:R2:W-:Y:S01]  /*26610*/  STL.64 [R1+0x1d8], R4 ;  /* 0x0001d80401007387 */ /* 0x0005e20000100a00 */
[----:B-1----:R-:W-:-:S03]  /*26620*/  IMAD.WIDE R2, R22, 0x4, R124 ;  /* 0x0000000416027825 */ /* 0x002fc600078e027c */
[----:B------:R2:W-:Y:S01]  /*26630*/  LDGSTS.E [R25+-0x48000], desc[UR8][R4.64], !P2 ;  /* 0xb800000004197fae */ /* 0x0005e2000d121848 */
[----:B---3--:R-:W-:-:S03]  /*26640*/  IMAD.WIDE R6, R22, 0x4, R126 ;  /* 0x0000000416067825 */ /* 0x008fc600078e027e */
[----:B------:R1:W-:Y:S04]  /*26650*/  STL.64 [R1+0x738], R2 ;  /* 0x0007380201007387 */ /* 0x0003e80000100a00 */
[----:B------:R1:W-:Y:S01]  /*26660*/  LDGSTS.E [R24+-0x44000], desc[UR8][R2.64], !P2 ;  /* 0xbc00000002187fae */ /* 0x0003e2000d121848 */
[----:B--2---:R-:W-:-:S03]  /*26670*/  IMAD.WIDE R4, R22, 0x4, R128 ;  /* 0x0000000416047825 */ /* 0x004fc600078e0280 */
[----:B------:R-:W-:Y:S01]  /*26680*/  STL.64 [R1+0x1b8], R6 ;  /* 0x0001b80601007387 */ /* 0x000fe20000100a00 */
[----:B------:R-:W-:-:S03]  /*26690*/  ISETP.GE.U32.AND P4, PT, R27, 0x7ffffc95, PT ;  /* 0x7ffffc951b00780c */ /* 0x000fc60003f86070 */
[----:B------:R-:W-:Y:S01]  /*266a0*/  LDGSTS.E [R26+-0x47ffc], desc[UR8][R6.64], !P3 ;  /* 0xb8004000061a7fae */ /* 0x000fe2000d921848 */
[----:B-1----:R-:W-:-:S03]  /*266b0*/  IMAD.WIDE R2, R22, 0x4, R130 ;  /* 0x0000000416027825 */ /* 0x002fc600078e0282 */
[----:B------:R1:W-:Y:S01]  /*266c0*/  STL.64 [R1+0x730], R4 ;  /* 0x0007300401007387 */ /* 0x0003e20000100a00 */
[----:B------:R-:W-:Y:S01]  /*266d0*/  IADD3 R27, R32, -0x28d, RZ ;  /* 0xfffffd73201b7810 */ /* 0x000fe20007ffe0ff */
[----:B----4-:R-:W-:Y:S02]  /*266e0*/  VIADD R28, R28, 0xfffffd70 ;  /* 0xfffffd701c1c7836 */ /* 0x010fe40000000000 */
[----:B------:R1:W-:Y:S01]  /*266f0*/  LDGSTS.E [R25+-0x43ffc], desc[UR8][R4.64], !P3 ;  /* 0xbc00400004197fae */ /* 0x0003e2000d921848 */
[----:B------:R-:W2:Y:S03]  /*26700*/  LDC R32, c[0x0][0x230] ;  /* 0x00008c00ff207b82 */ /* 0x000ea60000000800 */
[----:B------:R3:W-:Y:S01]  /*26710*/  LDGSTS.E [R24+-0x47ff8], desc[UR8][R2.64], !P0 ;  /* 0xb800800002187fae */ /* 0x0007e2000c121848 */
[----:B-1----:R-:W-:-:S03]  /*26720*/  IMAD.WIDE R4, R22, 0x4, R132 ;  /* 0x0000000416047825 */ /* 0x002fc600078e0284 */
[----:B------:R3:W-:Y:S04]  /*26730*/  STL.64 [R1+0x1a8], R2 ;  /* 0x0001a80201007387 */ /* 0x0007e80000100a00 */
[----:B------:R1:W-:Y:S01]  /*26740*/  LDGSTS.E [R25+-0x43ff8], desc[UR8][R4.64], !P0 ;  /* 0xbc00800004197fae */ /* 0x0003e2000c121848 */
[----:B------:R-:W-:Y:S01]  /*26750*/  ISETP.GE.U32.AND P0, PT, R27, 0x7ffffcf4, PT ;  /* 0x7ffffcf41b00780c */ /* 0x000fe20003f06070 */
[----:B------:R-:W-:Y:S01]  /*26760*/  VIADD R26, R31, 0xfffffd72 ;  /* 0xfffffd721f1a7836 */ /* 0x000fe20000000000 */
[----:B------:R-:W-:Y:S01]  /*26770*/  IADD3 R27, R9, 0x100000, RZ ;  /* 0x00100000091b7810 */ /* 0x000fe20007ffe0ff */
[----:B------:R-:W4:Y:S01]  /*26780*/  LDC R31, c[0x0][0x230] ;  /* 0x00008c00ff1f7b82 */ /* 0x000f220000000800 */
[----:B------:R1:W-:Y:S01]  /*26790*/  STL.64 [R1+0x728], R4 ;  /* 0x0007280401007387 */ /* 0x0003e20000100a00 */
[----:B---3--:R-:W-:Y:S01]  /*267a0*/  IMAD.WIDE R2, R22, 0x4, R134 ;  /* 0x0000000416027825 */ /* 0x008fe200078e0286 */
[----:B------:R-:W-:-:S03]  /*267b0*/  ISETP.GE.U32.AND P2, PT, R26, 0x7ffffcf3, PT ;  /* 0x7ffffcf31a00780c */ /* 0x000fc60003f46070 */
[C---:B------:R-:W-:Y:S01]  /*267c0*/  VIADD R26, R10.reuse, 0x100000 ;  /* 0x001000000a1a7836 */ /* 0x040fe20000000000 */
[----:B------:R-:W-:Y:S01]  /*267d0*/  LDGSTS.E [R24+-0x47ff4], desc[UR8][R2.64], !P4 ;  /* 0xb800c00002187fae */ /* 0x000fe2000e121848 */
[----:B-1----:R-:W-:Y:S01]  /*267e0*/  IADD3 R25, R10, 0x100000, RZ ;  /* 0x001000000a197810 */ /* 0x002fe20007ffe0ff */
[C---:B------:R-:W-:Y:S02]  /*267f0*/  IMAD.WIDE R6, R22.reuse, 0x4, R140 ;  /* 0x0000000416067825 */ /* 0x040fe400078e028c */
[----:B------:R1:W-:Y:S02]  /*26800*/  LDGSTS.E [R27+-0x43ff4], desc[UR8][R16.64], !P4 ;  /* 0xbc00c000101b7fae */ /* 0x0003e4000e121848 */
[----:B------:R-:W-:Y:S02]  /*26810*/  IMAD.WIDE R4, R22, 0x4, R138 ;  /* 0x0000000416047825 */ /* 0x000fe400078e028a */
[----:B------:R3:W-:Y:S04]  /*26820*/  STL.64 [R1+0x198], R2 ;  /* 0x0001980201007387 */ /* 0x0007e80000100a00 */
[----:B------:R2:W-:Y:S01]  /*26830*/  LDGSTS.E [R26+-0x60000], desc[UR8][R4.64], !P0 ;  /* 0xa0000000041a7fae */ /* 0x0005e2000c121848 */
[----:B-1----:R-:W-:-:S03]  /*26840*/  IADD3 R27, R30, -0x28f, RZ ;  /* 0xfffffd711e1b7810 */ /* 0x002fc60007ffe0ff */
[----:B------:R1:W-:Y:S01]  /*26850*/  LDGSTS.E [R25+-0x5c000], desc[UR8][R6.64], !P0 ;  /* 0xa400000006197fae */ /* 0x0003e2000c121848 */
[----:B------:R-:W4:Y:S01]  /*26860*/  LDC R30, c[0x0][0x230] ;  /* 0x00008c00ff1e7b82 */ /* 0x000f220000000800 */
[----:B---3--:R-:W-:Y:S02]  /*26870*/  IMAD.WIDE R2, R22, 0x4, R142 ;  /* 0x0000000416027825 */ /* 0x008fe400078e028e */
[----:B------:R-:W-:Y:S01]  /*26880*/  STL.64 [R1+0xb88], R8 ;  /* 0x000b880801007387 */ /* 0x000fe20000100a00 */
[----:B------:R-:W-:-:S03]  /*26890*/  ISETP.GE.U32.AND P0, PT, R27, 0x7ffffcf2, PT ;  /* 0x7ffffcf21b00780c */ /* 0x000fc60003f06070 */
[----:B------:R2:W-:Y:S01]  /*268a0*/  STL.64 [R1+0x188], R4 ;  /* 0x0001880401007387 */ /* 0x0005e20000100a00 */
[----:B------:R-:W-:-:S03]  /*268b0*/  VIADD R24, R10, 0x100000 ;  /* 0x001000000a187836 */ /* 0x000fc60000000000 */
[----:B------:R-:W-:Y:S01]  /*268c0*/  STL.64 [R1+0xc30], R16 ;  /* 0x000c301001007387 */ /* 0x000fe20000100a00 */
[----:B------:R-:W-:Y:S02]  /*268d0*/  ISETP.GE.U32.AND P3, PT, R28, 0x7ffffcf1, PT ;  /* 0x7ffffcf11c00780c */ /* 0x000fe40003f66070 */
[----:B------:R-:W-:Y:S01]  /*268e0*/  IADD3 R27, R29, -0x2ad, RZ ;  /* 0xfffffd531d1b7810 */ /* 0x000fe20007ffe0ff */
[----:B------:R-:W-:Y:S01]  /*268f0*/  STL.64 [R1+0x178], R2 ;  /* 0x0001780201007387 */ /* 0x000fe20000100a00 */
[----:B------:R-:W3:Y:S03]  /*26900*/  LDC R29, c[0x0][0x230] ;  /* 0x00008c00ff1d7b82 */ /* 0x000ee60000000800 */
[----:B------:R1:W-:Y:S01]  /*26910*/  STL.64 [R1+0xc38], R6 ;  /* 0x000c380601007387 */ /* 0x0003e20000100a00 */
[----:B--2---:R-:W-:-:S03]  /*26920*/  IMAD.WIDE R4, R22, 0x4, R146 ;  /* 0x0000000416047825 */ /* 0x004fc600078e0292 */
[----:B------:R2:W-:Y:S01]  /*26930*/  LDGSTS.E [R24+-0x5fffc], desc[UR8][R2.64], !P2 ;  /* 0xa000400002187fae */ /* 0x0005e2000d121848 */
[----:B------:R-:W3:Y:S01]  /*26940*/  LDC R28, c[0x0][0x230] ;  /* 0x00008c00ff1c7b82 */ /* 0x000ee20000000800 */
[----:B-1----:R-:W-:-:S05]  /*26950*/  IMAD.WIDE R6, R22, 0x4, R144 ;  /* 0x0000000416067825 */ /* 0x002fca00078e0290 */
[----:B------:R1:W-:Y:S01]  /*26960*/  LDGSTS.E [R26+-0x5bffc], desc[UR8][R6.64], !P2 ;  /* 0xa4004000061a7fae */ /* 0x0003e2000d121848 */
[----:B------:R-:W-:Y:S01]  /*26970*/  ISETP.GE.U32.AND P2, PT, R27, 0x7ffffcd4, PT ;  /* 0x7ffffcd41b00780c */ /* 0x000fe20003f46070 */
[C---:B--2---:R-:W-:Y:S02]  /*26980*/  IMAD.WIDE R2, R22.reuse, 0x4, R148 ;  /* 0x0000000416027825 */ /* 0x044fe400078e0294 */
[----:B------:R1:W-:Y:S02]  /*26990*/  STL.64 [R1+0x1e0], R6 ;  /* 0x0001e00601007387 */ /* 0x0003e40000100a00 */
[----:B----4-:R-:W-:Y:S02]  /*269a0*/  VIADD R27, R31, 0xfffffd52 ;  /* 0xfffffd521f1b7836 */ /* 0x010fe40000000000 */
[----:B------:R2:W-:Y:S01]  /*269b0*/  STL.64 [R1+0x170], R4 ;  /* 0x0001700401007387 */ /* 0x0005e20000100a00 */
[----:B------:R-:W4:Y:S03]  /*269c0*/  LDC R31, c[0x0][0x230] ;  /* 0x00008c00ff1f7b82 */ /* 0x000f260000000800 */
[----:B------:R2:W-:Y:S01]  /*269d0*/  LDGSTS.E [R25+-0x5fff8], desc[UR8][R4.64], !P0 ;  /* 0xa000800004197fae */ /* 0x0005e2000c121848 */
[----:B-1----:R-:W-:-:S03]  /*269e0*/  IMAD.WIDE R6, R22, 0x4, R150 ;  /* 0x0000000416067825 */ /* 0x002fc600078e0296 */
[----:B------:R1:W-:Y:S04]  /*269f0*/  STL.64 [R1+0x1d0], R2 ;  /* 0x0001d00201007387 */ /* 0x0003e80000100a00 */
[----:B------:R1:W-:Y:S01]  /*26a00*/  LDGSTS.E [R24+-0x5bff8], desc[UR8][R2.64], !P0 ;  /* 0xa400800002187fae */ /* 0x0003e2000c121848 */
[----:B--2---:R-:W-:-:S03]  /*26a10*/  IMAD.WIDE R4, R22, 0x4, R152 ;  /* 0x0000000416047825 */ /* 0x004fc600078e0298 */
[----:B------:R-:W-:Y:S01]  /*26a20*/  STL.64 [R1+0x168], R6 ;  /* 0x0001680601007387 */ /* 0x000fe20000100a00 */
[----:B------:R-:W-:-:S03]  /*26a30*/  ISETP.GE.U32.AND P0, PT, R27, 0x7ffffcd3, PT ;  /* 0x7ffffcd31b00780c */ /* 0x000fc60003f06070 */
[----:B------:R-:W-:Y:S01]  /*26a40*/  LDGSTS.E [R26+-0x5fff4], desc[UR8][R6.64], !P3 ;  /* 0xa000c000061a7fae */ /* 0x000fe2000d921848 */
[----:B------:R-:W-:Y:S01]  /*26a50*/  IADD3 R27, R30, -0x2af, RZ ;  /* 0xfffffd511e1b7810 */ /* 0x000fe20007ffe0ff */
[C---:B------:R-:W-:Y:S01]  /*26a60*/  IMAD.WIDE R8, R22.reuse, 0x4, R160 ;  /* 0x0000000416087825 */ /* 0x040fe200078e02a0 */
[----:B------:R-:W2:Y:S01]  /*26a70*/  LDC R30, c[0x0][0x230] ;  /* 0x00008c00ff1e7b82 */ /* 0x000ea20000000800 */
[----:B------:R3:W-:Y:S02]  /*26a80*/  STL.64 [R1+0x1c0], R4 ;  /* 0x0001c00401007387 */ /* 0x0007e40000100a00 */
[C---:B-1----:R-:W-:Y:S02]  /*26a90*/  IMAD.WIDE R2, R22.reuse, 0x4, R154 ;  /* 0x0000000416027825 */ /* 0x042fe400078e029a */
[----:B------:R3:W-:Y:S04]  /*26aa0*/  LDGSTS.E [R25+-0x5bff4], desc[UR8][R4.64], !P3 ;  /* 0xa400c00004197fae */ /* 0x0007e8000d921848 */
[----:B------:R1:W-:Y:S01]  /*26ab0*/  LDGSTS.E [R24+-0x58000], desc[UR8][R2.64], !P2 ;  /* 0xa800000002187fae */ /* 0x0003e2000d121848 */
[----:B---3--:R-:W-:-:S03]  /*26ac0*/  IMAD.WIDE R4, R22, 0x4, R156 ;  /* 0x0000000416047825 */ /* 0x008fc600078e029c */
[----:B------:R1:W-:Y:S04]  /*26ad0*/  STL.64 [R1+0x160], R2 ;  /* 0x0001600201007387 */ /* 0x0003e80000100a00 */
[----:B------:R-:W-:Y:S01]  /*26ae0*/  LDGSTS.E [R25+-0x54000], desc[UR8][R4.64], !P2 ;  /* 0xac00000004197fae */ /* 0x000fe2000d121848 */
[----:B------:R-:W-:Y:S01]  /*26af0*/  ISETP.GE.U32.AND P2, PT, R27, 0x7ffffcd2, PT ;  /* 0x7ffffcd21b00780c */ /* 0x000fe20003f46070 */
[----:B------:R-:W-:Y:S01]  /*26b00*/  VIADD R26, R32, 0xfffffd50 ;  /* 0xfffffd50201a7836 */ /* 0x000fe20000000000 */
[----:B------:R-:W-:Y:S01]  /*26b10*/  IADD3 R27, R10, 0x100000, RZ ;  /* 0x001000000a1b7810 */ /* 0x000fe20007ffe0ff */
[----:B------:R-:W3:Y:S01]  /*26b20*/  LDC R32, c[0x0][0x230] ;  /* 0x00008c00ff207b82 */ /* 0x000ee20000000800 */
[----:B-1----:R-:W-:Y:S02]  /*26b30*/  IMAD.WIDE R2, R22, 0x4, R158 ;  /* 0x0000000416027825 */ /* 0x002fe400078e029e */
[----:B------:R-:W-:-:S03]  /*26b40*/  ISETP.GE.U32.AND P3, PT, R26, 0x7ffffcd1, PT ;  /* 0x7ffffcd11a00780c */ /* 0x000fc60003f66070 */
[----:B------:R-:W-:Y:S04]  /*26b50*/  LDGSTS.E [R24+-0x57ffc], desc[UR8][R2.64], !P0 ;  /* 0xa800400002187fae */ /* 0x000fe8000c121848 */
[----:B------:R1:W-:Y:S01]  /*26b60*/  LDGSTS.E [R27+-0x53ffc], desc[UR8][R8.64], !P0 ;  /* 0xac004000081b7fae */ /* 0x0003e2000c121848 */
[----:B------:R-:W-:Y:S02]  /*26b70*/  VIADD R26, R10, 0x100000 ;  /* 0x001000000a1a7836 */ /* 0x000fe40000000000 */
[----:B------:R-:W-:Y:S01]  /*26b80*/  IMAD.WIDE R6, R22, 0x4, R162 ;  /* 0x0000000416067825 */ /* 0x000fe200078e02a2 */
[----:B------:R4:W-:Y:S01]  /*26b90*/  STL.64 [R1+0x250], R4 ;  /* 0x0002500401007387 */ /* 0x0009e20000100a00 */
[----:B-1----:R-:W-:-:S03]  /*26ba0*/  IADD3 R27, R29, -0x2cd, RZ ;  /* 0xfffffd331d1b7810 */ /* 0x002fc60007ffe0ff */
[----:B------:R1:W-:Y:S01]  /*26bb0*/  LDGSTS.E [R26+-0x57ff8], desc[UR8][R6.64], !P2 ;  /* 0xa8008000061a7fae */ /* 0x0003e2000d121848 */
[----:B------:R-:W2:Y:S01]  /*26bc0*/  LDC R29, c[0x0][0x230] ;  /* 0x00008c00ff1d7b82 */ /* 0x000ea20000000800 */
[----:B----4-:R-:W-:Y:S01]  /*26bd0*/  IMAD.WIDE R4, R22, 0x4, R164 ;  /* 0x0000000416047825 */ /* 0x010fe200078e02a4 */
[----:B------:R-:W-:Y:S01]  /*26be0*/  ISETP.GE.U32.AND P0, PT, R27, 0x7ffffcb4, PT ;  /* 0x7ffffcb41b00780c */ /* 0x000fe20003f06070 */
[----:B------:R4:W-:Y:S02]  /*26bf0*/  STL.64 [R1+0x158], R2 ;  /* 0x0001580201007387 */ /* 0x0009e40000100a00 */
[----:B------:R-:W-:Y:S02]  /*26c00*/  VIADD R27, R28, 0xfffffd32 ;  /* 0xfffffd321c1b7836 */ /* 0x000fe40000000000 */
[----:B------:R-:W-:Y:S01]  /*26c10*/  STL.64 [R1+0x238], R8 ;  /* 0x0002380801007387 */ /* 0x000fe20000100a00 */
[----:B------:R-:W2:Y:S03]  /*26c20*/  LDC R28, c[0x0][0x230] ;  /* 0x00008c00ff1c7b82 */ /* 0x000ea60000000800 */
[----:B------:R3:W-:Y:S01]  /*26c30*/  LDGSTS.E [R25+-0x53ff8], desc[UR8][R4.64], !P2 ;  /* 0xac00800004197fae */ /* 0x0007e2000d121848 */
[----:B------:R-:W-:Y:S01]  /*26c40*/  ISETP.GE.U32.AND P2, PT, R27, 0x7ffffcb3, PT ;  /* 0x7ffffcb31b00780c */ /* 0x000fe20003f46070 */
[----:B----4-:R-:W-:-:S02]  /*26c50*/  IMAD.WIDE R2, R22, 0x4, R166 ;  /* 0x0000000416027825 */ /* 0x010fc400078e02a6 */
[----:B------:R1:W-:Y:S04]  /*26c60*/  STL.64 [R1+0x150], R6 ;  /* 0x0001500601007387 */ /* 0x0003e80000100a00 */
[----:B------:R3:W-:Y:S01]  /*26c70*/  STL.64 [R1+0x228], R4 ;  /* 0x0002280401007387 */ /* 0x0007e20000100a00 */
[----:B------:R-:W-:Y:S02]  /*26c80*/  IADD3 R27, R31, -0x2cf, RZ ;  /* 0xfffffd311f1b7810 */ /* 0x000fe40007ffe0ff */
[----:B------:R-:W4:Y:S01]  /*26c90*/  LDC R31, c[0x0][0x230] ;  /* 0x00008c00ff1f7b82 */ /* 0x000f220000000800 */
[----:B------:R3:W-:Y:S01]  /*26ca0*/  STL.64 [R1+0x140], R2 ;  /* 0x0001400201007387 */ /* 0x0007e20000100a00 */
[----:B-1----:R-:W-:-:S03]  /*26cb0*/  IMAD.WIDE R6, R22, 0x4, R168 ;  /* 0x0000000416067825 */ /* 0x002fc600078e02a8 */
[----:B------:R1:W-:Y:S01]  /*26cc0*/  LDGSTS.E [R24+-0x57ff4], desc[UR8][R2.64], !P3 ;  /* 0xa800c00002187fae */ /* 0x0003e2000d921848 */
[----:B---3--:R-:W-:-:S03]  /*26cd0*/  IMAD.WIDE R4, R22, 0x4, R170 ;  /* 0x0000000416047825 */ /* 0x008fc600078e02aa */
[----:B------:R3:W-:Y:S04]  /*26ce0*/  LDGSTS.E [R26+-0x53ff4], desc[UR8][R6.64], !P3 ;  /* 0xac00c000061a7fae */ /* 0x0007e8000d921848 */
[----:B------:R3:W-:Y:S01]  /*26cf0*/  STL.64 [R1+0x218], R6 ;  /* 0x0002180601007387 */ /* 0x0007e20000100a00 */
[----:B-1----:R-:W-:-:S03]  /*26d00*/  IMAD.WIDE R2, R22, 0x4, R172 ;  /* 0x0000000416027825 */ /* 0x002fc600078e02ac */
[----:B------:R1:W-:Y:S04]  /*26d10*/  LDGSTS.E [R25+-0x50000], desc[UR8][R4.64], !P0 ;  /* 0xb000000004197fae */ /* 0x0003e8000c121848 */
[----:B------:R-:W-:Y:S01]  /*26d20*/  LDGSTS.E [R24+-0x4c000], desc[UR8][R2.64], !P0 ;  /* 0xb400000002187fae */ /* 0x000fe2000c121848 */
[----:B------:R-:W-:Y:S01]  /*26d30*/  ISETP.GE.U32.AND P0, PT, R27, 0x7ffffcb2, PT ;  /* 0x7ffffcb21b00780c */ /* 0x000fe20003f06070 */
[----:B---3--:R-:W-:Y:S02]  /*26d40*/  IMAD.WIDE R6, R22, 0x4, R174 ;  /* 0x0000000416067825 */ /* 0x008fe400078e02ae */
[----:B------:R1:W-:Y:S02]  /*26d50*/  STL.64 [R1+0x130], R4 ;  /* 0x0001300401007387 */ /* 0x0003e40000100a00 */
[----:B------:R-:W-:-:S02]  /*26d60*/  VIADD R27, R32, 0xfffffd30 ;  /* 0xfffffd30201b7836 */ /* 0x000fc40000000000 */
[----:B------:R2:W-:Y:S01]  /*26d70*/  LDGSTS.E [R26+-0x4fffc], desc[UR8][R6.64], !P2 ;  /* 0xb0004000061a7fae */ /* 0x0005e2000d121848 */
[----:B------:R-:W3:Y:S01]  /*26d80*/  LDC R32, c[0x0][0x230] ;  /* 0x00008c00ff207b82 */ /* 0x000ee20000000800 */
[----:B-1----:R-:W-:Y:S02]  /*26d90*/  IMAD.WIDE R4, R22, 0x4, R176 ;  /* 0x0000000416047825 */ /* 0x002fe400078e02b0 */
[----:B------:R1:W-:Y:S01]  /*26da0*/  STL.64 [R1+0x208], R2 ;  /* 0x0002080201007387 */ /* 0x0003e20000100a00 */
[----:B--2---:R-:W-:-:S03]  /*26db0*/  IADD3 R26, R29, -0x2ed, RZ ;  /* 0xfffffd131d1a7810 */ /* 0x004fc60007ffe0ff */
[----:B------:R2:W-:Y:S01]  /*26dc0*/  LDGSTS.E [R25+-0x4bffc], desc[UR8][R4.64], !P2 ;  /* 0xb400400004197fae */ /* 0x0005e2000d121848 */
[----:B------:R-:W-:Y:S01]  /*26dd0*/  ISETP.GE.U32.AND P2, PT, R27, 0x7ffffcb1, PT ;  /* 0x7ffffcb11b00780c */ /* 0x000fe20003f46070 */
[----:B------:R-:W3:Y:S01]  /*26de0*/  LDC R29, c[0x0][0x230] ;  /* 0x00008c00ff1d7b82 */ /* 0x000ee20000000800 */
[----:B------:R-:W-:Y:S01]  /*26df0*/  ISETP.GE.U32.AND P3, PT, R26, 0x7ffffc94, PT ;  /* 0x7ffffc941a00780c */ /* 0x000fe20003f66070 */
[----:B------:R-:W-:Y:S01]  /*26e00*/  STL.64 [R1+0x128], R6 ;  /* 0x0001280601007387 */ /* 0x000fe20000100a00 */
[----:B------:R-:W-:Y:S01]  /*26e10*/  IADD3 R26, R10, 0x100000, RZ ;  /* 0x001000000a1a7810 */ /* 0x000fe20007ffe0ff */
[----:B------:R-:W-:Y:S02]  /*26e20*/  VIADD R27, R30, 0xfffffd12 ;  /* 0xfffffd121e1b7836 */ /* 0x000fe40000000000 */
[C---:B-1----:R-:W-:Y:S01]  /*26e30*/  IMAD.WIDE R2, R22.reuse, 0x4, R178 ;  /* 0x0000000416027825 */ /* 0x042fe200078e02b2 */
[----:B------:R2:W-:Y:S01]  /*26e40*/  STL.64 [R1+0x1f8], R4 ;  /* 0x0001f80401007387 */ /* 0x0005e20000100a00 */
[----:B------:R-:W1:Y:S03]  /*26e50*/  LDC R30, c[0x0][0x230] ;  /* 0x00008c00ff1e7b82 */ /* 0x000e660000000800 */
[----:B------:R4:W-:Y:S01]  /*26e60*/  LDGSTS.E [R24+-0x4fff8], desc[UR8][R2.64], !P0 ;  /* 0xb000800002187fae */ /* 0x0009e2000c121848 */
[----:B--2---:R-:W-:-:S03]  /*26e70*/  IMAD.WIDE R4, R22, 0x4, R180 ;  /* 0x0000000416047825 */ /* 0x004fc600078e02b4 */
[----:B------:R4:W-:Y:S04]  /*26e80*/  STL.64 [R1+0x110], R2 ;  /* 0x0001100201007387 */ /* 0x0009e80000100a00 */
[----:B------:R2:W-:Y:S01]  /*26e90*/  LDGSTS.E [R26+-0x4bff8], desc[UR8][R4.64], !P0 ;  /* 0xb4008000041a7fae */ /* 0x0005e2000c121848 */
[----:B------:R-:W-:Y:S01]  /*26ea0*/  ISETP.GE.U32.AND P0, PT, R27, 0x7ffffc93, PT ;  /* 0x7ffffc931b00780c */ /* 0x000fe20003f06070 */
[----:B------:R-:W-:Y:S02]  /*26eb0*/  IMAD.WIDE R6, R22, 0x4, R184 ;  /* 0x0000000416067825 */ /* 0x000fe400078e02b8 */
[----:B------:R2:W-:Y:S02]  /*26ec0*/  STL.64 [R1+0x1e8], R4 ;  /* 0x0001e80401007387 */ /* 0x0005e40000100a00 */
[----:B------:R-:W-:-:S02]  /*26ed0*/  VIADD R27, R28, 0xfffffd11 ;  /* 0xfffffd111c1b7836 */ /* 0x000fc40000000000 */
[C---:B----4-:R-:W-:Y:S01]  /*26ee0*/  IMAD.WIDE R2, R22.reuse, 0x4, R182 ;  /* 0x0000000416027825 */ /* 0x050fe200078e02b6 */
[----:B------:R-:W4:Y:S04]  /*26ef0*/  LDC R28, c[0x0][0x230] ;  /* 0x00008c00ff1c7b82 */ /* 0x000f280000000800 */
[----:B------:R3:W-:Y:S01]  /*26f00*/  LDGSTS.E [R25+-0x4fff4], desc[UR8][R2.64], !P2 ;  /* 0xb000c00002197fae */ /* 0x0007e2000d121848 */
[----:B--2---:R-:W-:-:S03]  /*26f10*/  IMAD.WIDE R4, R22, 0x4, R186 ;  /* 0x0000000416047825 */ /* 0x004fc600078e02ba */
[----:B------:R-:W-:Y:S01]  /*26f20*/  LDGSTS.E [R24+-0x4bff4], desc[UR8][R6.64], !P2 ;  /* 0xb400c00006187fae */ /* 0x000fe2000d121848 */
[----:B------:R-:W-:Y:S01]  /*26f30*/  ISETP.GE.U32.AND P2, PT, R27, 0x7ffffc92, PT ;  /* 0x7ffffc921b00780c */ /* 0x000fe20003f46070 */
[C---:B------:R-:W-:Y:S02]  /*26f40*/  IMAD.WIDE R8, R22.reuse, 0x4, R190 ;  /* 0x0000000416087825 */ /* 0x040fe400078e02be */
[----:B------:R3:W-:Y:S02]  /*26f50*/  STL.64 [R1+0xf8], R2 ;  /* 0x0000f80201007387 */ /* 0x0007e40000100a00 */
[----:B------:R-:W-:Y:S02]  /*26f60*/  VIADD R27, R31, 0xfffffd6f ;  /* 0xfffffd6f1f1b7836 */ /* 0x000fe40000000000 */
[----:B------:R2:W-:Y:S01]  /*26f70*/  LDGSTS.E [R26+-0x48000], desc[UR8][R4.64], !P3 ;  /* 0xb8000000041a7fae */ /* 0x0005e2000d921848 */
[C---:B------:R-:W-:Y:S01]  /*26f80*/  IMAD.WIDE R150, R22.reuse, 0x4, R246 ;  /* 0x0000000416967825 */ /* 0x040fe200078e02f6 */
[----:B------:R-:W1:Y:S02]  /*26f90*/  LDC R31, c[0x0][0x230] ;  /* 0x00008c00ff1f7b82 */ /* 0x000e640000000800 */
[----:B------:R-:W-:Y:S01]  /*26fa0*/  STL.64 [R1+0xc40], R6 ;  /* 0x000c400601007387 */ /* 0x000fe20000100a00 */
[----:B---3--:R-:W-:-:S03]  /*26fb0*/  IMAD.WIDE R2, R22, 0x4, R192 ;  /* 0x0000000416027825 */ /* 0x008fc600078e02c0 */
[----:B------:R-:W-:Y:S01]  /*26fc0*/  LDGSTS.E [R25+-0x44000], desc[UR8][R8.64], !P3 ;  /* 0xbc00000008197fae */ /* 0x000fe2000d921848 */
[----:B--2---:R-:W-:-:S03]  /*26fd0*/  IADD3 R26, R32, -0x2f0, RZ ;  /* 0xfffffd10201a7810 */ /* 0x004fc60007ffe0ff */
[----:B------:R-:W-:Y:S01]  /*26fe0*/  STL.64 [R1+0xe0], R4 ;  /* 0x0000e00401007387 */ /* 0x000fe20000100a00 */
[----:B----4-:R-:W-:Y:S01]  /*26ff0*/  IADD3 R28, R28, -0x293, RZ ;  /* 0xfffffd6d1c1c7810 */ /* 0x010fe20007ffe0ff */
[----:B------:R-:W2:Y:S01]  /*27000*/  LDC R32, c[0x0][0x230] ;  /* 0x00008c00ff207b82 */ /* 0x000ea20000000800 */
[----:B------:R-:W-:Y:S01]  /*27010*/  ISETP.GE.U32.AND P3, PT, R26, 0x7ffffc91, PT ;  /* 0x7ffffc911a00780c */ /* 0x000fe20003f66070 */
[----:B------:R3:W-:Y:S04]  /*27020*/  LDGSTS.E [R24+-0x47ffc], desc[UR8][R2.64], !P0 ;  /* 0xb800400002187fae */ /* 0x0007e8000c121848 */
[----:B------:R3:W-:Y:S04]  /*27030*/  STL.64 [R1+0xd8], R2 ;  /* 0x0000d80201007387 */ /* 0x0007e80000100a00 */
[----:B------:R-:W-:Y:S01]  /*27040*/  LDGSTS.E [R25+-0x43ffc], desc[UR8][R188.64], !P0 ;  /* 0xbc004000bc197fae */ /* 0x000fe2000c121848 */
[----:B------:R-:W-:-:S02]  /*27050*/  ISETP.GE.U32.AND P0, PT, R27, 0x7ffffcf0, PT ;  /* 0x7ffffcf01b00780c */ /* 0x000fc40003f06070 */
[----:B------:R-:W-:Y:S01]  /*27060*/  IADD3 R27, R10, 0x100000, RZ ;  /* 0x001000000a1b7810 */ /* 0x000fe20007ffe0ff */
[----:B---3--:R-:W-:-:S05]  /*27070*/  IMAD.WIDE R2, R22, 0x4, R196 ;  /* 0x0000000416027825 */ /* 0x008fca00078e02c4 */
[----:B------:R-:W-:Y:S01]  /*27080*/  LDGSTS.E [R24+-0x47ff8], desc[UR8][R2.64], !P2 ;  /* 0xb800800002187fae */ /* 0x000fe2000d121848 */
[----:B------:R-:W-:Y:S02]  /*27090*/  VIADD R26, R10, 0x100000 ;  /* 0x001000000a1a7836 */ /* 0x000fe40000000000 */
[C---:B------:R-:W-:Y:S01]  /*270a0*/  IMAD.WIDE R4, R22.reuse, 0x4, R200 ;  /* 0x0000000416047825 */ /* 0x040fe200078e02c8 */
[----:B------:R1:W-:Y:S04]  /*270b0*/  LDGSTS.E [R27+-0x43ff8], desc[UR8][R20.64], !P2 ;  /* 0xbc008000141b7fae */ /* 0x0003e8000d121848 */
[----:B------:R-:W-:Y:S01]  /*270c0*/  STL.64 [R1+0xc48], R8 ;  /* 0x000c480801007387 */ /* 0x000fe20000100a00 */
[----:B------:R-:W-:-:S03]  /*270d0*/  IMAD.WIDE R6, R22, 0x4, R206 ;  /* 0x0000000416067825 */ /* 0x000fc600078e02ce */
[----:B------:R3:W-:Y:S01]  /*270e0*/  STL.64 [R1+0xb8], R2 ;  /* 0x0000b80201007387 */ /* 0x0007e20000100a00 */
[----:B-1----:R-:W-:Y:S01]  /*270f0*/  VIADD R27, R30, 0xfffffd6e ;  /* 0xfffffd6e1e1b7836 */ /* 0x002fe20000000000 */
[----:B------:R-:W-:Y:S02]  /*27100*/  IADD3 R24, R11, 0x100000, RZ ;  /* 0x001000000b187810 */ /* 0x000fe40007ffe0ff */
[----:B------:R1:W-:Y:S01]  /*27110*/  LDGSTS.E [R26+-0x47ff4], desc[UR8][R4.64], !P3 ;  /* 0xb800c000041a7fae */ /* 0x0003e2000d921848 */
[----:B------:R-:W4:Y:S01]  /*27120*/  LDC R30, c[0x0][0x230] ;  /* 0x00008c00ff1e7b82 */ /* 0x000f220000000800 */
[----:B------:R-:W-:Y:S01]  /*27130*/  ISETP.GE.U32.AND P2, PT, R27, 0x7ffffcef, PT ;  /* 0x7ffffcef1b00780c */ /* 0x000fe20003f46070 */
[----:B------:R-:W-:Y:S01]  /*27140*/  VIADD R27, R29, 0xfffffd6c ;  /* 0xfffffd6c1d1b7836 */ /* 0x000fe20000000000 */
[----:B------:R2:W-:Y:S01]  /*27150*/  LDGSTS.E [R25+-0x43ff4], desc[UR8][R18.64], !P3 ;  /* 0xbc00c00012197fae */ /* 0x0005e2000d921848 */
[----:B---3--:R-:W-:Y:S01]  /*27160*/  IMAD.WIDE R2, R22, 0x4, R204 ;  /* 0x0000000416027825 */ /* 0x008fe200078e02cc */
[----:B------:R-:W-:-:S02]  /*27170*/  ISETP.GE.U32.AND P3, PT, R28, 0x7ffffcee, PT ;  /* 0x7ffffcee1c00780c */ /* 0x000fc40003f66070 */
[----:B------:R-:W-:Y:S01]  /*27180*/  STL.64 [R1+0xc50], R188 ;  /* 0x000c50bc01007387 */ /* 0x000fe20000100a00 */
[----:B------:R-:W-:Y:S01]  /*27190*/  IMAD.WIDE R8, R22, 0x4, R244 ;  /* 0x0000000416087825 */ /* 0x000fe200078e02f4 */
[----:B------:R-:W3:Y:S01]  /*271a0*/  LDC R29, c[0x0][0x230] ;  /* 0x00008c00ff1d7b82 */ /* 0x000ee20000000800 */
[C---:B-1----:R-:W-:Y:S01]  /*271b0*/  IADD3 R26, R11.reuse, 0x100000, RZ ;  /* 0x001000000b1a7810 */ /* 0x042fe20007ffe0ff */
[----:B------:R1:W-:Y:S04]  /*271c0*/  LDGSTS.E [R24+-0x60000], desc[UR8][R2.64], !P0 ;  /* 0xa000000002187fae */ /* 0x0003e8000c121848 */
[----:B------:R1:W-:Y:S01]  /*271d0*/  STL.64 [R1+0xa0], R4 ;  /* 0x0000a00401007387 */ /* 0x0003e20000100a00 */
[----:B--2---:R-:W-:Y:S01]  /*271e0*/  VIADD R25, R11, 0x100000 ;  /* 0x001000000b197836 */ /* 0x004fe20000000000 */
[----:B------:R-:W2:Y:S02]  /*271f0*/  LDC R28, c[0x0][0x230] ;  /* 0x00008c00ff1c7b82 */ /* 0x000ea40000000800 */
[----:B------:R4:W-:Y:S01]  /*27200*/  LDGSTS.E [R26+-0x5c000], desc[UR8][R6.64], !P0 ;  /* 0xa4000000061a7fae */ /* 0x0009e2000c121848 */
[----:B------:R-:W-:-:S03]  /*27210*/  ISETP.GE.U32.AND P0, PT, R27, 0x7ffffced, PT ;  /* 0x7ffffced1b00780c */ /* 0x000fc60003f06070 */
[----:B------:R-:W-:Y:S04]  /*27220*/  STL.64 [R1+0xc58], R20 ;  /* 0x000c581401007387 */ /* 0x000fe80000100a00 */
[----:B------:R4:W-:Y:S01]  /*27230*/  STL.64 [R1+0x88], R2 ;  /* 0x0000880201007387 */ /* 0x0009e20000100a00 */
[----:B-1----:R-:W-:-:S03]  /*27240*/  IMAD.WIDE R4, R22, 0x4, R208 ;  /* 0x0000000416047825 */ /* 0x002fc600078e02d0 */
[----:B------:R-:W-:Y:S04]  /*27250*/  STL.64 [R1+0xc60], R18 ;  /* 0x000c601201007387 */ /* 0x000fe80000100a00 */
[----:B------:R1:W-:Y:S01]  /*27260*/  STL.64 [R1+0x120], R6 ;  /* 0x0001200601007387 */ /* 0x0003e20000100a00 */
[----:B----4-:R-:W-:-:S03]  /*27270*/  IMAD.WIDE R2, R22, 0x4, R210 ;  /* 0x0000000416027825 */ /* 0x010fc600078e02d2 */
[----:B------:R4:W-:Y:S04]  /*27280*/  STL.64 [R1+0x60], R4 ;  /* 0x0000600401007387 */ /* 0x0009e80000100a00 */
[----:B------:R4:W-:Y:S01]  /*27290*/  LDGSTS.E [R25+-0x5fffc], desc[UR8][R4.64], !P2 ;  /* 0xa000400004197fae */ /* 0x0009e2000d121848 */
[----:B-1----:R-:W-:-:S03]  /*272a0*/  IMAD.WIDE R6, R22, 0x4, R212 ;  /* 0x0000000416067825 */ /* 0x002fc600078e02d4 */
[----:B------:R1:W-:Y:S04]  /*272b0*/  STL.64 [R1+0x118], R2 ;  /* 0x0001180201007387 */ /* 0x0003e80000100a00 */
[----:B------:R1:W-:Y:S01]  /*272c0*/  LDGSTS.E [R24+-0x5bffc], desc[UR8][R2.64], !P2 ;  /* 0xa400400002187fae */ /* 0x0003e2000d121848 */
[----:B----4-:R-:W-:-:S03]  /*272d0*/  IMAD.WIDE R4, R22, 0x4, R214 ;  /* 0x0000000416047825 */ /* 0x010fc600078e02d6 */
[----:B------:R4:W-:Y:S04]  /*272e0*/  STL.64 [R1+0x50], R6 ;  /* 0x0000500601007387 */ /* 0x0009e80000100a00 */
[----:B------:R4:W-:Y:S01]  /*272f0*/  LDGSTS.E [R26+-0x5fff8], desc[UR8][R6.64], !P3 ;  /* 0xa0008000061a7fae */ /* 0x0009e2000d921848 */
[----:B-1----:R-:W-:-:S03]  /*27300*/  IMAD.WIDE R2, R22, 0x4, R216 ;  /* 0x0000000416027825 */ /* 0x002fc600078e02d8 */
[----:B------:R-:W-:Y:S04]  /*27310*/  STL.64 [R1+0x108], R4 ;  /* 0x0001080401007387 */ /* 0x000fe80000100a00 */
[----:B------:R-:W-:Y:S01]  /*27320*/  LDGSTS.E [R25+-0x5bff8], desc[UR8][R4.64], !P3 ;  /* 0xa400800004197fae */ /* 0x000fe2000d921848 */
[----:B----4-:R-:W-:-:S03]  /*27330*/  IMAD.WIDE R6, R22, 0x4, R220 ;  /* 0x0000000416067825 */ /* 0x010fc600078e02dc */
[----:B------:R1:W-:Y:S04]  /*27340*/  STL.64 [R1+0x38], R2 ;  /* 0x0000380201007387 */ /* 0x0003e80000100a00 */
[----:B------:R-:W-:Y:S01]  /*27350*/  LDGSTS.E [R24+-0x5fff4], desc[UR8][R2.64], !P0 ;  /* 0xa000c00002187fae */ /* 0x000fe2000c121848 */
[----:B------:R-:W-:-:S05]  /*27360*/  IMAD.WIDE R18, R22, 0x4, R218 ;  /* 0x0000000416127825 */ /* 0x000fca00078e02da */
[----:B------:R-:W-:Y:S04]  /*27370*/  LDGSTS.E [R25+-0x5bff4], desc[UR8][R18.64], !P0 ;  /* 0xa400c00012197fae */ /* 0x000fe8000c121848 */
[----:B-1----:R-:W4:Y:S04]  /*27380*/  LDL.LU.64 R2, [R1+0x10] ;  /* 0x0000100001027983 */ /* 0x002f280000300a00 */
[----:B------:R-:W3:Y:S04]  /*27390*/  LDL.LU.64 R4, [R1+0x8] ;  /* 0x0000080001047983 */ /* 0x000ee80000300a00 */
[----:B------:R-:W-:Y:S04]  /*273a0*/  STL.64 [R1+0x18], R6 ;  /* 0x0000180601007387 */ /* 0x000fe80000100a00 */
[----:B------:R-:W2:Y:S04]  /*273b0*/  LDL.LU.64 R230, [R1+0x20] ;  /* 0x0000200001e67983 */ /* 0x000ea80000300a00 */
[----:B------:R-:W2:Y:S04]  /*273c0*/  LDL.LU.64 R236, [R1+0x28] ;  /* 0x0000280001ec7983 */ /* 0x000ea80000300a00 */
[----:B------:R-:W2:Y:S04]  /*273d0*/  LDL.LU.64 R240, [R1+0x30] ;  /* 0x0000300001f07983 */ /* 0x000ea80000300a00 */
[----:B------:R1:W-:Y:S04]  /*273e0*/  STL.64 [R1+0xc68], R18 ;  /* 0x000c681201007387 */ /* 0x0003e80000100a00 */
[----:B-1----:R-:W2:Y:S01]  /*273f0*/  LDL.LU.64 R18, [R1+0x18] ;  /* 0x0000180001127983 */ /* 0x002ea20000300a00 */
[----:B------:R-:W-:-:S04]  /*27400*/  IMAD.WIDE R20, R22, 0x4, R222 ;  /* 0x0000000416147825 */ /* 0x000fc800078e02de */
[----:B------:R-:W-:-:S04]  /*27410*/  IMAD.WIDE R188, R22, 0x4, R226 ;  /* 0x0000000416bc7825 */ /* 0x000fc800078e02e2 */
[----:B------:R-:W-:-:S04]  /*27420*/  IMAD.WIDE R6, R22, 0x4, R248 ;  /* 0x0000000416067825 */ /* 0x000fc800078e02f8 */
[----:B----4-:R-:W-:-:S04]  /*27430*/  IMAD.WIDE R16, R22, 0x4, R2 ;  /* 0x0000000416107825 */ /* 0x010fc800078e0202 */
[C---:B---3--:R-:W-:Y:S01]  /*27440*/  IMAD.WIDE R152, R22.reuse, 0x4, R4 ;  /* 0x0000000416987825 */ /* 0x048fe200078e0204 */
[----:B--2---:R-:W-:Y:S04]  /*27450*/  STL.64 [R1+0xca8], R18 ;  /* 0x000ca81201007387 */ /* 0x004fe80000100a00 */
[----:B------:R-:W-:Y:S04]  /*27460*/  STL.64 [R1+0xc70], R20 ;  /* 0x000c701401007387 */ /* 0x000fe80000100a00 */
[----:B------:R1:W-:Y:S04]  /*27470*/  STL.64 [R1+0xcb0], R224 ;  /* 0x000cb0e001007387 */ /* 0x0003e80000100a00 */
[----:B------:R-:W-:Y:S04]  /*27480*/  STL.64 [R1+0xc78], R188 ;  /* 0x000c78bc01007387 */ /* 0x000fe80000100a00 */
[----:B------:R-:W-:Y:S04]  /*27490*/  STL.64 [R1+0xcb8], R228 ;  /* 0x000cb8e401007387 */ /* 0x000fe80000100a00 */
[----:B------:R-:W-:Y:S04]  /*274a0*/  STL.64 [R1+0xc80], R8 ;  /* 0x000c800801007387 */ /* 0x000fe80000100a00 */
[----:B------:R-:W-:Y:S04]  /*274b0*/  STL.64 [R1+0xc88], R6 ;  /* 0x000c880601007387 */ /* 0x000fe80000100a00 */
[----:B------:R-:W2:Y:S04]  /*274c0*/  LDL.LU.64 R238, [R1+0x40] ;  /* 0x0000400001ee7983 */ /* 0x000ea80000300a00 */
[----:B------:R-:W3:Y:S04]  /*274d0*/  LDL.LU.64 R2, [R1+0x48] ;  /* 0x0000480001027983 */ /* 0x000ee80000300a00 */
[----:B------:R-:W4:Y:S01]  /*274e0*/  LDL.LU.64 R4, [R1+0x58] ;  /* 0x0000580001047983 */ /* 0x000f220000300a00 */
[----:B------:R-:W-:-:S03]  /*274f0*/  IMAD.WIDE R48, R22, 0x4, R230 ;  /* 0x0000000416307825 */ /* 0x000fc600078e02e6 */
[----:B------:R-:W-:Y:S01]  /*27500*/  STL.64 [R1+0xc90], R16 ;  /* 0x000c901001007387 */ /* 0x000fe20000100a00 */
[----:B------:R-:W-:-:S03]  /*27510*/  IMAD.WIDE R154, R22, 0x4, R236 ;  /* 0x00000004169a7825 */ /* 0x000fc600078e02ec */
[----:B------:R-:W-:Y:S04]  /*27520*/  STL.64 [R1+0xc98], R152 ;  /* 0x000c989801007387 */ /* 0x000fe80000100a00 */
[----:B------:R-:W4:Y:S04]  /*27530*/  LDL.LU.64 R230, [R1+0x68] ;  /* 0x0000680001e67983 */ /* 0x000f280000300a00 */
[----:B------:R-:W4:Y:S01]  /*27540*/  LDL.LU.64 R236, [R1+0x70] ;  /* 0x0000700001ec7983 */ /* 0x000f220000300a00 */
[----:B------:R-:W-:-:S03]  /*27550*/  IMAD.WIDE R50, R22, 0x4, R240 ;  /* 0x0000000416327825 */ /* 0x000fc600078e02f0 */
[----:B------:R-:W-:Y:S04]  /*27560*/  STL.64 [R1+0xca0], R154 ;  /* 0x000ca09a01007387 */ /* 0x000fe80000100a00 */
[----:B------:R-:W4:Y:S01]  /*27570*/  LDL.LU.64 R240, [R1+0x78] ;  /* 0x0000780001f07983 */ /* 0x000f220000300a00 */
[----:B--2---:R-:W-:-:S03]  /*27580*/  IMAD.WIDE R156, R22, 0x4, R238 ;  /* 0x00000004169c7825 */ /* 0x004fc600078e02ee */
[----:B------:R-:W2:Y:S01]  /*27590*/  LDL.LU.64 R238, [R1+0x80] ;  /* 0x0000800001ee7983 */ /* 0x000ea20000300a00 */
[----:B---3--:R-:W-:-:S03]  /*275a0*/  IMAD.WIDE R52, R22, 0x4, R2 ;  /* 0x0000000416347825 */ /* 0x008fc600078e0202 */
[----:B------:R-:W3:Y:S01]  /*275b0*/  LDL.LU.64 R2, [R1+0x90] ;  /* 0x0000900001027983 */ /* 0x000ee20000300a00 */
[----:B----4-:R-:W-:-:S03]  /*275c0*/  IMAD.WIDE R174, R22, 0x4, R4 ;  /* 0x0000000416ae7825 */ /* 0x010fc600078e0204 */
[----:B------:R-:W4:Y:S04]  /*275d0*/  LDL.LU.64 R4, [R1+0x98] ;  /* 0x0000980001047983 */ /* 0x000f280000300a00 */
[----:B------:R-:W-:Y:S04]  /*275e0*/  STL.64 [R1+0xcc0], R156 ;  /* 0x000cc09c01007387 */ /* 0x000fe80000100a00 */
[----:B------:R-:W-:Y:S04]  /*275f0*/  STL.64 [R1+0xcc8], R174 ;  /* 0x000cc8ae01007387 */ /* 0x000fe80000100a00 */
[----:B------:R-:W2:Y:S01]  /*27600*/  LDL.LU.64 R250, [R1+0xb0] ;  /* 0x0000b00001fa7983 */ /* 0x000ea20000300a00 */
[----:B------:R-:W-:-:S03]  /*27610*/  IMAD.WIDE R176, R22, 0x4, R236 ;  /* 0x0000000416b07825 */ /* 0x000fc600078e02ec */
[----:B------:R-:W2:Y:S04]  /*27620*/  LDL.LU.64 R232, [R1+0xc0] ;  /* 0x0000c00001e87983 */ /* 0x000ea80000300a00 */
[----:B------:R-:W2:Y:S04]  /*27630*/  LDL.LU.64 R236, [R1+0xc8] ;  /* 0x0000c80001ec7983 */ /* 0x000ea80000300a00 */
[----:B------:R-:W-:Y:S01]  /*27640*/  STL.64 [R1+0xcd0], R176 ;  /* 0x000cd0b001007387 */ /* 0x000fe20000100a00 */
[----:B---3--:R-:W-:-:S03]  /*27650*/  IMAD.WIDE R74, R22, 0x4, R2 ;  /* 0x00000004164a7825 */ /* 0x008fc600078e0202 */
[----:B------:R-:W3:Y:S01]  /*27660*/  LDL.LU.64 R2, [R1+0xd0] ;  /* 0x0000d00001027983 */ /* 0x000ee20000300a00 */
[----:B----4-:R-:W-:-:S03]  /*27670*/  IMAD.WIDE R180, R22, 0x4, R4 ;  /* 0x0000000416b47825 */ /* 0x010fc600078e0204 */
[----:B------:R-:W4:Y:S01]  /*27680*/  LDL.LU.64 R4, [R1+0xe8] ;  /* 0x0000e80001047983 */ /* 0x000f220000300a00 */
[----:B--2---:R-:W-:-:S04]  /*27690*/  IMAD.WIDE R178, R22, 0x4, R238 ;  /* 0x0000000416b27825 */ /* 0x004fc800078e02ee */
[C---:B------:R-:W-:Y:S02]  /*276a0*/  IMAD.WIDE R70, R22.reuse, 0x4, R230 ;  /* 0x0000000416467825 */ /* 0x040fe400078e02e6 */
[----:B------:R-:W2:Y:S02]  /*276b0*/  LDL.LU.64 R230, [R1+0x280] ;  /* 0x0002800001e67983 */ /* 0x000ea40000300a00 */
[C---:B------:R-:W-:Y:S02]  /*276c0*/  IMAD.WIDE R72, R22.reuse, 0x4, R240 ;  /* 0x0000000416487825 */ /* 0x040fe400078e02f0 */
[----:B------:R-:W2:Y:S02]  /*276d0*/  LDL.LU.64 R240, [R1+0x298] ;  /* 0x0002980001f07983 */ /* 0x000ea40000300a00 */
[C---:B------:R-:W-:Y:S02]  /*276e0*/  IMAD.WIDE R76, R22.reuse, 0x4, R250 ;  /* 0x00000004164c7825 */ /* 0x040fe400078e02fa */
[----:B------:R-:W2:Y:S02]  /*276f0*/  LDL.LU.64 R238, [R1+0x2b8] ;  /* 0x0002b80001ee7983 */ /* 0x000ea40000300a00 */
[----:B------:R-:W-:-:S02]  /*27700*/  IMAD.WIDE R250, R22, 0x4, R236 ;  /* 0x0000000416fa7825 */ /* 0x000fc400078e02ec */
[----:B------:R-:W-:Y:S02]  /*27710*/  STL.64 [R1+0xcd8], R178 ;  /* 0x000cd8b201007387 */ /* 0x000fe40000100a00 */
[C---:B------:R-:W-:Y:S02]  /*27720*/  IMAD.WIDE R108, R22.reuse, 0x4, R232 ;  /* 0x00000004166c7825 */ /* 0x040fe400078e02e8 */
[----:B------:R-:W-:Y:S04]  /*27730*/  STL.64 [R1+0xce0], R180 ;  /* 0x000ce0b401007387 */ /* 0x000fe80000100a00 */
[----:B------:R-:W-:Y:S04]  /*27740*/  STL.64 [R1+0xb90], R10 ;  /* 0x000b900a01007387 */ /* 0x000fe80000100a00 */
[----:B------:R-:W-:Y:S04]  /*27750*/  STL.64 [R1+0xce8], R250 ;  /* 0x000ce8fa01007387 */ /* 0x000fe80000100a00 */
[----:B------:R-:W2:Y:S04]  /*27760*/  LDL.LU.64 R232, [R1+0x2d0] ;  /* 0x0002d00001e87983 */ /* 0x000ea80000300a00 */
[----:B------:R-:W2:Y:S01]  /*27770*/  LDL.LU.64 R236, [R1+0x2f8] ;  /* 0x0002f80001ec7983 */ /* 0x000ea20000300a00 */
[----:B---3--:R-:W-:-:S03]  /*27780*/  IMAD.WIDE R110, R22, 0x4, R2 ;  /* 0x00000004166e7825 */ /* 0x008fc600078e0202 */
[----:B------:R-:W3:Y:S01]  /*27790*/  LDL.LU.64 R2, [R1+0x300] ;  /* 0x0003000001027983 */ /* 0x000ee20000300a00 */
[----:B----4-:R-:W-:-:S03]  /*277a0*/  IMAD.WIDE R248, R22, 0x4, R4 ;  /* 0x0000000416f87825 */ /* 0x010fc600078e0204 */
[----:B------:R-:W4:Y:S01]  /*277b0*/  LDL.LU.64 R4, [R1+0x308] ;  /* 0x0003080001047983 */ /* 0x000f220000300a00 */
[----:B--2---:R-:W-:-:S03]  /*277c0*/  IMAD.WIDE R112, R22, 0x4, R230 ;  /* 0x0000000416707825 */ /* 0x004fc600078e02e6 */
[----:B------:R-:W2:Y:S01]  /*277d0*/  LDL.LU.64 R230, [R1+0x310] ;  /* 0x0003100001e67983 */ /* 0x000ea20000300a00 */
[----:B------:R-:W-:-:S03]  /*277e0*/  IMAD.WIDE R246, R22, 0x4, R240 ;  /* 0x0000000416f67825 */ /* 0x000fc600078e02f0 */
[----:B------:R-:W2:Y:S01]  /*277f0*/  LDL.LU.64 R240, [R1+0x318] ;  /* 0x0003180001f07983 */ /* 0x000ea20000300a00 */
[----:B------:R-:W-:-:S03]  /*27800*/  IMAD.WIDE R114, R22, 0x4, R238 ;  /* 0x0000000416727825 */ /* 0x000fc600078e02ee */
[----:B------:R-:W2:Y:S01]  /*27810*/  LDL.LU.64 R238, [R1+0x320] ;  /* 0x0003200001ee7983 */ /* 0x000ea20000300a00 */
[----:B------:R-:W-:Y:S02]  /*27820*/  IADD3 R27, R31, -0x2b1, RZ ;  /* 0xfffffd4f1f1b7810 */ /* 0x000fe40007ffe0ff */
[----:B------:R-:W1:Y:S02]  /*27830*/  LDC R31, c[0x0][0x230] ;  /* 0x00008c00ff1f7b82 */ /* 0x000e640000000800 */
[----:B------:R-:W-:Y:S01]  /*27840*/  ISETP.GE.U32.AND P2, PT, R27, 0x7ffffcd0, PT ;  /* 0x7ffffcd01b00780c */ /* 0x000fe20003f46070 */
[----:B------:R-:W-:Y:S01]  /*27850*/  VIADD R27, R30, 0xfffffd4e ;  /* 0xfffffd4e1e1b7836 */ /* 0x000fe20000000000 */
[----:B------:R-:W-:-:S04]  /*27860*/  IADD3 R26, R32, -0x2b3, RZ ;  /* 0xfffffd4d201a7810 */ /* 0x000fc80007ffe0ff */
[----:B------:R-:W-:Y:S01]  /*27870*/  ISETP.GE.U32.AND P0, PT, R27, 0x7ffffccf, PT ;  /* 0x7ffffccf1b00780c */ /* 0x000fe20003f06070 */
[C---:B------:R-:W-:Y:S01]  /*27880*/  VIADD R27, R11.reuse, 0x100000 ;  /* 0x001000000b1b7836 */ /* 0x040fe20000000000 */
[----:B------:R-:W-:Y:S01]  /*27890*/  ISETP.GE.U32.AND P3, PT, R26, 0x7ffffcce, PT ;  /* 0x7ffffcce1a00780c */ /* 0x000fe20003f66070 */
[----:B------:R-:W1:Y:S01]  /*278a0*/  LDC R32, c[0x0][0x230] ;  /* 0x00008c00ff207b82 */ /* 0x000e620000000800 */
[----:B------:R-:W-:-:S03]  /*278b0*/  IADD3 R26, R11, 0x100000, RZ ;  /* 0x001000000b1a7810 */ /* 0x000fc60007ffe0ff */
[----:B------:R-:W-:Y:S04]  /*278c0*/  LDGSTS.E [R24+-0x58000], desc[UR8][R18.64], !P2 ;  /* 0xa800000012187fae */ /* 0x000fe8000d121848 */
[----:B------:R1:W-:Y:S01]  /*278d0*/  LDGSTS.E [R27+-0x54000], desc[UR8][R20.64], !P2 ;  /* 0xac000000141b7fae */ /* 0x0003e2000d121848 */
[----:B------:R-:W4:Y:S03]  /*278e0*/  LDC R30, c[0x0][0x230] ;  /* 0x00008c00ff1e7b82 */ /* 0x000f260000000800 */
[----:B------:R-:W-:Y:S04]  /*278f0*/  LDGSTS.E [R26+-0x57ffc], desc[UR8][R224.64], !P0 ;  /* 0xa8004000e01a7fae */ /* 0x000fe8000c121848 */
[----:B------:R-:W-:Y:S01]  /*27900*/  LDGSTS.E [R25+-0x53ffc], desc[UR8][R188.64], !P0 ;  /* 0xac004000bc197fae */ /* 0x000fe2000c121848 */
[----:B-1----:R-:W-:-:S03]  /*27910*/  VIADD R27, R29, 0xfffffd4c ;  /* 0xfffffd4c1d1b7836 */ /* 0x002fc60000000000 */
[----:B------:R-:W-:Y:S01]  /*27920*/  LDGSTS.E [R24+-0x57ff8], desc[UR8][R228.64], !P3 ;  /* 0xa8008000e4187fae */ /* 0x000fe2000d921848 */
[----:B------:R-:W1:Y:S01]  /*27930*/  LDC R29, c[0x0][0x230] ;  /* 0x00008c00ff1d7b82 */ /* 0x000e620000000800 */
[----:B------:R-:W-:Y:S01]  /*27940*/  ISETP.GE.U32.AND P0, PT, R27, 0x7ffffccd, PT ;  /* 0x7ffffccd1b00780c */ /* 0x000fe20003f06070 */
[----:B------:R-:W-:Y:S01]  /*27950*/  IMAD.WIDE R132, R22, 0x4, R242 ;  /* 0x0000000416847825 */ /* 0x000fe200078e02f2 */
[----:B------:R-:W-:Y:S01]  /*27960*/  IADD3 R27, R28, -0x2d1, RZ ;  /* 0xfffffd2f1c1b7810 */ /* 0x000fe20007ffe0ff */
[----:B------:R-:W-:Y:S04]  /*27970*/  LDGSTS.E [R26+-0x53ff8], desc[UR8][R8.64], !P3 ;  /* 0xac008000081a7fae */ /* 0x000fe8000d921848 */
[----:B------:R-:W4:Y:S01]  /*27980*/  LDC R28, c[0x0][0x230] ;  /* 0x00008c00ff1c7b82 */ /* 0x000f220000000800 */
[----:B------:R-:W-:Y:S01]  /*27990*/  ISETP.GE.U32.AND P2, PT, R27, 0x7ffffcb0, PT ;  /* 0x7ffffcb01b00780c */ /* 0x000fe20003f46070 */
[----:B------:R-:W-:-:S04]  /*279a0*/  VIADD R27, R31, 0xfffffd2e ;  /* 0xfffffd2e1f1b7836 */ /* 0x000fc80000000000 */
[----:B------:R-:W-:Y:S02]  /*279b0*/  LDGSTS.E [R25+-0x57ff4], desc[UR8][R132.64], !P0 ;  /* 0xa800c00084197fae */ /* 0x000fe4000c121848 */
[----:B------:R-:W4:Y:S02]  /*279c0*/  LDC R31, c[0x0][0x230] ;  /* 0x00008c00ff1f7b82 */ /* 0x000f240000000800 */
[----:B------:R-:W-:Y:S01]  /*279d0*/  LDGSTS.E [R24+-0x53ff4], desc[UR8][R6.64], !P0 ;  /* 0xac00c00006187fae */ /* 0x000fe2000c121848 */
[----:B------:R-:W-:Y:S02]  /*279e0*/  ISETP.GE.U32.AND P0, PT, R27, 0x7ffffcaf, PT ;  /* 0x7ffffcaf1b00780c */ /* 0x000fe40003f06070 */
[----:B------:R-:W-:Y:S01]  /*279f0*/  IADD3 R27, R32, -0x2d3, RZ ;  /* 0xfffffd2d201b7810 */ /* 0x000fe20007ffe0ff */
[----:B------:R1:W-:Y:S02]  /*27a00*/  LDGSTS.E [R26+-0x50000], desc[UR8][R150.64], !P2 ;  /* 0xb0000000961a7fae */ /* 0x0003e4000d121848 */
[----:B------:R-:W4:Y:S02]  /*27a10*/  LDC R32, c[0x0][0x230] ;  /* 0x00008c00ff207b82 */ /* 0x000f240000000800 */
[----:B------:R-:W-:Y:S01]  /*27a20*/  LDGSTS.E [R25+-0x4c000], desc[UR8][R16.64], !P2 ;  /* 0xb400000010197fae */ /* 0x000fe2000d121848 */
[----:B------:R-:W-:Y:S01]  /*27a30*/  ISETP.GE.U32.AND P2, PT, R27, 0x7ffffcae, PT ;  /* 0x7ffffcae1b00780c */ /* 0x000fe20003f46070 */
[----:B-1----:R-:W-:-:S02]  /*27a40*/  VIADD R26, R29, 0xfffffd2c ;  /* 0xfffffd2c1d1a7836 */ /* 0x002fc40000000000 */
[----:B----4-:R-:W-:Y:S01]  /*27a50*/  IMAD.WIDE R136, R22, 0x4, R4 ;  /* 0x0000000416887825 */ /* 0x010fe200078e0204 */
[----:B------:R-:W-:Y:S01]  /*27a60*/  IADD3 R27, R30, -0x2f1, RZ ;  /* 0xfffffd0f1e1b7810 */ /* 0x000fe20007ffe0ff */
[----:B------:R-:W4:Y:S01]  /*27a70*/  LDL.LU.64 R4, [R1+0x328] ;  /* 0x0003280001047983 */ /* 0x000f220000300a00 */
[----:B------:R-:W-:Y:S01]  /*27a80*/  ISETP.GE.U32.AND P3, PT, R26, 0x7ffffcad, PT ;  /* 0x7ffffcad1a00780c */ /* 0x000fe20003f66070 */
[----:B------:R-:W-:Y:S01]  /*27a90*/  VIADD R26, R11, 0x100000 ;  /* 0x001000000b1a7836 */ /* 0x000fe20000000000 */
[----:B------:R-:W1:Y:S01]  /*27aa0*/  LDC R30, c[0x0][0x230] ;  /* 0x00008c00ff1e7b82 */ /* 0x000e620000000800 */
[----:B------:R-:W-:Y:S04]  /*27ab0*/  LDGSTS.E [R24+-0x4fffc], desc[UR8][R152.64], !P0 ;  /* 0xb000400098187fae */ /* 0x000fe8000c121848 */
[----:B------:R-:W-:Y:S01]  /*27ac0*/  LDGSTS.E [R26+-0x4bffc], desc[UR8][R48.64], !P0 ;  /* 0xb4004000301a7fae */ /* 0x000fe2000c121848 */
[----:B------:R-:W-:-:S02]  /*27ad0*/  ISETP.GE.U32.AND P0, PT, R27, 0x7ffffc90, PT ;  /* 0x7ffffc901b00780c */ /* 0x000fc40003f06070 */
[----:B------:R-:W-:Y:S01]  /*27ae0*/  IADD3 R27, R28, -0x2f2, RZ ;  /* 0xfffffd0e1c1b7810 */ /* 0x000fe20007ffe0ff */
[----:B------:R-:W-:Y:S01]  /*27af0*/  LDGSTS.E [R25+-0x4fff8], desc[UR8][R154.64], !P2 ;  /* 0xb00080009a197fae */ /* 0x000fe2000d121848 */
[----:B------:R-:W3:Y:S03]  /*27b00*/  LDC R29, c[0x0][0x230] ;  /* 0x00008c00ff1d7b82 */ /* 0x000ee60000000800 */
[----:B------:R-:W-:Y:S01]  /*27b10*/  LDGSTS.E [R24+-0x4bff8], desc[UR8][R50.64], !P2 ;  /* 0xb400800032187fae */ /* 0x000fe2000d121848 */
[----:B------:R-:W-:Y:S01]  /*27b20*/  ISETP.GE.U32.AND P2, PT, R27, 0x7ffffc8f, PT ;  /* 0x7ffffc8f1b00780c */ /* 0x000fe20003f46070 */
[----:B------:R-:W-:Y:S02]  /*27b30*/  VIADD R27, R32, 0xfffffd0d ;  /* 0xfffffd0d201b7836 */ /* 0x000fe40000000000 */
[----:B------:R2:W-:Y:S01]  /*27b40*/  LDGSTS.E [R26+-0x4fff4], desc[UR8][R156.64], !P3 ;  /* 0xb000c0009c1a7fae */ /* 0x0005e2000d921848 */
[----:B------:R-:W3:Y:S03]  /*27b50*/  LDC R28, c[0x0][0x230] ;  /* 0x00008c00ff1c7b82 */ /* 0x000ee60000000800 */
[----:B------:R-:W-:Y:S04]  /*27b60*/  LDGSTS.E [R25+-0x4bff4], desc[UR8][R52.64], !P3 ;  /* 0xb400c00034197fae */ /* 0x000fe8000d921848 */
[----:B------:R-:W-:Y:S01]  /*27b70*/  LDGSTS.E [R24+-0x48000], desc[UR8][R174.64], !P0 ;  /* 0xb8000000ae187fae */ /* 0x000fe2000c121848 */
[----:B------:R-:W3:Y:S03]  /*27b80*/  LDC R32, c[0x0][0x230] ;  /* 0x00008c00ff207b82 */ /* 0x000ee60000000800 */
[----:B------:R-:W-:Y:S01]  /*27b90*/  LDGSTS.E [R25+-0x44000], desc[UR8][R70.64], !P0 ;  /* 0xbc00000046197fae */ /* 0x000fe2000c121848 */
[----:B------:R-:W-:-:S02]  /*27ba0*/  ISETP.GE.U32.AND P0, PT, R27, 0x7ffffc8e, PT ;  /* 0x7ffffc8e1b00780c */ /* 0x000fc40003f06070 */
[----:B--2---:R-:W-:Y:S01]  /*27bb0*/  IADD3 R26, R31, -0x2f4, RZ ;  /* 0xfffffd0c1f1a7810 */ /* 0x004fe20007ffe0ff */
[----:B------:R-:W-:Y:S01]  /*27bc0*/  LDGSTS.E [R24+-0x47ffc], desc[UR8][R176.64], !P2 ;  /* 0xb8004000b0187fae */ /* 0x000fe2000d121848 */
[----:B------:R-:W2:Y:S01]  /*27bd0*/  LDC R31, c[0x0][0x230] ;  /* 0x00008c00ff1f7b82 */ /* 0x000ea20000000800 */
[C---:B------:R-:W-:Y:S01]  /*27be0*/  VIADD R27, R11.reuse, 0x100000 ;  /* 0x001000000b1b7836 */ /* 0x040fe20000000000 */
[----:B------:R-:W-:Y:S02]  /*27bf0*/  ISETP.GE.U32.AND P3, PT, R26, 0x7ffffc8d, PT ;  /* 0x7ffffc8d1a00780c */ /* 0x000fe40003f66070 */
[----:B------:R-:W-:Y:S02]  /*27c00*/  IADD3 R26, R11, 0x100000, RZ ;  /* 0x001000000b1a7810 */ /* 0x000fe40007ffe0ff */
[----:B------:R1:W-:Y:S04]  /*27c10*/  LDGSTS.E [R27+-0x43ffc], desc[UR8][R72.64], !P2 ;  /* 0xbc004000481b7fae */ /* 0x0003e8000d121848 */
[----:B------:R-:W-:Y:S04]  /*27c20*/  LDGSTS.E [R26+-0x47ff8], desc[UR8][R178.64], !P0 ;  /* 0xb8008000b21a7fae */ /* 0x000fe8000c121848 */
[----:B------:R3:W-:Y:S01]  /*27c30*/  LDGSTS.E [R25+-0x43ff8], desc[UR8][R74.64], !P0 ;  /* 0xbc0080004a197fae */ /* 0x0007e2000c121848 */
[----:B-1----:R-:W-:Y:S01]  /*27c40*/  VIADD R27, R30, 0xfffffd6b ;  /* 0xfffffd6b1e1b7836 */ /* 0x002fe20000000000 */
[----:B---3--:R-:W-:-:S02]  /*27c50*/  IADD3 R28, R28, -0x296, RZ ;  /* 0xfffffd6a1c1c7810 */ /* 0x008fc40007ffe0ff */
[----:B------:R1:W-:Y:S01]  /*27c60*/  LDGSTS.E [R24+-0x47ff4], desc[UR8][R180.64], !P3 ;  /* 0xb800c000b4187fae */ /* 0x0003e2000d921848 */
[----:B------:R-:W3:Y:S01]  /*27c70*/  LDC R30, c[0x0][0x230] ;  /* 0x00008c00ff1e7b82 */ /* 0x000ee20000000800 */
[----:B------:R-:W-:Y:S01]  /*27c80*/  ISETP.GE.U32.AND P0, PT, R27, 0x7ffffcec, PT ;  /* 0x7ffffcec1b00780c */ /* 0x000fe20003f06070 */
[----:B------:R-:W-:Y:S01]  /*27c90*/  VIADD R27, R29, 0xfffffd69 ;  /* 0xfffffd691d1b7836 */ /* 0x000fe20000000000 */
[----:B------:R2:W-:Y:S01]  /*27ca0*/  LDGSTS.E [R26+-0x43ff4], desc[UR8][R76.64], !P3 ;  /* 0xbc00c0004c1a7fae */ /* 0x0005e2000d921848 */
[----:B------:R-:W-:Y:S02]  /*27cb0*/  IADD3 R25, R12, 0x100000, RZ ;  /* 0x001000000c197810 */ /* 0x000fe40007ffe0ff */
[----:B------:R-:W-:Y:S02]  /*27cc0*/  ISETP.GE.U32.AND P2, PT, R28, 0x7ffffceb, PT ;  /* 0x7ffffceb1c00780c */ /* 0x000fe40003f46070 */
[----:B------:R-:W-:Y:S01]  /*27cd0*/  ISETP.GE.U32.AND P3, PT, R27, 0x7ffffcea, PT ;  /* 0x7ffffcea1b00780c */ /* 0x000fe20003f66070 */
[----:B-1----:R-:W-:Y:S01]  /*27ce0*/  VIADD R24, R12, 0x100000 ;  /* 0x001000000c187836 */ /* 0x002fe20000000000 */
[----:B--2---:R-:W-:-:S04]  /*27cf0*/  IADD3 R27, R31, -0x298, RZ ;  /* 0xfffffd681f1b7810 */ /* 0x004fc80007ffe0ff */
[----:B------:R-:W-:Y:S04]  /*27d00*/  LDGSTS.E [R25+-0x60000], desc[UR8][R108.64], !P0 ;  /* 0xa00000006c197fae */ /* 0x000fe8000c121848 */
[----:B------:R-:W-:Y:S01]  /*27d10*/  LDGSTS.E [R24+-0x5c000], desc[UR8][R250.64], !P0 ;  /* 0xa4000000fa187fae */ /* 0x000fe2000c121848 */
[----:B------:R-:W-:Y:S01]  /*27d20*/  ISETP.GE.U32.AND P0, PT, R27, 0x7ffffce9, PT ;  /* 0x7ffffce91b00780c */ /* 0x000fe20003f06070 */
[----:B------:R-:W-:Y:S01]  /*27d30*/  VIADD R26, R12, 0x100000 ;  /* 0x001000000c1a7836 */ /* 0x000fe20000000000 */
[----:B------:R-:W-:-:S04]  /*27d40*/  IADD3 R27, R32, -0x2b5, RZ ;  /* 0xfffffd4b201b7810 */ /* 0x000fc80007ffe0ff */
[----:B------:R-:W-:Y:S01]  /*27d50*/  LDGSTS.E [R26+-0x5fffc], desc[UR8][R110.64], !P2 ;  /* 0xa00040006e1a7fae */ /* 0x000fe2000d121848 */
[----:B------:R-:W-:-:S03]  /*27d60*/  IMAD.WIDE R134, R22, 0x4, R236 ;  /* 0x0000000416867825 */ /* 0x000fc600078e02ec */
[----:B------:R-:W-:Y:S04]  /*27d70*/  LDGSTS.E [R25+-0x5bffc], desc[UR8][R248.64], !P2 ;  /* 0xa4004000f8197fae */ /* 0x000fe8000d121848 */
[----:B------:R-:W-:Y:S01]  /*27d80*/  LDGSTS.E [R24+-0x5fff8], desc[UR8][R112.64], !P3 ;  /* 0xa000800070187fae */ /* 0x000fe2000d921848 */
[----:B------:R-:W-:-:S03]  /*27d90*/  ISETP.GE.U32.AND P2, PT, R27, 0x7ffffccc, PT ;  /* 0x7ffffccc1b00780c */ /* 0x000fc60003f46070 */
[----:B------:R-:W-:Y:S04]  /*27da0*/  LDGSTS.E [R25+-0x5bff8], desc[UR8][R246.64], !P3 ;  /* 0xa4008000f6197fae */ /* 0x000fe8000d921848 */
[----:B------:R1:W-:Y:S04]  /*27db0*/  LDGSTS.E [R24+-0x5fff4], desc[UR8][R114.64], !P0 ;  /* 0xa000c00072187fae */ /* 0x0003e8000c121848 */
[----:B------:R-:W2:Y:S01]  /*27dc0*/  LDL.LU.64 R236, [R1+0x330] ;  /* 0x0003300001ec7983 */ /* 0x000ea20000300a00 */
[----:B------:R-:W-:Y:S01]  /*27dd0*/  IADD3 R29, R12, 0x100000, RZ ;  /* 0x001000000c1d7810 */ /* 0x000fe20007ffe0ff */
[----:B------:R-:W-:-:S04]  /*27de0*/  IMAD.WIDE R244, R22, 0x4, R232 ;  /* 0x0000000416f47825 */ /* 0x000fc800078e02e8 */
[----:B------:R-:W-:Y:S01]  /*27df0*/  VIADD R28, R12, 0x100000 ;  /* 0x001000000c1c7836 */ /* 0x000fe20000000000 */
[----:B------:R3:W-:Y:S01]  /*27e00*/  LDGSTS.E [R29+-0x5bff4], desc[UR8][R244.64], !P0 ;  /* 0xa400c000f41d7fae */ /* 0x0007e2000c121848 */
[----:B-1----:R-:W-:-:S03]  /*27e10*/  IMAD.WIDE R24, R22, 0x4, R2 ;  /* 0x0000000416187825 */ /* 0x002fc600078e0202 */
[----:B------:R-:W2:Y:S01]  /*27e20*/  LDL.LU.64 R2, [R1+0x340] ;  /* 0x0003400001027983 */ /* 0x000ea20000300a00 */
[----:B------:R-:W-:-:S03]  /*27e30*/  IMAD.WIDE R138, R22, 0x4, R240 ;  /* 0x00000004168a7825 */ /* 0x000fc600078e02f0 */
[----:B------:R-:W2:Y:S01]  /*27e40*/  LDL.LU.64 R234, [R1+0x350] ;  /* 0x0003500001ea7983 */ /* 0x000ea20000300a00 */
[----:B---3--:R-:W-:-:S03]  /*27e50*/  IADD3 R29, R30, -0x2b7, RZ ;  /* 0xfffffd491e1d7810 */ /* 0x008fc60007ffe0ff */
[----:B------:R1:W-:Y:S01]  /*27e60*/  LDGSTS.E [R28+-0x58000], desc[UR8][R134.64], !P2 ;  /* 0xa8000000861c7fae */ /* 0x0003e2000d121848 */
[----:B------:R-:W-:-:S03]  /*27e70*/  ISETP.GE.U32.AND P0, PT, R29, 0x7ffffcca, PT ;  /* 0x7ffffcca1d00780c */ /* 0x000fc60003f06070 */
[----:B------:R-:W3:Y:S04]  /*27e80*/  LDL.LU.64 R232, [R1+0x360] ;  /* 0x0003600001e87983 */ /* 0x000ee80000300a00 */
[----:B------:R-:W3:Y:S01]  /*27e90*/  LDL.LU.64 R240, [R1+0x368] ;  /* 0x0003680001f07983 */ /* 0x000ee20000300a00 */
[----:B-1----:R-:W-:-:S03]  /*27ea0*/  IMAD.WIDE R28, R22, 0x4, R238 ;  /* 0x00000004161c7825 */ /* 0x002fc600078e02ee */
[----:B------:R-:W3:Y:S01]  /*27eb0*/  LDL.LU.64 R238, [R1+0x378] ;  /* 0x0003780001ee7983 */ /* 0x000ee20000300a00 */
[----:B----4-:R-:W-:-:S03]  /*27ec0*/  IMAD.WIDE R140, R22, 0x4, R4 ;  /* 0x00000004168c7825 */ /* 0x010fc600078e0204 */
[----:B------:R-:W4:Y:S01]  /*27ed0*/  LDL.LU.64 R4, [R1+0x388] ;  /* 0x0003880001047983 */ /* 0x000f220000300a00 */
[----:B------:R-:W-:Y:S01]  /*27ee0*/  VIADD R26, R34, 0xfffffd4a ;  /* 0xfffffd4a221a7836 */ /* 0x000fe20000000000 */
[C---:B------:R-:W-:Y:S01]  /*27ef0*/  IADD3 R27, R12.reuse, 0x100000, RZ ;  /* 0x001000000c1b7810 */ /* 0x040fe20007ffe0ff */
[C---:B------:R-:W-:Y:S01]  /*27f00*/  VIADD R31, R12.reuse, 0x100000 ;  /* 0x001000000c1f7836 */ /* 0x040fe20000000000 */
[----:B------:R-:W-:Y:S01]  /*27f10*/  IADD3 R32, R12, 0x100000, RZ ;  /* 0x001000000c207810 */ /* 0x000fe20007ffe0ff */
[----:B------:R-:W1:Y:S01]  /*27f20*/  LDC R34, c[0x0][0x230] ;  /* 0x00008c00ff227b82 */ /* 0x000e620000000800 */
[----:B------:R-:W-:Y:S01]  /*27f30*/  ISETP.GE.U32.AND P3, PT, R26, 0x7ffffccb, PT ;  /* 0x7ffffccb1a00780c */ /* 0x000fe20003f66070 */
[C---:B------:R-:W-:Y:S01]  /*27f40*/  VIADD R26, R12.reuse, 0x100000 ;  /* 0x001000000c1a7836 */ /* 0x040fe20000000000 */
[----:B------:R-:W-:Y:S01]  /*27f50*/  LDGSTS.E [R27+-0x54000], desc[UR8][R24.64], !P2 ;  /* 0xac000000181b7fae */ /* 0x000fe2000d121848 */
[----:B------:R-:W-:-:S10]  /*27f60*/  IADD3 R30, R12, 0x100000, RZ ;  /* 0x001000000c1e7810 */ /* 0x000fd40007ffe0ff */
[----:B------:R1:W-:Y:S02]  /*27f70*/  LDGSTS.E [R26+-0x57ffc], desc[UR8][R136.64], !P3 ;  /* 0xa8004000881a7fae */ /* 0x0003e4000d921848 */
[----:B-1----:R-:W-:-:S05]  /*27f80*/  IMAD.WIDE R26, R22, 0x4, R230 ;  /* 0x00000004161a7825 */ /* 0x002fca00078e02e6 */
[----:B------:R-:W-:Y:S04]  /*27f90*/  LDGSTS.E [R32+-0x53ffc], desc[UR8][R26.64], !P3 ;  /* 0xac0040001a207fae */ /* 0x000fe8000d921848 */
[----:B------:R-:W-:Y:S04]  /*27fa0*/  LDGSTS.E [R31+-0x57ff8], desc[UR8][R138.64], !P0 ;  /* 0xa80080008a1f7fae */ /* 0x000fe8000c121848 */
[----:B------:R1:W-:Y:S01]  /*27fb0*/  LDGSTS.E [R30+-0x53ff8], desc[UR8][R28.64], !P0 ;  /* 0xac0080001c1e7fae */ /* 0x0003e2000c121848 */
[----:B--2---:R-:W-:-:S03]  /*27fc0*/  IMAD.WIDE R158, R22, 0x4, R2 ;  /* 0x00000004169e7825 */ /* 0x004fc600078e0202 */
[----:B------:R-:W2:Y:S01]  /*27fd0*/  LDL.LU.64 R2, [R1+0x390] ;  /* 0x0003900001027983 */ /* 0x000ea20000300a00 */
[----:B-1----:R-:W-:-:S03]  /*27fe0*/  IMAD.WIDE R30, R22, 0x4, R236 ;  /* 0x00000004161e7825 */ /* 0x002fc600078e02ec */
[----:B------:R-:W2:Y:S04]  /*27ff0*/  LDL.LU.64 R230, [R1+0x398] ;  /* 0x0003980001e67983 */ /* 0x000ea80000300a00 */
[----:B------:R-:W2:Y:S01]  /*28000*/  LDL.LU.64 R236, [R1+0x3b0] ;  /* 0x0003b00001ec7983 */ /* 0x000ea20000300a00 */
[----:B---3--:R-:W-:-:S03]  /*28010*/  IMAD.WIDE R56, R22, 0x4, R240 ;  /* 0x0000000416387825 */ /* 0x008fc600078e02f0 */
[----:B------:R-:W3:Y:S01]  /*28020*/  LDL.LU.64 R240, [R1+0x3b8] ;  /* 0x0003b80001f07983 */ /* 0x000ee20000300a00 */
[----:B------:R-:W-:-:S03]  /*28030*/  IMAD.WIDE R162, R22, 0x4, R238 ;  /* 0x0000000416a27825 */ /* 0x000fc600078e02ee */
[----:B------:R-:W3:Y:S01]  /*28040*/  LDL.LU.64 R238, [R1+0x420] ;  /* 0x0004200001ee7983 */ /* 0x000ee20000300a00 */
[----:B----4-:R-:W-:-:S03]  /*28050*/  IMAD.WIDE R58, R22, 0x4, R4 ;  /* 0x00000004163a7825 */ /* 0x010fc600078e0204 */
[----:B------:R-:W4:Y:S01]  /*28060*/  LDL.LU.64 R4, [R1+0x438] ;  /* 0x0004380001047983 */ /* 0x000f220000300a00 */
[----:B------:R-:W-:-:S04]  /*28070*/  IMAD.WIDE R54, R22, 0x4, R234 ;  /* 0x0000000416367825 */ /* 0x000fc800078e02ea */
[----:B------:R-:W-:-:S04]  /*28080*/  IMAD.WIDE R160, R22, 0x4, R232 ;  /* 0x0000000416a07825 */ /* 0x000fc800078e02e8 */
[C---:B--2---:R-:W-:Y:S02]  /*28090*/  IMAD.WIDE R164, R22.reuse, 0x4, R2 ;  /* 0x0000000416a47825 */ /* 0x044fe400078e0202 */
[----:B------:R-:W2:Y:S04]  /*280a0*/  LDL.LU.64 R2, [R1+0x450] ;  /* 0x0004500001027983 */ /* 0x000ea80000300a00 */
[----:B------:R-:W2:Y:S01]  /*280b0*/  LDL.LU.64 R234, [R1+0x468] ;  /* 0x0004680001ea7983 */ /* 0x000ea20000300a00 */
[----:B------:R-:W-:-:S03]  /*280c0*/  IMAD.WIDE R182, R22, 0x4, R236 ;  /* 0x0000000416b67825 */ /* 0x000fc600078e02ec */
[----:B------:R-:W2:Y:S04]  /*280d0*/  LDL.LU.64 R232, [R1+0x4a0] ;  /* 0x0004a00001e87983 */ /* 0x000ea80000300a00 */
[----:B------:R-:W2:Y:S01]  /*280e0*/  LDL.LU.64 R236, [R1+0x4a8] ;  /* 0x0004a80001ec7983 */ /* 0x000ea20000300a00 */
        /* <DEDUP_REMOVED lines=8> */
[----:B--2---:R-:W-:-:S03]  /*28170*/  IMAD.WIDE R186, R22, 0x4, R2 ;  /* 0x0000000416ba7825 */ /* 0x004fc600078e0202 */
[----:B------:R-:W2:Y:S01]  /*28180*/  LDL.LU.64 R2, [R1+0x530] ;  /* 0x0005300001027983 */ /* 0x000ea20000300a00 */
[----:B------:R-:W-:-:S04]  /*28190*/  IMAD.WIDE R190, R22, 0x4, R232 ;  /* 0x0000000416be7825 */ /* 0x000fc800078e02e8 */
[----:B------:R-:W-:-:S04]  /*281a0*/  IMAD.WIDE R84, R22, 0x4, R236 ;  /* 0x0000000416547825 */ /* 0x000fc800078e02ec */
[C---:B---3--:R-:W-:Y:S02]  /*281b0*/  IMAD.WIDE R116, R22.reuse, 0x4, R238 ;  /* 0x0000000416747825 */ /* 0x048fe400078e02ee */
[----:B------:R-:W3:Y:S04]  /*281c0*/  LDL.LU.64 R238, [R1+0x568] ;  /* 0x0005680001ee7983 */ /* 0x000ee80000300a00 */
[----:B------:R-:W3:Y:S04]  /*281d0*/  LDL.LU.64 R232, [R1+0x570] ;  /* 0x0005700001e87983 */ /* 0x000ee80000300a00 */
[----:B------:R-:W3:Y:S01]  /*281e0*/  LDL.LU.64 R236, [R1+0x578] ;  /* 0x0005780001ec7983 */ /* 0x000ee20000300a00 */
[----:B----4-:R-:W-:-:S03]  /*281f0*/  IMAD.WIDE R242, R22, 0x4, R4 ;  /* 0x0000000416f27825 */ /* 0x010fc600078e0204 */
[----:B------:R-:W4:Y:S01]  /*28200*/  LDL.LU.64 R4, [R1+0x580] ;  /* 0x0005800001047983 */ /* 0x000f220000300a00 */
[----:B------:R-:W-:-:S03]  /*28210*/  IMAD.WIDE R82, R22, 0x4, R234 ;  /* 0x0000000416527825 */ /* 0x000fc600078e02ea */
[----:B------:R-:W3:Y:S01]  /*28220*/  LDL.LU.64 R234, [R1+0x588] ;  /* 0x0005880001ea7983 */ /* 0x000ee20000300a00 */
[----:B------:R-:W-:-:S03]  /*28230*/  IMAD.WIDE R118, R22, 0x4, R230 ;  /* 0x0000000416767825 */ /* 0x000fc600078e02e6 */
[----:B------:R-:W3:Y:S01]  /*28240*/  LDL.LU.64 R230, [R1+0x590] ;  /* 0x0005900001e67983 */ /* 0x000ee20000300a00 */
[----:B--2---:R-:W-:-:S03]  /*28250*/  IMAD.WIDE R120, R22, 0x4, R2 ;  /* 0x0000000416787825 */ /* 0x004fc600078e0202 */
[----:B------:R-:W2:Y:S01]  /*28260*/  LDL.LU.64 R2, [R1+0x598] ;  /* 0x0005980001027983 */ /* 0x000ea20000300a00 */
[----:B----4-:R-:W-:-:S03]  /*28270*/  IMAD.WIDE R142, R22, 0x4, R4 ;  /* 0x00000004168e7825 */ /* 0x010fc600078e0204 */
[----:B------:R-:W4:Y:S01]  /*28280*/  LDL.LU.64 R4, [R1+0x5b0] ;  /* 0x0005b00001047983 */ /* 0x000f220000300a00 */
[----:B------:R-:W-:Y:S01]  /*28290*/  ISETP.GE.U32.AND P2, PT, R33, 0x7ffffcc9, PT ;  /* 0x7ffffcc92100780c */ /* 0x000fe20003f46070 */
[----:B------:R-:W-:Y:S02]  /*282a0*/  VIADD R33, R34, 0xfffffd2b ;  /* 0xfffffd2b22217836 */ /* 0x000fe40000000000 */
[C---:B------:R-:W-:Y:S01]  /*282b0*/  VIADD R34, R12.reuse, 0x100000 ;  /* 0x001000000c227836 */ /* 0x040fe20000000000 */
[----:B------:R-:W4:Y:S02]  /*282c0*/  LDL.LU.64 R168, [R1+0x5d8] ;  /* 0x0005d80001a87983 */ /* 0x000f240000300a00 */
[----:B------:R-:W-:Y:S02]  /*282d0*/  ISETP.GE.U32.AND P0, PT, R33, 0x7ffffcac, PT ;  /* 0x7ffffcac2100780c */ /* 0x000fe40003f06070 */
[----:B------:R-:W-:-:S05]  /*282e0*/  IADD3 R33, R12, 0x100000, RZ ;  /* 0x001000000c217810 */ /* 0x000fca0007ffe0ff */
[----:B------:R1:W-:Y:S04]  /*282f0*/  LDGSTS.E [R34+-0x57ff4], desc[UR8][R140.64], !P2 ;  /* 0xa800c0008c227fae */ /* 0x0003e8000d121848 */
[----:B------:R-:W-:Y:S01]  /*28300*/  LDGSTS.E [R33+-0x53ff4], desc[UR8][R30.64], !P2 ;  /* 0xac00c0001e217fae */ /* 0x000fe2000d121848 */
[----:B------:R-:W-:Y:S01]  /*28310*/  ISETP.GE.U32.AND P2, PT, R35, 0x7ffffcab, PT ;  /* 0x7ffffcab2300780c */ /* 0x000fe20003f46070 */
[----:B-1----:R-:W-:Y:S01]  /*28320*/  VIADD R34, R37, 0xfffffd29 ;  /* 0xfffffd2925227836 */ /* 0x002fe20000000000 */
[----:B------:R-:W-:Y:S01]  /*28330*/  IADD3 R35, R38, -0x2d8, RZ ;  /* 0xfffffd2826237810 */ /* 0x000fe20007ffe0ff */
[----:B------:R-:W-:Y:S01]  /*28340*/  LDGSTS.E [R32+-0x50000], desc[UR8][R158.64], !P0 ;  /* 0xb00000009e207fae */ /* 0x000fe2000c121848 */
[----:B------:R-:W1:Y:S02]  /*28350*/  LDC R38, c[0x0][0x230] ;  /* 0x00008c00ff267b82 */ /* 0x000e640000000800 */
[----:B------:R-:W-:Y:S01]  /*28360*/  ISETP.GE.U32.AND P3, PT, R34, 0x7ffffcaa, PT ;  /* 0x7ffffcaa2200780c */ /* 0x000fe20003f66070 */
[----:B------:R-:W-:-:S05]  /*28370*/  VIADD R34, R12, 0x100000 ;  /* 0x001000000c227836 */ /* 0x000fca0000000000 */
[----:B------:R-:W-:Y:S01]  /*28380*/  LDGSTS.E [R34+-0x4c000], desc[UR8][R54.64], !P0 ;  /* 0xb400000036227fae */ /* 0x000fe2000c121848 */
[----:B------:R-:W-:Y:S01]  /*28390*/  ISETP.GE.U32.AND P0, PT, R35, 0x7ffffca9, PT ;  /* 0x7ffffca92300780c */ /* 0x000fe20003f06070 */
[----:B------:R-:W3:Y:S01]  /*283a0*/  LDC R37, c[0x0][0x230] ;  /* 0x00008c00ff257b82 */ /* 0x000ee20000000800 */
[----:B------:R-:W-:Y:S01]  /*283b0*/  IADD3 R35, R36, -0x2f5, RZ ;  /* 0xfffffd0b24237810 */ /* 0x000fe20007ffe0ff */
[----:B------:R-:W-:Y:S04]  /*283c0*/  LDGSTS.E [R33+-0x4fffc], desc[UR8][R160.64], !P2 ;  /* 0xb0004000a0217fae */ /* 0x000fe8000d121848 */
[----:B------:R-:W-:Y:S02]  /*283d0*/  LDGSTS.E [R32+-0x4bffc], desc[UR8][R56.64], !P2 ;  /* 0xb400400038207fae */ /* 0x000fe4000d121848 */
[----:B------:R-:W1:Y:S01]  /*283e0*/  LDC R36, c[0x0][0x230] ;  /* 0x00008c00ff247b82 */ /* 0x000e620000000800 */
[----:B------:R-:W-:Y:S01]  /*283f0*/  ISETP.GE.U32.AND P2, PT, R35, 0x7ffffc8c, PT ;  /* 0x7ffffc8c2300780c */ /* 0x000fe20003f46070 */
[----:B------:R-:W-:Y:S01]  /*28400*/  VIADD R35, R40, 0xfffffd0a ;  /* 0xfffffd0a28237836 */ /* 0x000fe20000000000 */
[----:B------:R3:W-:Y:S04]  /*28410*/  LDGSTS.E [R34+-0x4fff8], desc[UR8][R162.64], !P3 ;  /* 0xb0008000a2227fae */ /* 0x0007e8000d921848 */
[----:B------:R-:W-:Y:S01]  /*28420*/  LDGSTS.E [R33+-0x4bff8], desc[UR8][R58.64], !P3 ;  /* 0xb40080003a217fae */ /* 0x000fe2000d921848 */
[----:B------:R-:W2:Y:S03]  /*28430*/  LDC R40, c[0x0][0x230] ;  /* 0x00008c00ff287b82 */ /* 0x000ea60000000800 */
[----:B------:R-:W-:Y:S01]  /*28440*/  LDGSTS.E [R32+-0x4fff4], desc[UR8][R164.64], !P0 ;  /* 0xb000c000a4207fae */ /* 0x000fe2000c121848 */
[----:B---3--:R-:W-:-:S03]  /*28450*/  IADD3 R34, R39, -0x2f7, RZ ;  /* 0xfffffd0927227810 */ /* 0x008fc60007ffe0ff */
[----:B------:R-:W-:Y:S01]  /*28460*/  LDGSTS.E [R33+-0x4bff4], desc[UR8][R60.64], !P0 ;  /* 0xb400c0003c217fae */ /* 0x000fe2000c121848 */
[----:B------:R-:W3:Y:S01]  /*28470*/  LDC R39, c[0x0][0x230] ;  /* 0x00008c00ff277b82 */ /* 0x000ee20000000800 */
[----:B------:R-:W-:Y:S01]  /*28480*/  ISETP.GE.U32.AND P0, PT, R35, 0x7ffffc8b, PT ;  /* 0x7ffffc8b2300780c */ /* 0x000fe20003f06070 */
[----:B------:R-:W-:Y:S01]  /*28490*/  VIADD R35, R12, 0x100000 ;  /* 0x001000000c237836 */ /* 0x000fe20000000000 */
[----:B------:R-:W-:Y:S01]  /*284a0*/  LDGSTS.E [R32+-0x48000], desc[UR8][R182.64], !P2 ;  /* 0xb8000000b6207fae */ /* 0x000fe2000d121848 */
[----:B------:R-:W-:-:S03]  /*284b0*/  ISETP.GE.U32.AND P3, PT, R34, 0x7ffffc8a, PT ;  /* 0x7ffffc8a2200780c */ /* 0x000fc60003f66070 */
[----:B------:R1:W-:Y:S01]  /*284c0*/  LDGSTS.E [R35+-0x44000], desc[UR8][R78.64], !P2 ;  /* 0xbc0000004e237fae */ /* 0x0003e2000d121848 */
[----:B------:R-:W-:-:S06]  /*284d0*/  IADD3 R34, R12, 0x100000, RZ ;  /* 0x001000000c227810 */ /* 0x000fcc0007ffe0ff */
[----:B------:R-:W-:Y:S04]  /*284e0*/  LDGSTS.E [R34+-0x47ffc], desc[UR8][R184.64], !P0 ;  /* 0xb8004000b8227fae */ /* 0x000fe8000c121848 */
[----:B------:R-:W-:Y:S01]  /*284f0*/  LDGSTS.E [R33+-0x43ffc], desc[UR8][R80.64], !P0 ;  /* 0xbc00400050217fae */ /* 0x000fe2000c121848 */
[----:B-1----:R-:W-:Y:S01]  /*28500*/  VIADD R35, R36, 0xfffffd08 ;  /* 0xfffffd0824237836 */ /* 0x002fe20000000000 */
[----:B------:R-:W-:Y:S02]  /*28510*/  IADD3 R36, R38, -0x299, RZ ;  /* 0xfffffd6726247810 */ /* 0x000fe40007ffe0ff */
[----:B------:R-:W-:Y:S02]  /*28520*/  LDGSTS.E [R32+-0x47ff8], desc[UR8][R186.64], !P3 ;  /* 0xb8008000ba207fae */ /* 0x000fe4000d921848 */
[----:B------:R-:W-:Y:S01]  /*28530*/  ISETP.GE.U32.AND P4, PT, R35, 0x7ffffc89, PT ;  /* 0x7ffffc892300780c */ /* 0x000fe20003f86070 */
[----:B------:R-:W-:Y:S01]  /*28540*/  VIADD R35, R37, 0xfffffd66 ;  /* 0xfffffd6625237836 */ /* 0x000fe20000000000 */
[----:B------:R-:W-:Y:S01]  /*28550*/  ISETP.GE.U32.AND P0, PT, R36, 0x7ffffce8, PT ;  /* 0x7ffffce82400780c */ /* 0x000fe20003f06070 */
[----:B------:R1:W-:Y:S01]  /*28560*/  LDGSTS.E [R34+-0x43ff8], desc[UR8][R82.64], !P3 ;  /* 0xbc00800052227fae */ /* 0x0003e2000d921848 */
[----:B------:R-:W2:Y:S02]  /*28570*/  LDC R36, c[0x0][0x230] ;  /* 0x00008c00ff247b82 */ /* 0x000ea40000000800 */
[----:B------:R-:W-:-:S02]  /*28580*/  ISETP.GE.U32.AND P2, PT, R35, 0x7ffffce7, PT ;  /* 0x7ffffce72300780c */ /* 0x000fc40003f46070 */
[----:B---3--:R-:W-:Y:S01]  /*28590*/  IADD3 R35, R39, -0x29b, RZ ;  /* 0xfffffd6527237810 */ /* 0x008fe20007ffe0ff */
[----:B------:R-:W-:-:S04]  /*285a0*/  IMAD.WIDE R240, R22, 0x4, R240 ;  /* 0x0000000416f07825 */ /* 0x000fc800078e02f0 */
[----:B------:R3:W-:Y:S01]  /*285b0*/  LDGSTS.E [R33+-0x47ff4], desc[UR8][R190.64], !P4 ;  /* 0xb800c000be217fae */ /* 0x0007e2000e121848 */
[----:B-1----:R-:W-:Y:S01]  /*285c0*/  VIADD R34, R13, 0x100000 ;  /* 0x001000000d227836 */ /* 0x002fe20000000000 */
[----:B------:R-:W-:Y:S02]  /*285d0*/  ISETP.GE.U32.AND P3, PT, R35, 0x7ffffce6, PT ;  /* 0x7ffffce62300780c */ /* 0x000fe40003f66070 */
[----:B------:R1:W-:Y:S01]  /*285e0*/  LDGSTS.E [R32+-0x43ff4], desc[UR8][R84.64], !P4 ;  /* 0xbc00c00054207fae */ /* 0x0003e2000e121848 */
[----:B--2---:R-:W-:Y:S01]  /*285f0*/  IADD3 R35, R40, -0x29c, RZ ;  /* 0xfffffd6428237810 */ /* 0x004fe20007ffe0ff */
[C---:B------:R-:W-:Y:S01]  /*28600*/  IMAD.WIDE R238, R22.reuse, 0x4, R238 ;  /* 0x0000000416ee7825 */ /* 0x040fe200078e02ee */
[----:B------:R-:W2:Y:S01]  /*28610*/  LDC R39, c[0x0][0x230] ;  /* 0x00008c00ff277b82 */ /* 0x000ea20000000800 */
[----:B------:R1:W-:Y:S01]  /*28620*/  LDGSTS.E [R34+-0x60000], desc[UR8][R116.64], !P0 ;  /* 0xa000000074227fae */ /* 0x0003e2000c121848 */
[----:B---3--:R-:W-:Y:S01]  /*28630*/  IADD3 R33, R13, 0x100000, RZ ;  /* 0x001000000d217810 */ /* 0x008fe20007ffe0ff */
[----:B------:R-:W-:-:S02]  /*28640*/  IMAD.WIDE R122, R22, 0x4, R232 ;  /* 0x00000004167a7825 */ /* 0x000fc400078e02e8 */
[----:B------:R-:W3:Y:S03]  /*28650*/  LDL.LU.64 R232, [R1+0x5f0] ;  /* 0x0005f00001e87983 */ /* 0x000ee60000300a00 */
[----:B------:R-:W2:Y:S01]  /*28660*/  LDC R40, c[0x0][0x230] ;  /* 0x00008c00ff287b82 */ /* 0x000ea20000000800 */
[----:B-1----:R-:W-:Y:S01]  /*28670*/  VIADD R32, R13, 0x100000 ;  /* 0x001000000d207836 */ /* 0x002fe20000000000 */
[----:B------:R-:W-:Y:S01]  /*28680*/  LDGSTS.E [R33+-0x5c000], desc[UR8][R242.64], !P0 ;  /* 0xa4000000f2217fae */ /* 0x000fe2000c121848 */
[----:B------:R-:W-:Y:S01]  /*28690*/  VIADD R34, R41, 0xfffffd47 ;  /* 0xfffffd4729227836 */ /* 0x000fe20000000000 */
[----:B------:R-:W-:Y:S02]  /*286a0*/  ISETP.GE.U32.AND P0, PT, R35, 0x7ffffce5, PT ;  /* 0x7ffffce52300780c */ /* 0x000fe40003f06070 */
[----:B------:R-:W-:Y:S01]  /*286b0*/  LDGSTS.E [R32+-0x5fffc], desc[UR8][R118.64], !P2 ;  /* 0xa000400076207fae */ /* 0x000fe2000d121848 */
[----:B------:R-:W-:-:S04]  /*286c0*/  IMAD.WIDE R236, R22, 0x4, R236 ;  /* 0x0000000416ec7825 */ /* 0x000fc800078e02ec */
[----:B------:R-:W-:Y:S01]  /*286d0*/  IMAD.WIDE R144, R22, 0x4, R230 ;  /* 0x0000000416907825 */ /* 0x000fe200078e02e6 */
[----:B------:R-:W-:Y:S01]  /*286e0*/  LDGSTS.E [R33+-0x5bffc], desc[UR8][R240.64], !P2 ;  /* 0xa4004000f0217fae */ /* 0x000fe2000d121848 */
[----:B------:R-:W-:Y:S01]  /*286f0*/  ISETP.GE.U32.AND P2, PT, R34, 0x7ffffcc8, PT ;  /* 0x7ffffcc82200780c */ /* 0x000fe20003f46070 */
[----:B------:R-:W1:Y:S01]  /*28700*/  LDC R41, c[0x0][0x230] ;  /* 0x00008c00ff297b82 */ /* 0x000e620000000800 */
[C---:B------:R-:W-:Y:S01]  /*28710*/  IADD3 R35, R13.reuse, 0x100000, RZ ;  /* 0x001000000d237810 */ /* 0x040fe20007ffe0ff */
[----:B------:R-:W-:Y:S01]  /*28720*/  VIADD R34, R13, 0x100000 ;  /* 0x001000000d227836 */ /* 0x000fe20000000000 */
[----:B------:R-:W-:Y:S04]  /*28730*/  LDGSTS.E [R32+-0x5fff8], desc[UR8][R120.64], !P3 ;  /* 0xa000800078207fae */ /* 0x000fe8000d921848 */
[----:B------:R2:W-:Y:S04]  /*28740*/  LDGSTS.E [R35+-0x5bff8], desc[UR8][R238.64], !P3 ;  /* 0xa4008000ee237fae */ /* 0x0005e8000d921848 */
[----:B------:R2:W-:Y:S04]  /*28750*/  LDGSTS.E [R34+-0x5fff4], desc[UR8][R122.64], !P0 ;  /* 0xa000c0007a227fae */ /* 0x0005e8000c121848 */
[----:B------:R-:W-:Y:S01]  /*28760*/  LDGSTS.E [R33+-0x5bff4], desc[UR8][R236.64], !P0 ;  /* 0xa400c000ec217fae */ /* 0x000fe2000c121848 */
[----:B--2---:R-:W-:-:S03]  /*28770*/  IADD3 R35, R36, -0x2ba, RZ ;  /* 0xfffffd4624237810 */ /* 0x004fc60007ffe0ff */
[----:B------:R2:W-:Y:S01]  /*28780*/  LDGSTS.E [R32+-0x58000], desc[UR8][R142.64], !P2 ;  /* 0xa80000008e207fae */ /* 0x0005e2000d121848 */
[----:B------:R-:W-:-:S03]  /*28790*/  ISETP.GE.U32.AND P0, PT, R35, 0x7ffffcc7, PT ;  /* 0x7ffffcc72300780c */ /* 0x000fc60003f06070 */
[----:B------:R-:W3:Y:S01]  /*287a0*/  LDL.LU.64 R166, [R1+0x5f8] ;  /* 0x0005f80001a67983 */ /* 0x000ee20000300a00 */
[----:B------:R-:W-:-:S04]  /*287b0*/  IMAD.WIDE R34, R22, 0x4, R2 ;  /* 0x0000000416227825 */ /* 0x000fc800078e0202 */
[C---:B--2---:R-:W-:Y:S02]  /*287c0*/  IMAD.WIDE R32, R22.reuse, 0x4, R234 ;  /* 0x0000000416207825 */ /* 0x044fe400078e02ea */
[----:B------:R-:W2:Y:S04]  /*287d0*/  LDL.LU.64 R234, [R1+0x600] ;  /* 0x0006000001ea7983 */ /* 0x000ea80000300a00 */
[----:B------:R-:W2:Y:S04]  /*287e0*/  LDL.LU.64 R230, [R1+0x608] ;  /* 0x0006080001e67983 */ /* 0x000ea80000300a00 */
[----:B------:R-:W2:Y:S01]  /*287f0*/  LDL.LU.64 R2, [R1+0x610] ;  /* 0x0006100001027983 */ /* 0x000ea20000300a00 */
[----:B----4-:R-:W-:-:S03]  /*28800*/  IMAD.WIDE R146, R22, 0x4, R4 ;  /* 0x0000000416927825 */ /* 0x010fc600078e0204 */
[----:B------:R-:W4:Y:S01]  /*28810*/  LDL.LU.64 R4, [R1+0x618] ;  /* 0x0006180001047983 */ /* 0x000f220000300a00 */
[----:B------:R-:W-:Y:S01]  /*28820*/  VIADD R39, R39, 0xfffffd45 ;  /* 0xfffffd4527277836 */ /* 0x000fe20000000000 */
[C---:B------:R-:W-:Y:S01]  /*28830*/  IADD3 R38, R13.reuse, 0x100000, RZ ;  /* 0x001000000d267810 */ /* 0x040fe20007ffe0ff */
[C---:B------:R-:W-:Y:S01]  /*28840*/  VIADD R37, R13.reuse, 0x100000 ;  /* 0x001000000d257836 */ /* 0x040fe20000000000 */
[----:B------:R-:W-:Y:S01]  /*28850*/  IADD3 R36, R13, 0x100000, RZ ;  /* 0x001000000d247810 */ /* 0x000fe20007ffe0ff */
[----:B------:R-:W4:Y:S01]  /*28860*/  LDL.LU.64 R170, [R1+0x620] ;  /* 0x0006200001aa7983 */ /* 0x000f220000300a00 */
[----:B------:R-:W-:Y:S01]  /*28870*/  ISETP.GE.U32.AND P3, PT, R39, 0x7ffffcc6, PT ;  /* 0x7ffffcc62700780c */ /* 0x000fe20003f66070 */
[----:B------:R-:W-:Y:S02]  /*28880*/  VIADD R39, R40, 0xfffffd44 ;  /* 0xfffffd4428277836 */ /* 0x000fe40000000000 */
[----:B------:R-:W-:Y:S04]  /*28890*/  LDGSTS.E [R38+-0x54000], desc[UR8][R32.64], !P2 ;  /* 0xac00000020267fae */ /* 0x000fe8000d121848 */
[----:B------:R-:W-:Y:S04]  /*288a0*/  LDGSTS.E [R37+-0x57ffc], desc[UR8][R144.64], !P0 ;  /* 0xa800400090257fae */ /* 0x000fe8000c121848 */
[----:B------:R1:W-:Y:S01]  /*288b0*/  LDGSTS.E [R36+-0x53ffc], desc[UR8][R34.64], !P0 ;  /* 0xac00400022247fae */ /* 0x0003e2000c121848 */
[----:B------:R-:W-:Y:S01]  /*288c0*/  ISETP.GE.U32.AND P0, PT, R39, 0x7ffffcc5, PT ;  /* 0x7ffffcc52700780c */ /* 0x000fe20003f06070 */
[C---:B------:R-:W-:Y:S01]  /*288d0*/  VIADD R40, R13.reuse, 0x100000 ;  /* 0x001000000d287836 */ /* 0x040fe20000000000 */
[----:B------:R-:W-:Y:S01]  /*288e0*/  IADD3 R39, R13, 0x100000, RZ ;  /* 0x001000000d277810 */ /* 0x000fe20007ffe0ff */
[----:B------:R-:W4:Y:S04]  /*288f0*/  LDL.LU.64 R172, [R1+0x628] ;  /* 0x0006280001ac7983 */ /* 0x000f280000300a00 */
[----:B------:R-:W-:Y:S01]  /*28900*/  LDGSTS.E [R40+-0x57ff8], desc[UR8][R146.64], !P3 ;  /* 0xa800800092287fae */ /* 0x000fe2000d921848 */
[----:B-1----:R-:W-:-:S05]  /*28910*/  IMAD.WIDE R36, R22, 0x4, R168 ;  /* 0x0000000416247825 */ /* 0x002fca00078e02a8 */
[----:B------:R-:W-:Y:S01]  /*28920*/  LDGSTS.E [R39+-0x53ff8], desc[UR8][R36.64], !P3 ;  /* 0xac00800024277fae */ /* 0x000fe2000d921848 */
[----:B---3--:R-:W-:-:S03]  /*28930*/  IMAD.WIDE R148, R22, 0x4, R232 ;  /* 0x0000000416947825 */ /* 0x008fc600078e02e8 */
[----:B------:R-:W3:Y:S04]  /*28940*/  LDL.LU.64 R232, [R1+0x630] ;  /* 0x0006300001e87983 */ /* 0x000ee80000300a00 */
[----:B------:R1:W-:Y:S02]  /*28950*/  LDGSTS.E [R38+-0x57ff4], desc[UR8][R148.64], !P0 ;  /* 0xa800c00094267fae */ /* 0x0003e4000c121848 */
[----:B-1----:R-:W-:-:S04]  /*28960*/  IMAD.WIDE R38, R22, 0x4, R166 ;  /* 0x0000000416267825 */ /* 0x002fc800078e02a6 */
[C---:B--2---:R-:W-:Y:S02]  /*28970*/  IMAD.WIDE R166, R22.reuse, 0x4, R234 ;  /* 0x0000000416a67825 */ /* 0x044fe400078e02ea */
[----:B------:R-:W2:Y:S02]  /*28980*/  LDL.LU.64 R234, [R1+0x638] ;  /* 0x0006380001ea7983 */ /* 0x000ea40000300a00 */
[C---:B------:R-:W-:Y:S02]  /*28990*/  IMAD.WIDE R62, R22.reuse, 0x4, R230 ;  /* 0x00000004163e7825 */ /* 0x040fe400078e02e6 */
[----:B------:R-:W2:Y:S02]  /*289a0*/  LDL.LU.64 R230, [R1+0x5e8] ;  /* 0x0005e80001e67983 */ /* 0x000ea40000300a00 */
[C---:B------:R-:W-:Y:S02]  /*289b0*/  IMAD.WIDE R168, R22.reuse, 0x4, R2 ;  /* 0x0000000416a87825 */ /* 0x040fe400078e0202 */
[----:B------:R-:W2:Y:S02]  /*289c0*/  LDL.LU.64 R2, [R1+0x5e0] ;  /* 0x0005e00001027983 */ /* 0x000ea40000300a00 */
[----:B----4-:R-:W-:-:S02]  /*289d0*/  IMAD.WIDE R64, R22, 0x4, R4 ;  /* 0x0000000416407825 */ /* 0x010fc400078e0204 */
[----:B------:R-:W4:Y:S01]  /*289e0*/  LDL.LU.64 R4, [R1+0x5d0] ;  /* 0x0005d00001047983 */ /* 0x000f220000300a00 */
[----:B------:R-:W-:-:S03]  /*289f0*/  IADD3 R41, R41, -0x2d9, RZ ;  /* 0xfffffd2729297810 */ /* 0x000fc60007ffe0ff */
[----:B------:R-:W4:Y:S01]  /*28a00*/  LDL.LU.64 R198, [R1+0x5c8] ;  /* 0x0005c80001c67983 */ /* 0x000f220000300a00 */
[----:B------:R-:W-:-:S03]  /*28a10*/  ISETP.GE.U32.AND P2, PT, R41, 0x7ffffca8, PT ;  /* 0x7ffffca82900780c */ /* 0x000fc60003f46070 */
[----:B------:R-:W4:Y:S01]  /*28a20*/  LDL.LU.64 R196, [R1+0x5c0] ;  /* 0x0005c00001c47983 */ /* 0x000f220000300a00 */
[----:B------:R-:W-:Y:S02]  /*28a30*/  VIADD R40, R42, 0xfffffd26 ;  /* 0xfffffd262a287836 */ /* 0x000fe40000000000 */
[C---:B------:R-:W-:Y:S02]  /*28a40*/  VIADD R42, R13.reuse, 0x100000 ;  /* 0x001000000d2a7836 */ /* 0x040fe40000000000 */
[----:B------:R-:W-:Y:S01]  /*28a50*/  IMAD.WIDE R66, R22, 0x4, R172 ;  /* 0x0000000416427825 */ /* 0x000fe200078e02ac */
[----:B------:R-:W-:Y:S02]  /*28a60*/  ISETP.GE.U32.AND P3, PT, R40, 0x7ffffca7, PT ;  /* 0x7ffffca72800780c */ /* 0x000fe40003f66070 */
[----:B------:R-:W-:Y:S01]  /*28a70*/  LDGSTS.E [R42+-0x53ff4], desc[UR8][R38.64], !P0 ;  /* 0xac00c000262a7fae */ /* 0x000fe2000c121848 */
[C---:B------:R-:W-:Y:S01]  /*28a80*/  IADD3 R41, R13.reuse, 0x100000, RZ ;  /* 0x001000000d297810 */ /* 0x040fe20007ffe0ff */
[----:B------:R-:W-:Y:S01]  /*28a90*/  VIADD R40, R13, 0x100000 ;  /* 0x001000000d287836 */ /* 0x000fe20000000000 */
[----:B------:R-:W-:-:S02]  /*28aa0*/  ISETP.GE.U32.AND P0, PT, R43, 0x7ffffca6, PT ;  /* 0x7ffffca62b00780c */ /* 0x000fc40003f06070 */
[----:B------:R-:W-:Y:S01]  /*28ab0*/  IADD3 R43, R44, -0x2dc, RZ ;  /* 0xfffffd242c2b7810 */ /* 0x000fe20007ffe0ff */
[----:B------:R-:W-:Y:S01]  /*28ac0*/  LDGSTS.E [R41+-0x50000], desc[UR8][R166.64], !P2 ;  /* 0xb0000000a6297fae */ /* 0x000fe2000d121848 */
[----:B------:R-:W-:Y:S01]  /*28ad0*/  IMAD.WIDE R170, R22, 0x4, R170 ;  /* 0x0000000416aa7825 */ /* 0x000fe200078e02aa */
[----:B------:R-:W1:Y:S02]  /*28ae0*/  LDC R44, c[0x0][0x230] ;  /* 0x00008c00ff2c7b82 */ /* 0x000e640000000800 */
[----:B------:R-:W-:Y:S01]  /*28af0*/  LDGSTS.E [R40+-0x4c000], desc[UR8][R62.64], !P2 ;  /* 0xb40000003e287fae */ /* 0x000fe2000d121848 */
[----:B------:R-:W-:Y:S01]  /*28b00*/  ISETP.GE.U32.AND P2, PT, R43, 0x7ffffca5, PT ;  /* 0x7ffffca52b00780c */ /* 0x000fe20003f46070 */
[----:B------:R-:W-:Y:S02]  /*28b10*/  VIADD R43, R68, 0xfffffd07 ;  /* 0xfffffd07442b7836 */ /* 0x000fe40000000000 */
[----:B------:R4:W-:Y:S04]  /*28b20*/  LDGSTS.E [R42+-0x4fffc], desc[UR8][R168.64], !P3 ;  /* 0xb0004000a82a7fae */ /* 0x0009e8000d921848 */
[----:B------:R-:W-:Y:S04]  /*28b30*/  LDGSTS.E [R41+-0x4bffc], desc[UR8][R64.64], !P3 ;  /* 0xb400400040297fae */ /* 0x000fe8000d921848 */
[----:B------:R-:W-:Y:S04]  /*28b40*/  LDGSTS.E [R40+-0x4fff8], desc[UR8][R170.64], !P0 ;  /* 0xb0008000aa287fae */ /* 0x000fe8000c121848 */
[----:B------:R-:W-:Y:S01]  /*28b50*/  LDGSTS.E [R41+-0x4bff8], desc[UR8][R66.64], !P0 ;  /* 0xb400800042297fae */ /* 0x000fe2000c121848 */
[----:B---3--:R-:W-:-:S03]  /*28b60*/  IMAD.WIDE R172, R22, 0x4, R232 ;  /* 0x0000000416ac7825 */ /* 0x008fc600078e02e8 */
[----:B------:R-:W3:Y:S01]  /*28b70*/  LDL.LU.64 R232, [R1+0x5b8] ;  /* 0x0005b80001e87983 */ /* 0x000ee20000300a00 */
[----:B--2---:R-:W-:-:S04]  /*28b80*/  IMAD.WIDE R192, R22, 0x4, R230 ;  /* 0x0000000416c07825 */ /* 0x004fc800078e02e6 */
[C---:B------:R-:W-:Y:S01]  /*28b90*/  IMAD.WIDE R86, R22.reuse, 0x4, R2 ;  /* 0x0000000416567825 */ /* 0x040fe200078e0202 */
[----:B------:R-:W2:Y:S04]  /*28ba0*/  LDL.LU.64 R230, [R1+0x5a8] ;  /* 0x0005a80001e67983 */ /* 0x000ea80000300a00 */
[----:B------:R-:W2:Y:S01]  /*28bb0*/  LDL.LU.64 R2, [R1+0x5a0] ;  /* 0x0005a00001027983 */ /* 0x000ea20000300a00 */
[----:B------:R-:W-:-:S03]  /*28bc0*/  IMAD.WIDE R68, R22, 0x4, R234 ;  /* 0x0000000416447825 */ /* 0x000fc600078e02ea */
[----:B------:R-:W2:Y:S04]  /*28bd0*/  LDL.LU.64 R200, [R1+0x640] ;  /* 0x0006400001c87983 */ /* 0x000ea80000300a00 */
[----:B------:R-:W2:Y:S01]  /*28be0*/  LDL.LU.64 R234, [R1+0x648] ;  /* 0x0006480001ea7983 */ /* 0x000ea20000300a00 */
[----:B----4-:R-:W-:-:S04]  /*28bf0*/  IMAD.WIDE R194, R22, 0x4, R4 ;  /* 0x0000000416c27825 */ /* 0x010fc800078e0204 */
[C---:B------:R-:W-:Y:S01]  /*28c00*/  IMAD.WIDE R88, R22.reuse, 0x4, R198 ;  /* 0x0000000416587825 */ /* 0x040fe200078e02c6 */
[----:B------:R-:W4:Y:S04]  /*28c10*/  LDL.LU.64 R4, [R1+0x650] ;  /* 0x0006500001047983 */ /* 0x000f280000300a00 */
[----:B------:R1:W-:Y:S01]  /*28c20*/  STL.64 [R1+0xb98], R12 ;  /* 0x000b980c01007387 */ /* 0x0003e20000100a00 */
[----:B------:R-:W-:Y:S02]  /*28c30*/  ISETP.GE.U32.AND P0, PT, R43, 0x7ffffc88, PT ;  /* 0x7ffffc882b00780c */ /* 0x000fe40003f06070 */
[----:B------:R-:W-:Y:S01]  /*28c40*/  IADD3 R42, R47, -0x2fa, RZ ;  /* 0xfffffd062f2a7810 */ /* 0x000fe20007ffe0ff */
[----:B------:R-:W-:Y:S01]  /*28c50*/  LDGSTS.E [R40+-0x4fff4], desc[UR8][R172.64], !P2 ;  /* 0xb000c000ac287fae */ /* 0x000fe2000d121848 */
[C---:B---3--:R-:W-:Y:S01]  /*28c60*/  IMAD.WIDE R90, R22.reuse, 0x4, R232 ;  /* 0x00000004165a7825 */ /* 0x048fe200078e02e8 */
[----:B------:R-:W3:Y:S02]  /*28c70*/  LDC R47, c[0x0][0x230] ;  /* 0x00008c00ff2f7b82 */ /* 0x000ee40000000800 */
[----:B------:R-:W3:Y:S01]  /*28c80*/  LDL.LU.64 R232, [R1+0x658] ;  /* 0x0006580001e87983 */ /* 0x000ee20000300a00 */
[----:B--2---:R-:W-:-:S03]  /*28c90*/  IMAD.WIDE R198, R22, 0x4, R230 ;  /* 0x0000000416c67825 */ /* 0x004fc600078e02e6 */
[----:B------:R-:W2:Y:S01]  /*28ca0*/  LDL.LU.64 R230, [R1+0x660] ;  /* 0x0006600001e67983 */ /* 0x000ea20000300a00 */
[----:B------:R-:W-:-:S03]  /*28cb0*/  IMAD.WIDE R92, R22, 0x4, R2 ;  /* 0x00000004165c7825 */ /* 0x000fc600078e0202 */
[----:B------:R-:W2:Y:S04]  /*28cc0*/  LDL.LU.64 R2, [R1+0x668] ;  /* 0x0006680001027983 */ /* 0x000ea80000300a00 */
[----:B------:R-:W2:Y:S01]  /*28cd0*/  LDL.LU.64 R204, [R1+0x670] ;  /* 0x0006700001cc7983 */ /* 0x000ea20000300a00 */
[----:B------:R-:W-:-:S03]  /*28ce0*/  IMAD.WIDE R124, R22, 0x4, R200 ;  /* 0x00000004167c7825 */ /* 0x000fc600078e02c8 */
[----:B------:R-:W2:Y:S04]  /*28cf0*/  LDL.LU.64 R202, [R1+0x6d8] ;  /* 0x0006d80001ca7983 */ /* 0x000ea80000300a00 */
[----:B------:R-:W2:Y:S01]  /*28d00*/  LDL.LU.64 R200, [R1+0x6d0] ;  /* 0x0006d00001c87983 */ /* 0x000ea20000300a00 */
[----:B----4-:R-:W-:-:S03]  /*28d10*/  IMAD.WIDE R126, R22, 0x4, R4 ;  /* 0x00000004167e7825 */ /* 0x010fc600078e0204 */
[----:B------:R-:W4:Y:S01]  /*28d20*/  LDL.LU.64 R4, [R1+0x6c8] ;  /* 0x0006c80001047983 */ /* 0x000f220000300a00 */
[----:B------:R-:W-:-:S05]  /*28d30*/  VIADD R43, R13, 0x100000 ;  /* 0x001000000d2b7836 */ /* 0x000fca0000000000 */
[----:B------:R1:W-:Y:S01]  /*28d40*/  LDGSTS.E [R43+-0x4bff4], desc[UR8][R68.64], !P2 ;  /* 0xb400c000442b7fae */ /* 0x0003e2000d121848 */
[----:B------:R-:W-:Y:S02]  /*28d50*/  ISETP.GE.U32.AND P3, PT, R42, 0x7ffffc87, PT ;  /* 0x7ffffc872a00780c */ /* 0x000fe40003f66070 */
[----:B------:R-:W-:Y:S01]  /*28d60*/  IADD3 R42, R13, 0x100000, RZ ;  /* 0x001000000d2a7810 */ /* 0x000fe20007ffe0ff */
[----:B-1----:R-:W-:Y:S02]  /*28d70*/  VIADD R44, R44, 0xfffffd63 ;  /* 0xfffffd632c2c7836 */ /* 0x002fe40000000000 */
[----:B------:R-:W-:Y:S02]  /*28d80*/  IMAD.WIDE R196, R22, 0x4, R196 ;  /* 0x0000000416c47825 */ /* 0x000fe400078e02c4 */
[----:B------:R-:W-:Y:S02]  /*28d90*/  LDGSTS.E [R42+-0x48000], desc[UR8][R192.64], !P0 ;  /* 0xb8000000c02a7fae */ /* 0x000fe4000c121848 */
[----:B------:R-:W-:-:S02]  /*28da0*/  VIADD R43, R46, 0xfffffd05 ;  /* 0xfffffd052e2b7836 */ /* 0x000fc40000000000 */
[----:B------:R-:W-:Y:S01]  /*28db0*/  LDGSTS.E [R41+-0x44000], desc[UR8][R86.64], !P0 ;  /* 0xbc00000056297fae */ /* 0x000fe2000c121848 */
[----:B------:R-:W1:Y:S02]  /*28dc0*/  LDC R46, c[0x0][0x230] ;  /* 0x00008c00ff2e7b82 */ /* 0x000e640000000800 */
[----:B------:R-:W-:Y:S01]  /*28dd0*/  ISETP.GE.U32.AND P2, PT, R43, 0x7ffffc86, PT ;  /* 0x7ffffc862b00780c */ /* 0x000fe20003f46070 */
[----:B------:R-:W-:Y:S01]  /*28de0*/  LDGSTS.E [R40+-0x47ffc], desc[UR8][R194.64], !P3 ;  /* 0xb8004000c2287fae */ /* 0x000fe2000d921848 */
[----:B------:R-:W-:Y:S02]  /*28df0*/  IADD3 R43, R45, -0x2fc, RZ ;  /* 0xfffffd042d2b7810 */ /* 0x000fe40007ffe0ff */
[----:B------:R-:W-:Y:S01]  /*28e00*/  ISETP.GE.U32.AND P0, PT, R44, 0x7ffffce4, PT ;  /* 0x7ffffce42c00780c */ /* 0x000fe20003f06070 */
[----:B------:R-:W-:Y:S01]  /*28e10*/  LDGSTS.E [R42+-0x43ffc], desc[UR8][R88.64], !P3 ;  /* 0xbc004000582a7fae */ /* 0x000fe2000d921848 */
[----:B------:R-:W-:Y:S01]  /*28e20*/  ISETP.GE.U32.AND P4, PT, R43, 0x7ffffc85, PT ;  /* 0x7ffffc852b00780c */ /* 0x000fe20003f86070 */
[----:B------:R-:W-:Y:S01]  /*28e30*/  IMAD.WIDE R234, R22, 0x4, R234 ;  /* 0x0000000416ea7825 */ /* 0x000fe200078e02ea */
[----:B---3--:R-:W-:Y:S01]  /*28e40*/  IADD3 R43, R47, -0x29e, RZ ;  /* 0xfffffd622f2b7810 */ /* 0x008fe20007ffe0ff */
[----:B------:R-:W3:Y:S04]  /*28e50*/  LDC R44, c[0x0][0x230] ;  /* 0x00008c00ff2c7b82 */ /* 0x000ee80000000800 */
[----:B------:R-:W-:Y:S04]  /*28e60*/  LDGSTS.E [R41+-0x47ff8], desc[UR8][R196.64], !P2 ;  /* 0xb8008000c4297fae */ /* 0x000fe8000d121848 */
[----:B------:R1:W-:Y:S01]  /*28e70*/  LDGSTS.E [R40+-0x43ff8], desc[UR8][R90.64], !P2 ;  /* 0xbc0080005a287fae */ /* 0x0003e2000d121848 */
[----:B------:R-:W-:Y:S01]  /*28e80*/  ISETP.GE.U32.AND P2, PT, R43, 0x7ffffce3, PT ;  /* 0x7ffffce32b00780c */ /* 0x000fe20003f46070 */
[----:B------:R-:W3:Y:S02]  /*28e90*/  LDC R45, c[0x0][0x230] ;  /* 0x00008c00ff2d7b82 */ /* 0x000ee40000000800 */
[----:B------:R1:W-:Y:S02]  /*28ea0*/  LDGSTS.E [R42+-0x47ff4], desc[UR8][R198.64], !P4 ;  /* 0xb800c000c62a7fae */ /* 0x0003e4000e121848 */
[----:B-1----:R-:W-:-:S02]  /*28eb0*/  VIADD R43, R46, 0xfffffd61 ;  /* 0xfffffd612e2b7836 */ /* 0x002fc40000000000 */
[----:B------:R1:W-:Y:S02]  /*28ec0*/  LDGSTS.E [R41+-0x43ff4], desc[UR8][R92.64], !P4 ;  /* 0xbc00c0005c297fae */ /* 0x0003e4000e121848 */
[----:B------:R-:W3:Y:S01]  /*28ed0*/  LDC R46, c[0x0][0x230] ;  /* 0x00008c00ff2e7b82 */ /* 0x000ee20000000800 */
[----:B------:R-:W-:Y:S01]  /*28ee0*/  VIADD R40, R14, 0x100000 ;  /* 0x001000000e287836 */ /* 0x000fe20000000000 */
[----:B------:R-:W-:-:S04]  /*28ef0*/  IADD3 R42, R94, -0x2a0, RZ ;  /* 0xfffffd605e2a7810 */ /* 0x000fc80007ffe0ff */
[----:B------:R-:W-:Y:S02]  /*28f00*/  LDGSTS.E [R40+-0x60000], desc[UR8][R124.64], !P0 ;  /* 0xa00000007c287fae */ /* 0x000fe4000c121848 */
[----:B------:R-:W3:Y:S01]  /*28f10*/  LDC R94, c[0x0][0x230] ;  /* 0x00008c00ff5e7b82 */ /* 0x000ee20000000800 */
[----:B-1----:R-:W-:Y:S02]  /*28f20*/  IADD3 R41, R14, 0x100000, RZ ;  /* 0x001000000e297810 */ /* 0x002fe40007ffe0ff */
[----:B------:R-:W-:-:S03]  /*28f30*/  ISETP.GE.U32.AND P3, PT, R42, 0x7ffffce1, PT ;  /* 0x7ffffce12a00780c */ /* 0x000fc60003f66070 */
[----:B------:R-:W-:Y:S01]  /*28f40*/  LDGSTS.E [R41+-0x5c000], desc[UR8][R234.64], !P0 ;  /* 0xa4000000ea297fae */ /* 0x000fe2000c121848 */
[----:B------:R-:W-:Y:S01]  /*28f50*/  ISETP.GE.U32.AND P0, PT, R43, 0x7ffffce2, PT ;  /* 0x7ffffce22b00780c */ /* 0x000fe20003f06070 */
[C---:B------:R-:W-:Y:S01]  /*28f60*/  VIADD R43, R14.reuse, 0x100000 ;  /* 0x001000000e2b7836 */ /* 0x040fe20000000000 */
[----:B------:R-:W-:Y:S01]  /*28f70*/  IADD3 R42, R14, 0x100000, RZ ;  /* 0x001000000e2a7810 */ /* 0x000fe20007ffe0ff */
[----:B------:R-:W-:Y:S01]  /*28f80*/  LDGSTS.E [R40+-0x5fffc], desc[UR8][R126.64], !P2 ;  /* 0xa00040007e287fae */ /* 0x000fe2000d121848 */
[----:B------:R-:W1:Y:S01]  /*28f90*/  LDC R47, c[0x0][0x230] ;  /* 0x00008c00ff2f7b82 */ /* 0x000e620000000800 */
[----:B------:R-:W-:-:S05]  /*28fa0*/  IMAD.WIDE R232, R22, 0x4, R232 ;  /* 0x0000000416e87825 */ /* 0x000fca00078e02e8 */
[----:B------:R-:W-:Y:S01]  /*28fb0*/  LDGSTS.E [R43+-0x5bffc], desc[UR8][R232.64], !P2 ;  /* 0xa4004000e82b7fae */ /* 0x000fe2000d121848 */
[----:B--2---:R-:W-:-:S04]  /*28fc0*/  IMAD.WIDE R128, R22, 0x4, R230 ;  /* 0x0000000416807825 */ /* 0x004fc800078e02e6 */
[C---:B------:R-:W-:Y:S01]  /*28fd0*/  IMAD.WIDE R230, R22.reuse, 0x4, R2 ;  /* 0x0000000416e67825 */ /* 0x040fe200078e0202 */
[----:B------:R-:W-:Y:S04]  /*28fe0*/  LDGSTS.E [R42+-0x5fff8], desc[UR8][R128.64], !P0 ;  /* 0xa0008000802a7fae */ /* 0x000fe8000c121848 */
[----:B------:R-:W2:Y:S04]  /*28ff0*/  LDL.LU.64 R2, [R1+0x6c0] ;  /* 0x0006c00001027983 */ /* 0x000ea80000300a00 */
[----:B------:R-:W2:Y:S01]  /*29000*/  LDL.LU.64 R210, [R1+0x6b8] ;  /* 0x0006b80001d27983 */ /* 0x000ea20000300a00 */
[----:B------:R-:W-:-:S03]  /*29010*/  IMAD.WIDE R130, R22, 0x4, R204 ;  /* 0x0000000416827825 */ /* 0x000fc600078e02cc */
[----:B------:R-:W2:Y:S04]  /*29020*/  LDL.LU.64 R204, [R1+0x6b0] ;  /* 0x0006b00001cc7983 */ /* 0x000ea80000300a00 */
[----:B------:R-:W-:Y:S04]  /*29030*/  LDGSTS.E [R41+-0x5bff8], desc[UR8][R230.64], !P0 ;  /* 0xa4008000e6297fae */ /* 0x000fe8000c121848 */
[----:B------:R4:W-:Y:S04]  /*29040*/  LDGSTS.E [R40+-0x5fff4], desc[UR8][R130.64], !P3 ;  /* 0xa000c00082287fae */ /* 0x0009e8000d921848 */
[----:B------:R-:W2:Y:S04]  /*29050*/  LDL.LU.64 R208, [R1+0x6a8] ;  /* 0x0006a80001d07983 */ /* 0x000ea80000300a00 */
[----:B------:R-:W2:Y:S01]  /*29060*/  LDL.LU.64 R206, [R1+0x6a0] ;  /* 0x0006a00001ce7983 */ /* 0x000ea20000300a00 */
[----:B----4-:R-:W-:-:S03]  /*29070*/  IMAD.WIDE R40, R22, 0x4, R4 ;  /* 0x0000000416287825 */ /* 0x010fc600078e0204 */
[----:B------:R-:W4:Y:S01]  /*29080*/  LDL.LU.64 R4, [R1+0x698] ;  /* 0x0006980001047983 */ /* 0x000f220000300a00 */
[----:B---3--:R-:W-:Y:S01]  /*29090*/  VIADD R43, R44, 0xfffffd43 ;  /* 0xfffffd432c2b7836 */ /* 0x008fe20000000000 */
[----:B------:R-:W-:-:S04]  /*290a0*/  IADD3 R45, R45, -0x2be, RZ ;  /* 0xfffffd422d2d7810 */ /* 0x000fc80007ffe0ff */
[----:B------:R-:W-:Y:S01]  /*290b0*/  ISETP.GE.U32.AND P0, PT, R43, 0x7ffffcc4, PT ;  /* 0x7ffffcc42b00780c */ /* 0x000fe20003f06070 */
[C---:B------:R-:W-:Y:S01]  /*290c0*/  VIADD R44, R14.reuse, 0x100000 ;  /* 0x001000000e2c7836 */ /* 0x040fe20000000000 */
[----:B------:R-:W-:Y:S01]  /*290d0*/  IADD3 R43, R14, 0x100000, RZ ;  /* 0x001000000e2b7810 */ /* 0x000fe20007ffe0ff */
[----:B------:R-:W-:Y:S01]  /*290e0*/  IMAD.WIDE R226, R22, 0x4, R202 ;  /* 0x0000000416e27825 */ /* 0x000fe200078e02ca */
[----:B------:R-:W-:-:S03]  /*290f0*/  ISETP.GE.U32.AND P2, PT, R45, 0x7ffffcc3, PT ;  /* 0x7ffffcc32d00780c */ /* 0x000fc60003f46070 */
[----:B------:R-:W-:Y:S01]  /*29100*/  IMAD.WIDE R200, R22, 0x4, R200 ;  /* 0x0000000416c87825 */ /* 0x000fe200078e02c8 */
[----:B------:R-:W-:Y:S03]  /*29110*/  LDGSTS.E [R44+-0x5bff4], desc[UR8][R226.64], !P3 ;  /* 0xa400c000e22c7fae */ /* 0x000fe6000d921848 */
[----:B------:R-:W-:Y:S02]  /*29120*/  VIADD R45, R46, 0xfffffd41 ;  /* 0xfffffd412e2d7836 */ /* 0x000fe40000000000 */
[----:B------:R-:W-:Y:S01]  /*29130*/  LDGSTS.E [R43+-0x58000], desc[UR8][R200.64], !P0 ;  /* 0xa8000000c82b7fae */ /* 0x000fe2000c121848 */
[----:B------:R-:W-:-:S03]  /*29140*/  VIADD R46, R14, 0x100000 ;  /* 0x001000000e2e7836 */ /* 0x000fc60000000000 */
[----:B------:R3:W-:Y:S01]  /*29150*/  LDGSTS.E [R42+-0x54000], desc[UR8][R40.64], !P0 ;  /* 0xac000000282a7fae */ /* 0x0007e2000c121848 */
[----:B------:R-:W-:Y:S02]  /*29160*/  ISETP.GE.U32.AND P0, PT, R45, 0x7ffffcc2, PT ;  /* 0x7ffffcc22d00780c */ /* 0x000fe40003f06070 */
[----:B------:R-:W-:Y:S02]  /*29170*/  IADD3 R45, R14, 0x100000, RZ ;  /* 0x001000000e2d7810 */ /* 0x000fe40007ffe0ff */
[----:B-1----:R-:W-:Y:S01]  /*29180*/  IADD3 R47, R47, -0x2c0, RZ ;  /* 0xfffffd402f2f7810 */ /* 0x002fe20007ffe0ff */
[C---:B--2---:R-:W-:Y:S02]  /*29190*/  IMAD.WIDE R202, R22.reuse, 0x4, R2 ;  /* 0x0000000416ca7825 */ /* 0x044fe400078e0202 */
[----:B------:R-:W2:Y:S02]  /*291a0*/  LDL.LU.64 R2, [R1+0x690] ;  /* 0x0006900001027983 */ /* 0x000ea40000300a00 */
[----:B---3--:R-:W-:-:S02]  /*291b0*/  IMAD.WIDE R42, R22, 0x4, R210 ;  /* 0x00000004162a7825 */ /* 0x008fc400078e02d2 */
[----:B------:R-:W3:Y:S04]  /*291c0*/  LDL.LU.64 R218, [R1+0x688] ;  /* 0x0006880001da7983 */ /* 0x000ee80000300a00 */
[----:B------:R-:W3:Y:S04]  /*291d0*/  LDL.LU.64 R210, [R1+0x680] ;  /* 0x0006800001d27983 */ /* 0x000ee80000300a00 */
[----:B------:R1:W-:Y:S04]  /*291e0*/  LDGSTS.E [R46+-0x57ffc], desc[UR8][R202.64], !P2 ;  /* 0xa8004000ca2e7fae */ /* 0x0003e8000d121848 */
[----:B------:R-:W3:Y:S04]  /*291f0*/  LDL.LU.64 R220, [R1+0x678] ;  /* 0x0006780001dc7983 */ /* 0x000ee80000300a00 */
[----:B------:R-:W3:Y:S01]  /*29200*/  LDL.LU.64 R212, [R1+0x560] ;  /* 0x0005600001d47983 */ /* 0x000ee20000300a00 */
[----:B-1----:R-:W-:-:S03]  /*29210*/  VIADD R46, R94, 0xfffffd23 ;  /* 0xfffffd235e2e7836 */ /* 0x002fc60000000000 */
[----:B------:R-:W-:Y:S01]  /*29220*/  LDGSTS.E [R45+-0x53ffc], desc[UR8][R42.64], !P2 ;  /* 0xac0040002a2d7fae */ /* 0x000fe2000d121848 */
[----:B------:R-:W-:Y:S02]  /*29230*/  ISETP.GE.U32.AND P2, PT, R47, 0x7ffffcc1, PT ;  /* 0x7ffffcc12f00780c */ /* 0x000fe40003f46070 */
[----:B------:R-:W-:Y:S01]  /*29240*/  ISETP.GE.U32.AND P3, PT, R46, 0x7ffffca4, PT ;  /* 0x7ffffca42e00780c */ /* 0x000fe20003f66070 */
[C---:B----4-:R-:W-:Y:S02]  /*29250*/  IMAD.WIDE R46, R22.reuse, 0x4, R4 ;  /* 0x00000004162e7825 */ /* 0x050fe400078e0204 */
[----:B------:R-:W4:Y:S02]  /*29260*/  LDL.LU.64 R4, [R1+0x558] ;  /* 0x0005580001047983 */ /* 0x000f240000300a00 */
[C---:B------:R-:W-:Y:S02]  /*29270*/  IMAD.WIDE R204, R22.reuse, 0x4, R204 ;  /* 0x0000000416cc7825 */ /* 0x040fe400078e02cc */
[----:B------:R-:W4:Y:S04]  /*29280*/  LDL.LU.64 R214, [R1+0x550] ;  /* 0x0005500001d67983 */ /* 0x000f280000300a00 */
[----:B------:R1:W-:Y:S01]  /*29290*/  LDGSTS.E [R44+-0x57ff8], desc[UR8][R204.64], !P0 ;  /* 0xa8008000cc2c7fae */ /* 0x0003e2000c121848 */
[----:B------:R-:W-:-:S03]  /*292a0*/  IMAD.WIDE R206, R22, 0x4, R206 ;  /* 0x0000000416ce7825 */ /* 0x000fc600078e02ce */
[----:B------:R-:W4:Y:S01]  /*292b0*/  LDL.LU.64 R216, [R1+0x548] ;  /* 0x0005480001d87983 */ /* 0x000f220000300a00 */
[----:B------:R-:W-:Y:S02]  /*292c0*/  VIADD R94, R14, 0x100000 ;  /* 0x001000000e5e7836 */ /* 0x000fe40000000000 */
[----:B-1----:R-:W-:-:S05]  /*292d0*/  IMAD.WIDE R44, R22, 0x4, R208 ;  /* 0x00000004162c7825 */ /* 0x002fca00078e02d0 */
[----:B------:R-:W-:Y:S01]  /*292e0*/  LDGSTS.E [R96+-0x53ff8], desc[UR8][R44.64], !P0 ;  /* 0xac0080002c607fae */ /* 0x000fe2000c121848 */
[----:B------:R-:W-:Y:S01]  /*292f0*/  ISETP.GE.U32.AND P0, PT, R97, 0x7ffffca3, PT ;  /* 0x7ffffca36100780c */ /* 0x000fe20003f06070 */
[C---:B------:R-:W-:Y:S02]  /*29300*/  VIADD R98, R14.reuse, 0x100000 ;  /* 0x001000000e627836 */ /* 0x040fe40000000000 */
[----:B------:R-:W-:Y:S01]  /*29310*/  LDGSTS.E [R95+-0x57ff4], desc[UR8][R206.64], !P2 ;  /* 0xa800c000ce5f7fae */ /* 0x000fe2000d121848 */
[----:B------:R-:W-:-:S03]  /*29320*/  IADD3 R97, R14, 0x100000, RZ ;  /* 0x001000000e617810 */ /* 0x000fc60007ffe0ff */
[----:B------:R3:W-:Y:S01]  /*29330*/  LDGSTS.E [R94+-0x53ff4], desc[UR8][R46.64], !P2 ;  /* 0xac00c0002e5e7fae */ /* 0x0007e2000d121848 */
[----:B------:R-:W-:Y:S02]  /*29340*/  ISETP.GE.U32.AND P2, PT, R99, 0x7ffffca2, PT ;  /* 0x7ffffca26300780c */ /* 0x000fe40003f46070 */
[----:B------:R-:W-:Y:S01]  /*29350*/  IADD3 R99, R14, 0x100000, RZ ;  /* 0x001000000e637810 */ /* 0x000fe20007ffe0ff */
[C---:B--2---:R-:W-:Y:S02]  /*29360*/  IMAD.WIDE R208, R22.reuse, 0x4, R2 ;  /* 0x0000000416d07825 */ /* 0x044fe400078e0202 */
[----:B------:R-:W2:Y:S02]  /*29370*/  LDL.LU.64 R2, [R1+0x540] ;  /* 0x0005400001027983 */ /* 0x000ea40000300a00 */
[C---:B---3--:R-:W-:Y:S02]  /*29380*/  IMAD.WIDE R94, R22.reuse, 0x4, R218 ;  /* 0x00000004165e7825 */ /* 0x048fe400078e02da */
[----:B------:R-:W3:Y:S01]  /*29390*/  LDL.LU.64 R224, [R1+0x538] ;  /* 0x0005380001e07983 */ /* 0x000ee20000300a00 */
[----:B------:R-:W1:Y:S01]  /*293a0*/  LDC R218, c[0x0][0x230] ;  /* 0x00008c00ffda7b82 */ /* 0x000e620000000800 */
[----:B------:R-:W-:-:S02]  /*293b0*/  IMAD.WIDE R210, R22, 0x4, R210 ;  /* 0x0000000416d27825 */ /* 0x000fc400078e02d2 */
[----:B------:R-:W-:Y:S04]  /*293c0*/  LDGSTS.E [R98+-0x50000], desc[UR8][R208.64], !P3 ;  /* 0xb0000000d0627fae */ /* 0x000fe8000d921848 */
[----:B------:R-:W-:Y:S04]  /*293d0*/  LDGSTS.E [R97+-0x4c000], desc[UR8][R94.64], !P3 ;  /* 0xb40000005e617fae */ /* 0x000fe8000d921848 */
[----:B------:R1:W-:Y:S01]  /*293e0*/  LDGSTS.E [R96+-0x4fffc], desc[UR8][R210.64], !P0 ;  /* 0xb0004000d2607fae */ /* 0x0003e2000c121848 */
[----:B------:R-:W-:-:S03]  /*293f0*/  IMAD.WIDE R212, R22, 0x4, R212 ;  /* 0x0000000416d47825 */ /* 0x000fc600078e02d4 */
[----:B------:R-:W3:Y:S01]  /*29400*/  LDL.LU.64 R20, [R1+0x528] ;  /* 0x0005280001147983 */ /* 0x000ee20000300a00 */
[----:B-1----:R-:W-:-:S03]  /*29410*/  IMAD.WIDE R96, R22, 0x4, R220 ;  /* 0x0000000416607825 */ /* 0x002fc600078e02dc */
[----:B------:R-:W3:Y:S04]  /*29420*/  LDL.LU.64 R220, [R1+0x520] ;  /* 0x0005200001dc7983 */ /* 0x000ee80000300a00 */
[----:B------:R-:W-:Y:S04]  /*29430*/  LDGSTS.E [R99+-0x4bffc], desc[UR8][R96.64], !P0 ;  /* 0xb400400060637fae */ /* 0x000fe8000c121848 */
[----:B------:R4:W-:Y:S02]  /*29440*/  LDGSTS.E [R98+-0x4fff8], desc[UR8][R212.64], !P2 ;  /* 0xb0008000d4627fae */ /* 0x0009e4000d121848 */
[----:B----4-:R-:W-:-:S02]  /*29450*/  IMAD.WIDE R98, R22, 0x4, R4 ;  /* 0x0000000416627825 */ /* 0x010fc400078e0204 */
[----:B------:R-:W4:Y:S04]  /*29460*/  LDL.LU.64 R4, [R1+0x510] ;  /* 0x0005100001047983 */ /* 0x000f280000300a00 */
[----:B------:R-:W4:Y:S04]  /*29470*/  LDL.LU.64 R222, [R1+0x508] ;  /* 0x0005080001de7983 */ /* 0x000f280000300a00 */
[----:B------:R-:W4:Y:S01]  /*29480*/  LDL.LU.64 R18, [R1+0x4f8] ;  /* 0x0004f80001127983 */ /* 0x000f220000300a00 */
[----:B------:R-:W1:Y:S01]  /*29490*/  S2R R23, SR_TID.X ;  /* 0x0000000000177919 */ /* 0x000e620000002100 */
[----:B------:R-:W-:-:S02]  /*294a0*/  VIADD R101, R101, 0xfffffd20 ;  /* 0xfffffd2065657836 */ /* 0x000fc40000000000 */
[----:B------:R-:W-:Y:S01]  /*294b0*/  VIADD R100, R100, 0xfffffd03 ;  /* 0xfffffd0364647836 */ /* 0x000fe20000000000 */
[C---:B------:R-:W-:Y:S01]  /*294c0*/  IADD3 R105, R14.reuse, 0x100000, RZ ;  /* 0x001000000e697810 */ /* 0x040fe20007ffe0ff */
[----:B------:R-:W-:Y:S01]  /*294d0*/  VIADD R104, R14, 0x100000 ;  /* 0x001000000e687836 */ /* 0x000fe20000000000 */
[----:B------:R-:W-:Y:S01]  /*294e0*/  ISETP.GE.U32.AND P0, PT, R101, 0x7ffffca1, PT ;  /* 0x7ffffca16500780c */ /* 0x000fe20003f06070 */
[----:B------:R-:W-:Y:S01]  /*294f0*/  IMAD.WIDE R214, R22, 0x4, R214 ;  /* 0x0000000416d67825 */ /* 0x000fe200078e02d6 */
[----:B------:R-:W-:Y:S01]  /*29500*/  ISETP.GE.U32.AND P3, PT, R100, 0x7ffffc84, PT ;  /* 0x7ffffc846400780c */ /* 0x000fe20003f66070 */
[----:B------:R1:W-:Y:S01]  /*29510*/  LDGSTS.E [R105+-0x4bff8], desc[UR8][R98.64], !P2 ;  /* 0xb400800062697fae */ /* 0x0003e2000d121848 */
[----:B------:R-:W-:Y:S01]  /*29520*/  IADD3 R103, R14, 0x100000, RZ ;  /* 0x001000000e677810 */ /* 0x000fe20007ffe0ff */
[----:B------:R-:W-:Y:S02]  /*29530*/  IMAD.WIDE R100, R22, 0x4, R216 ;  /* 0x0000000416647825 */ /* 0x000fe400078e02d8 */
[----:B------:R-:W4:Y:S02]  /*29540*/  LDL.LU.64 R12, [R1+0x408] ;  /* 0x00040800010c7983 */ /* 0x000f240000300a00 */
[----:B------:R-:W-:-:S02]  /*29550*/  VIADD R102, R14, 0x100000 ;  /* 0x001000000e667836 */ /* 0x000fc40000000000 */
[----:B------:R-:W-:Y:S01]  /*29560*/  VIADD R106, R106, 0xfffffd00 ;  /* 0xfffffd006a6a7836 */ /* 0x000fe20000000000 */
[----:B------:R-:W4:Y:S01]  /*29570*/  LDL.LU.64 R250, [R1+0x400] ;  /* 0x0004000001fa7983 */ /* 0x000f220000300a00 */
[----:B-1----:R-:W-:-:S03]  /*29580*/  IADD3 R105, R218, -0x2fe, RZ ;  /* 0xfffffd02da697810 */ /* 0x002fc60007ffe0ff */
[----:B------:R-:W-:Y:S01]  /*29590*/  LDGSTS.E [R104+-0x4fff4], desc[UR8][R214.64], !P0 ;  /* 0xb000c000d6687fae */ /* 0x000fe2000c121848 */
[----:B------:R-:W-:-:S03]  /*295a0*/  ISETP.GE.U32.AND P2, PT, R105, 0x7ffffc83, PT ;  /* 0x7ffffc836900780c */ /* 0x000fc60003f46070 */
[----:B------:R-:W-:Y:S01]  /*295b0*/  LDGSTS.E [R103+-0x4bff4], desc[UR8][R100.64], !P0 ;  /* 0xb400c00064677fae */ /* 0x000fe2000c121848 */
[----:B------:R-:W-:Y:S01]  /*295c0*/  LOP3.LUT R23, R23, 0x7f, RZ, 0xc0, !PT ;  /* 0x0000007f17177812 */ /* 0x000fe200078ec0ff */
[----:B------:R-:W-:-:S03]  /*295d0*/  VIADD R105, R14, 0x100000 ;  /* 0x001000000e697836 */ /* 0x000fc60000000000 */
[----:B------:R-:W-:Y:S02]  /*295e0*/  ISETP.GE.AND P4, PT, R23, R106, PT ;  /* 0x0000006a1700720c */ /* 0x000fe40003f86270 */
[----:B------:R-:W-:Y:S02]  /*295f0*/  ISETP.GT.AND P0, PT, R0, 0x37f, PT ;  /* 0x0000037f0000780c */ /* 0x000fe40003f04270 */
[----:B------:R-:W-:Y:S02]  /*29600*/  IADD3 R107, R107, -0x2ff, RZ ;  /* 0xfffffd016b6b7810 */ /* 0x000fe40007ffe0ff */
[----:B------:R-:W-:Y:S01]  /*29610*/  IADD3 R15, R14, 0x100000, RZ ;  /* 0x001000000e0f7810 */ /* 0x000fe20007ffe0ff */
[----:B--2---:R-:W-:-:S04]  /*29620*/  IMAD.WIDE R216, R22, 0x4, R2 ;  /* 0x0000000416d87825 */ /* 0x004fc800078e0202 */
[----:B---3--:R-:W-:Y:S01]  /*29630*/  IMAD.WIDE R218, R22, 0x4, R20 ;  /* 0x0000000416da7825 */ /* 0x008fe200078e0214 */
[----:B------:R1:W-:Y:S01]  /*29640*/  LDGSTS.E [R102+-0x48000], desc[UR8][R216.64], !P3 ;  /* 0xb8000000d8667fae */ /* 0x0003e2000d921848 */
[----:B------:R-:W-:Y:S01]  /*29650*/  IADD3 R0, R14, 0x100000, RZ ;  /* 0x001000000e007810 */ /* 0x000fe20007ffe0ff */
[----:B------:R-:W2:Y:S01]  /*29660*/  LDC R2, c[0x0][0x230] ;  /* 0x00008c00ff027b82 */ /* 0x000ea20000000800 */
[----:B-1----:R-:W-:-:S05]  /*29670*/  IMAD.WIDE R102, R22, 0x4, R224 ;  /* 0x0000000416667825 */ /* 0x002fca00078e02e0 */
[----:B------:R1:W-:Y:S04]  /*29680*/  LDGSTS.E [R104+-0x44000], desc[UR8][R102.64], !P3 ;  /* 0xbc00000066687fae */ /* 0x0003e8000d921848 */
[----:B------:R3:W-:Y:S01]  /*29690*/  LDGSTS.E [R105+-0x47ffc], desc[UR8][R218.64], !P2 ;  /* 0xb8004000da697fae */ /* 0x0007e2000d121848 */
[----:B-1----:R-:W-:-:S04]  /*296a0*/  SEL R104, RZ, 0x4, P4 ;  /* 0x00000004ff687807 */ /* 0x002fc80002000000 */
[----:B------:R-:W-:Y:S01]  /*296b0*/  SEL R252, R104, RZ, P0 ;  /* 0x000000ff68fc7207 */ /* 0x000fe20000000000 */
[----:B---3--:R-:W-:Y:S01]  /*296c0*/  IMAD.WIDE R104, R22, 0x4, R220 ;  /* 0x0000000416687825 */ /* 0x008fe200078e02dc */
[----:B------:R-:W-:Y:S02]  /*296d0*/  ISETP.GE.U32.AND P3, PT, R107, 0x7ffffc82, PT ;  /* 0x7ffffc826b00780c */ /* 0x000fe40003f66070 */
[----:B------:R-:W-:Y:S02]  /*296e0*/  ISETP.GE.U32.AND P4, PT, R106, 0x7ffffc81, PT ;  /* 0x7ffffc816a00780c */ /* 0x000fe40003f86070 */
[----:B------:R1:W-:Y:S01]  /*296f0*/  LDGSTS.E [R15+-0x43ffc], desc[UR8][R104.64], !P2 ;  /* 0xbc004000680f7fae */ /* 0x0003e2000d121848 */
[----:B----4-:R-:W-:-:S03]  /*29700*/  IMAD.WIDE R220, R22, 0x4, R4 ;  /* 0x0000000416dc7825 */ /* 0x010fc600078e0204 */
[----:B------:R-:W3:Y:S04]  /*29710*/  LDL.LU.64 R4, [R1+0x6e8] ;  /* 0x0006e80001047983 */ /* 0x000ee80000300a00 */
[----:B------:R-:W4:Y:S04]  /*29720*/  LDL.LU.64 R10, [R1+0x410] ;  /* 0x00041000010a7983 */ /* 0x000f280000300a00 */
[----:B------:R-:W2:Y:S04]  /*29730*/  LDL.LU.64 R180, [R1+0x3f8] ;  /* 0x0003f80001b47983 */ /* 0x000ea80000300a00 */
[----:B------:R-:W3:Y:S04]  /*29740*/  LDL.LU.64 R178, [R1+0x3f0] ;  /* 0x0003f00001b27983 */ /* 0x000ee80000300a00 */
[----:B------:R-:W3:Y:S04]  /*29750*/  LDL.LU.64 R176, [R1+0x358] ;  /* 0x0003580001b07983 */ /* 0x000ee80000300a00 */
[----:B------:R-:W3:Y:S04]  /*29760*/  LDL.LU.64 R174, [R1+0x348] ;  /* 0x0003480001ae7983 */ /* 0x000ee80000300a00 */
[----:B------:R-:W3:Y:S04]  /*29770*/  LDL.LU.64 R156, [R1+0x2f0] ;  /* 0x0002f000019c7983 */ /* 0x000ee80000300a00 */
[----:B------:R-:W3:Y:S04]  /*29780*/  LDL.LU.64 R154, [R1+0x2e8] ;  /* 0x0002e800019a7983 */ /* 0x000ee80000300a00 */
[----:B------:R-:W3:Y:S04]  /*29790*/  LDL.LU.64 R152, [R1+0x278] ;  /* 0x0002780001987983 */ /* 0x000ee80000300a00 */
[----:B------:R-:W3:Y:S04]  /*297a0*/  LDL.LU.64 R16, [R1+0x270] ;  /* 0x0002700001107983 */ /* 0x000ee80000300a00 */
[----:B------:R-:W3:Y:S01]  /*297b0*/  LDL.LU.64 R6, [R1+0x268] ;  /* 0x0002680001067983 */ /* 0x000ee20000300a00 */
[----:B------:R-:W-:-:S03]  /*297c0*/  IMAD.WIDE R106, R22, 0x4, R222 ;  /* 0x00000004166a7825 */ /* 0x000fc600078e02de */
[----:B------:R-:W3:Y:S01]  /*297d0*/  LDL.LU.64 R8, [R1+0x260] ;  /* 0x0002600001087983 */ /* 0x000ee20000300a00 */
[----:B------:R-:W-:-:S03]  /*297e0*/  IMAD.WIDE R222, R22, 0x4, R18 ;  /* 0x0000000416de7825 */ /* 0x000fc600078e0212 */
[----:B------:R-:W3:Y:S04]  /*297f0*/  LDL.LU.64 R228, [R1+0x188] ;  /* 0x0001880001e47983 */ /* 0x000ee80000300a00 */
[----:B------:R-:W3:Y:S04]  /*29800*/  LDL.LU.64 R188, [R1+0x178] ;  /* 0x0001780001bc7983 */ /* 0x000ee80000300a00 */
[----:B------:R-:W3:Y:S04]  /*29810*/  LDL.LU.64 R224, [R1+0x170] ;  /* 0x0001700001e07983 */ /* 0x000ee80000300a00 */
[----:B------:R-:W3:Y:S04]  /*29820*/  LDL.LU.64 R20, [R1+0x168] ;  /* 0x0001680001147983 */ /* 0x000ee80000300a00 */
[----:B------:R-:W3:Y:S04]  /*29830*/  LDL.LU.64 R18, [R1+0x88] ;  /* 0x0000880001127983 */ /* 0x000ee80000300a00 */
[----:B------:R-:W2:Y:S01]  /*29840*/  LDL.LU R15, [R1+0xcf8] ;  /* 0x000cf800010f7983 */ /* 0x000ea20000300800 */
[----:B------:R-:W-:Y:S01]  /*29850*/  VIADD R23, R14, 0x100000 ;  /* 0x001000000e177836 */ /* 0x000fe20000000000 */
[----:B------:R-:W-:Y:S01]  /*29860*/  ISETP.NE.U32.AND P0, PT, R252, RZ, PT ;  /* 0x000000fffc00720c */ /* 0x000fe20003f05070 */
[----:B------:R-:W-:-:S03]  /*29870*/  VIADD R3, R14, 0x100000 ;  /* 0x001000000e037836 */ /* 0x000fc60000000000 */
[----:B------:R3:W-:Y:S01]  /*29880*/  LDGSTS.E [R23+-0x47ff8], desc[UR8][R220.64], !P3 ;  /* 0xb8008000dc177fae */ /* 0x0007e2000d921848 */
[----:B------:R-:W-:-:S03]  /*29890*/  VIADD R252, R14, 0x100000 ;  /* 0x001000000efc7836 */ /* 0x000fc60000000000 */
[----:B------:R-:W-:Y:S01]  /*298a0*/  LDGSTS.E [R0+-0x43ff8], desc[UR8][R106.64], !P3 ;  /* 0xbc0080006a007fae */ /* 0x000fe2000d921848 */
[----:B------:R-:W-:-:S03]  /*298b0*/  IMAD.WIDE R200, R22, 0x4, R200 ;  /* 0x0000000416c87825 */ /* 0x000fc600078e02c8 */
[----:B------:R3:W-:Y:S04]  /*298c0*/  LDGSTS.E [R3+-0x47ff4], desc[UR8][R222.64], !P4 ;  /* 0xb800c000de037fae */ /* 0x0007e8000e121848 */
[----:B------:R-:W3:Y:S04]  /*298d0*/  LDL.LU R23, [R1+0xcf4] ;  /* 0x000cf40001177983 */ /* 0x000ee80000300800 */
[----:B------:R-:W5:Y:S01]  /*298e0*/  LDL.LU R0, [R1+0xcf0] ;  /* 0x000cf00001007983 */ /* 0x000f620000300800 */
[----:B----4-:R-:W-:-:S03]  /*298f0*/  IMAD.WIDE R10, R22, 0x4, R10 ;  /* 0x00000004160a7825 */ /* 0x010fc600078e020a */
[----:B--2---:R1:W-:Y:S02]  /*29900*/  STL.64 [R1+0xba0], R14 ;  /* 0x000ba00e01007387 */ /* 0x0043e40000100a00 */
[----:B-1----:R-:W-:-:S04]  /*29910*/  IMAD.WIDE R14, R22, 0x4, R12 ;  /* 0x00000004160e7825 */ /* 0x002fc800078e020c */
[C---:B------:R-:W-:Y:S01]  /*29920*/  IMAD.WIDE R12, R22.reuse, 0x4, R250 ;  /* 0x00000004160c7825 */ /* 0x040fe200078e02fa */
[----:B------:R1:W-:Y:S04]  /*29930*/  STL.64 [R1+0x8], R14 ;  /* 0x0000080e01007387 */ /* 0x0003e80000100a00 */
[----:B------:R3:W-:Y:S04]  /*29940*/  STL.64 [R1+0x20], R12 ;  /* 0x0000200c01007387 */ /* 0x0007e80000100a00 */
[----:B------:R2:W-:Y:S01]  /*29950*/  STL.64 [R1+0x28], R10 ;  /* 0x0000280a01007387 */ /* 0x0005e20000100a00 */
[----:B-1----:R-:W-:-:S04]  /*29960*/  IMAD.WIDE R14, R22, 0x4, R180 ;  /* 0x00000004160e7825 */ /* 0x002fc800078e02b4 */
[C---:B---3--:R-:W-:Y:S01]  /*29970*/  IMAD.WIDE R12, R22.reuse, 0x4, R178 ;  /* 0x00000004160c7825 */ /* 0x048fe200078e02b2 */
[----:B------:R-:W-:Y:S03]  /*29980*/  STL.64 [R1+0x30], R14 ;  /* 0x0000300e01007387 */ /* 0x000fe60000100a00 */
[C---:B--2---:R-:W-:Y:S01]  /*29990*/  IMAD.WIDE R10, R22.reuse, 0x4, R176 ;  /* 0x00000004160a7825 */ /* 0x044fe200078e02b0 */
[----:B------:R-:W2:Y:S04]  /*299a0*/  LDL.LU.64 R250, [R1+0x60] ;  /* 0x0000600001fa7983 */ /* 0x000ea80000300a00 */
[----:B------:R1:W-:Y:S04]  /*299b0*/  STL.64 [R1+0x40], R12 ;  /* 0x0000400c01007387 */ /* 0x0003e80000100a00 */
[----:B------:R-:W3:Y:S04]  /*299c0*/  LDL.LU.64 R180, [R1+0x50] ;  /* 0x0000500001b47983 */ /* 0x000ee80000300a00 */
[----:B------:R4:W-:Y:S04]  /*299d0*/  STL.64 [R1+0x48], R10 ;  /* 0x0000480a01007387 */ /* 0x0009e80000100a00 */
[----:B------:R-:W3:Y:S01]  /*299e0*/  LDL.LU.64 R178, [R1+0x38] ;  /* 0x0000380001b27983 */ /* 0x000ee20000300a00 */
[----:B-1----:R-:W-:-:S04]  /*299f0*/  IMAD.WIDE R12, R22, 0x4, R156 ;  /* 0x00000004160c7825 */ /* 0x002fc800078e029c */
[----:B----4-:R-:W-:-:S04]  /*29a00*/  IMAD.WIDE R10, R22, 0x4, R174 ;  /* 0x00000004160a7825 */ /* 0x010fc800078e02ae */
[C---:B------:R-:W-:Y:S01]  /*29a10*/  IMAD.WIDE R14, R22.reuse, 0x4, R154 ;  /* 0x00000004160e7825 */ /* 0x040fe200078e029a */
[----:B------:R1:W-:Y:S04]  /*29a20*/  STL.64 [R1+0x58], R10 ;  /* 0x0000580a01007387 */ /* 0x0003e80000100a00 */
[----:B------:R4:W-:Y:S01]  /*29a30*/  STL.64 [R1+0x90], R12 ;  /* 0x0000900c01007387 */ /* 0x0009e20000100a00 */
[----:B------:R-:W-:-:S03]  /*29a40*/  IMAD.WIDE R6, R22, 0x4, R6 ;  /* 0x0000000416067825 */ /* 0x000fc600078e0206 */
[----:B------:R-:W-:Y:S01]  /*29a50*/  STL.64 [R1+0xb0], R14 ;  /* 0x0000b00e01007387 */ /* 0x000fe20000100a00 */
[----:B-1----:R-:W-:-:S04]  /*29a60*/  IMAD.WIDE R10, R22, 0x4, R152 ;  /* 0x00000004160a7825 */ /* 0x002fc800078e0298 */
[C---:B----4-:R-:W-:Y:S01]  /*29a70*/  IMAD.WIDE R12, R22.reuse, 0x4, R16 ;  /* 0x00000004160c7825 */ /* 0x050fe200078e0210 */
[----:B------:R1:W-:Y:S04]  /*29a80*/  STL.64 [R1+0xc0], R10 ;  /* 0x0000c00a01007387 */ /* 0x0003e80000100a00 */
[----:B------:R-:W-:Y:S04]  /*29a90*/  STL.64 [R1+0xc8], R12 ;  /* 0x0000c80c01007387 */ /* 0x000fe80000100a00 */
[----:B------:R4:W-:Y:S01]  /*29aa0*/  STL.64 [R1+0xe8], R6 ;  /* 0x0000e80601007387 */ /* 0x0009e20000100a00 */
[----:B-1----:R-:W-:-:S04]  /*29ab0*/  IMAD.WIDE R10, R22, 0x4, R8 ;  /* 0x00000004160a7825 */ /* 0x002fc800078e0208 */
[C---:B------:R-:W-:Y:S01]  /*29ac0*/  IMAD.WIDE R8, R22.reuse, 0x4, R228 ;  /* 0x0000000416087825 */ /* 0x040fe200078e02e4 */
[----:B------:R1:W-:Y:S03]  /*29ad0*/  STL.64 [R1+0x260], R10 ;  /* 0x0002600a01007387 */ /* 0x0003e60000100a00 */
[C---:B----4-:R-:W-:Y:S01]  /*29ae0*/  IMAD.WIDE R6, R22.reuse, 0x4, R188 ;  /* 0x0000000416067825 */ /* 0x050fe200078e02bc */
[----:B------:R4:W-:Y:S04]  /*29af0*/  STL.64 [R1+0x188], R8 ;  /* 0x0001880801007387 */ /* 0x0009e80000100a00 */
[----:B------:R4:W-:Y:S01]  /*29b00*/  STL.64 [R1+0x178], R6 ;  /* 0x0001780601007387 */ /* 0x0009e20000100a00 */
[----:B-1----:R-:W-:-:S04]  /*29b10*/  IMAD.WIDE R10, R22, 0x4, R224 ;  /* 0x00000004160a7825 */ /* 0x002fc800078e02e0 */
[C---:B----4-:R-:W-:Y:S01]  /*29b20*/  IMAD.WIDE R8, R22.reuse, 0x4, R20 ;  /* 0x0000000416087825 */ /* 0x050fe200078e0214 */
[----:B------:R1:W-:Y:S03]  /*29b30*/  STL.64 [R1+0x170], R10 ;  /* 0x0001700a01007387 */ /* 0x0003e60000100a00 */
[C---:B------:R-:W-:Y:S01]  /*29b40*/  IMAD.WIDE R6, R22.reuse, 0x4, R18 ;  /* 0x0000000416067825 */ /* 0x040fe200078e0212 */
[----:B------:R-:W4:Y:S04]  /*29b50*/  LDL.LU.64 R176, [R1+0x4b8] ;  /* 0x0004b80001b07983 */ /* 0x000f280000300a00 */
[----:B------:R-:W-:Y:S04]  /*29b60*/  STL.64 [R1+0x168], R8 ;  /* 0x0001680801007387 */ /* 0x000fe80000100a00 */
[----:B------:R-:W4:Y:S04]  /*29b70*/  LDL.LU.64 R174, [R1+0x498] ;  /* 0x0004980001ae7983 */ /* 0x000f280000300a00 */
[----:B------:R1:W-:Y:S04]  /*29b80*/  STL.64 [R1+0x268], R6 ;  /* 0x0002680601007387 */ /* 0x0003e80000100a00 */
[----:B------:R-:W4:Y:S04]  /*29b90*/  LDL.LU.64 R156, [R1+0x490] ;  /* 0x00049000019c7983 */ /* 0x000f280000300a00 */
[----:B------:R-:W4:Y:S04]  /*29ba0*/  LDL.LU.64 R228, [R1+0x480] ;  /* 0x0004800001e47983 */ /* 0x000f280000300a00 */
[----:B------:R-:W4:Y:S04]  /*29bb0*/  LDL.LU.64 R224, [R1+0x3c8] ;  /* 0x0003c80001e07983 */ /* 0x000f280000300a00 */
[----:B------:R-:W4:Y:S04]  /*29bc0*/  LDL.LU.64 R18, [R1+0x3c0] ;  /* 0x0003c00001127983 */ /* 0x000f280000300a00 */
[----:B------:R-:W4:Y:S04]  /*29bd0*/  LDL.LU.64 R14, [R1+0x3a8] ;  /* 0x0003a800010e7983 */ /* 0x000f280000300a00 */
[----:B------:R-:W4:Y:S04]  /*29be0*/  LDL.LU.64 R12, [R1+0x3a0] ;  /* 0x0003a000010c7983 */ /* 0x000f280000300a00 */
[----:B-1----:R-:W4:Y:S04]  /*29bf0*/  LDL.LU.64 R10, [R1+0x258] ;  /* 0x00025800010a7983 */ /* 0x002f280000300a00 */
[----:B------:R-:W4:Y:S04]  /*29c00*/  LDL.LU.64 R154, [R1+0x248] ;  /* 0x00024800019a7983 */ /* 0x000f280000300a00 */
[----:B------:R-:W4:Y:S04]  /*29c10*/  LDL.LU.64 R152, [R1+0x240] ;  /* 0x0002400001987983 */ /* 0x000f280000300a00 */
[----:B------:R-:W4:Y:S04]  /*29c20*/  LDL.LU.64 R16, [R1+0x230] ;  /* 0x0002300001107983 */ /* 0x000f280000300a00 */
[----:B------:R-:W4:Y:S04]  /*29c30*/  LDL.LU.64 R6, [R1+0x160] ;  /* 0x0001600001067983 */ /* 0x000f280000300a00 */
[----:B------:R-:W4:Y:S04]  /*29c40*/  LDL.LU.64 R8, [R1+0x158] ;  /* 0x0001580001087983 */ /* 0x000f280000300a00 */
[----:B------:R-:W4:Y:S04]  /*29c50*/  LDL.LU.64 R188, [R1+0x150] ;  /* 0x0001500001bc7983 */ /* 0x000f280000300a00 */
[----:B------:R-:W4:Y:S01]  /*29c60*/  LDL.LU.64 R20, [R1+0x140] ;  /* 0x0001400001147983 */ /* 0x000f220000300a00 */
[----:B--2---:R-:W-:-:S05]  /*29c70*/  IMAD.WIDE R250, R22, 0x4, R250 ;  /* 0x0000000416fa7825 */ /* 0x004fca00078e02fa */
[----:B------:R1:W-:Y:S01]  /*29c80*/  STL.64 [R1+0x270], R250 ;  /* 0x000270fa01007387 */ /* 0x0003e20000100a00 */
[----:B---3--:R-:W-:-:S04]  /*29c90*/  IMAD.WIDE R180, R22, 0x4, R180 ;  /* 0x0000000416b47825 */ /* 0x008fc800078e02b4 */
[C---:B------:R-:W-:Y:S01]  /*29ca0*/  IMAD.WIDE R178, R22.reuse, 0x4, R178 ;  /* 0x0000000416b27825 */ /* 0x040fe200078e02b2 */
[----:B-1----:R-:W2:Y:S04]  /*29cb0*/  LDL.LU.64 R250, [R1+0xce8] ;  /* 0x000ce80001fa7983 */ /* 0x002ea80000300a00 */
[----:B------:R1:W-:Y:S04]  /*29cc0*/  STL.64 [R1+0x278], R180 ;  /* 0x000278b401007387 */ /* 0x0003e80000100a00 */
[----:B-1----:R-:W3:Y:S04]  /*29cd0*/  LDL.LU.64 R180, [R1+0xce0] ;  /* 0x000ce00001b47983 */ /* 0x002ee80000300a00 */
[----:B------:R1:W-:Y:S02]  /*29ce0*/  STL.64 [R1+0x280], R178 ;  /* 0x000280b201007387 */ /* 0x0003e40000100a00 */
[----:B-1----:R-:W-:-:S05]  /*29cf0*/  IMAD.WIDE R178, R22, 0x4, R108 ;  /* 0x0000000416b27825 */ /* 0x002fca00078e026c */
        /* <DEDUP_REMOVED lines=18> */
[----:B------:R1:W-:Y:S01]  /*29e20*/  STL.64 [R1+0x318], R178 ;  /* 0x000318b201007387 */ /* 0x0003e20000100a00 */
[----:B----4-:R-:W-:-:S04]  /*29e30*/  IMAD.WIDE R176, R22, 0x4, R176 ;  /* 0x0000000416b07825 */ /* 0x010fc800078e02b0 */
[----:B-1----:R-:W-:-:S05]  /*29e40*/  IMAD.WIDE R178, R22, 0x4, R128 ;  /* 0x0000000416b27825 */ /* 0x002fca00078e0280 */
[----:B------:R1:W-:Y:S01]  /*29e50*/  STL.64 [R1+0x320], R178 ;  /* 0x000320b201007387 */ /* 0x0003e20000100a00 */
[----:B------:R-:W-:-:S04]  /*29e60*/  IMAD.WIDE R174, R22, 0x4, R174 ;  /* 0x0000000416ae7825 */ /* 0x000fc800078e02ae */
[----:B------:R-:W-:-:S04]  /*29e70*/  IMAD.WIDE R156, R22, 0x4, R156 ;  /* 0x00000004169c7825 */ /* 0x000fc800078e029c */
[----:B-1----:R-:W-:-:S05]  /*29e80*/  IMAD.WIDE R178, R22, 0x4, R130 ;  /* 0x0000000416b27825 */ /* 0x002fca00078e0282 */
[----:B------:R1:W-:Y:S01]  /*29e90*/  STL.64 [R1+0x328], R178 ;  /* 0x000328b201007387 */ /* 0x0003e20000100a00 */
[----:B------:R-:W-:-:S04]  /*29ea0*/  IMAD.WIDE R228, R22, 0x4, R228 ;  /* 0x0000000416e47825 */ /* 0x000fc800078e02e4 */
[C---:B------:R-:W-:Y:S01]  /*29eb0*/  IMAD.WIDE R224, R22.reuse, 0x4, R224 ;  /* 0x0000000416e07825 */ /* 0x040fe200078e02e0 */
[----:B-1----:R-:W4:Y:S04]  /*29ec0*/  LDL.LU.64 R178, [R1+0xcd8] ;  /* 0x000cd80001b27983 */ /* 0x002f280000300a00 */
[----:B------:R1:W-:Y:S01]  /*29ed0*/  STL.64 [R1+0x330], R176 ;  /* 0x000330b001007387 */ /* 0x0003e20000100a00 */
[----:B------:R-:W-:-:S03]  /*29ee0*/  IMAD.WIDE R18, R22, 0x4, R18 ;  /* 0x0000000416127825 */ /* 0x000fc600078e0212 */
[----:B-1----:R-:W2:Y:S04]  /*29ef0*/  LDL.LU.64 R176, [R1+0xcd0] ;  /* 0x000cd00001b07983 */ /* 0x002ea80000300a00 */
[----:B------:R1:W-:Y:S04]  /*29f00*/  STL.64 [R1+0x340], R174 ;  /* 0x000340ae01007387 */ /* 0x0003e80000100a00 */
[----:B-1----:R-:W3:Y:S04]  /*29f10*/  LDL.LU.64 R174, [R1+0xcc8] ;  /* 0x000cc80001ae7983 */ /* 0x002ee80000300a00 */
[----:B------:R1:W-:Y:S04]  /*29f20*/  STL.64 [R1+0x348], R156 ;  /* 0x0003489c01007387 */ /* 0x0003e80000100a00 */
[----:B-1----:R-:W4:Y:S04]  /*29f30*/  LDL.LU.64 R156, [R1+0xcc0] ;  /* 0x000cc000019c7983 */ /* 0x002f280000300a00 */
[----:B------:R1:W-:Y:S04]  /*29f40*/  STL.64 [R1+0x350], R228 ;  /* 0x000350e401007387 */ /* 0x0003e80000100a00 */
[----:B-1----:R-:W2:Y:S04]  /*29f50*/  LDL.LU.64 R228, [R1+0xcb8] ;  /* 0x000cb80001e47983 */ /* 0x002ea80000300a00 */
[----:B------:R1:W-:Y:S04]  /*29f60*/  STL.64 [R1+0x358], R224 ;  /* 0x000358e001007387 */ /* 0x0003e80000100a00 */
[----:B-1----:R-:W3:Y:S04]  /*29f70*/  LDL.LU.64 R224, [R1+0xcb0] ;  /* 0x000cb00001e07983 */ /* 0x002ee80000300a00 */
[----:B------:R1:W-:Y:S04]  /*29f80*/  STL.64 [R1+0x360], R18 ;  /* 0x0003601201007387 */ /* 0x0003e80000100a00 */
[----:B-1----:R-:W4:Y:S01]  /*29f90*/  LDL.LU.64 R18, [R1+0xca8] ;  /* 0x000ca80001127983 */ /* 0x002f220000300a00 */
[----:B------:R-:W-:-:S05]  /*29fa0*/  IMAD.WIDE R14, R22, 0x4, R14 ;  /* 0x00000004160e7825 */ /* 0x000fca00078e020e */
[----:B------:R1:W-:Y:S01]  /*29fb0*/  STL.64 [R1+0x368], R14 ;  /* 0x0003680e01007387 */ /* 0x0003e20000100a00 */
[----:B------:R-:W-:-:S04]  /*29fc0*/  IMAD.WIDE R10, R22, 0x4, R10 ;  /* 0x00000004160a7825 */ /* 0x000fc800078e020a */
[----:B-1----:R-:W-:-:S04]  /*29fd0*/  IMAD.WIDE R14, R22, 0x4, R12 ;  /* 0x00000004160e7825 */ /* 0x002fc800078e020c */
[C---:B------:R-:W-:Y:S01]  /*29fe0*/  IMAD.WIDE R12, R22.reuse, 0x4, R154 ;  /* 0x00000004160c7825 */ /* 0x040fe200078e029a */
[----:B------:R1:W-:Y:S04]  /*29ff0*/  STL.64 [R1+0x378], R14 ;  /* 0x0003780e01007387 */ /* 0x0003e80000100a00 */
[----:B------:R1:W-:Y:S04]  /*2a000*/  STL.64 [R1+0x258], R10 ;  /* 0x0002580a01007387 */ /* 0x0003e80000100a00 */
[----:B------:R1:W-:Y:S02]  /*2a010*/  STL.64 [R1+0x248], R12 ;  /* 0x0002480c01007387 */ /* 0x0003e40000100a00 */
[----:B-1----:R-:W-:-:S04]  /*2a020*/  IMAD.WIDE R14, R22, 0x4, R152 ;  /* 0x00000004160e7825 */ /* 0x002fc800078e0298 */
[C---:B------:R-:W-:Y:S01]  /*2a030*/  IMAD.WIDE R10, R22.reuse, 0x4, R16 ;  /* 0x00000004160a7825 */ /* 0x040fe200078e0210 */
[----:B------:R-:W-:Y:S03]  /*2a040*/  STL.64 [R1+0x388], R14 ;  /* 0x0003880e01007387 */ /* 0x000fe60000100a00 */
[C---:B------:R-:W-:Y:S01]  /*2a050*/  IMAD.WIDE R12, R22.reuse, 0x4, R6 ;  /* 0x00000004160c7825 */ /* 0x040fe200078e0206 */
[----:B------:R1:W-:Y:S03]  /*2a060*/  STL.64 [R1+0x390], R10 ;  /* 0x0003900a01007387 */ /* 0x0003e60000100a00 */
[C---:B------:R-:W-:Y:S01]  /*2a070*/  IMAD.WIDE R6, R22.reuse, 0x4, R8 ;  /* 0x0000000416067825 */ /* 0x040fe200078e0208 */
[----:B------:R-:W-:Y:S04]  /*2a080*/  STL.64 [R1+0x3a0], R12 ;  /* 0x0003a00c01007387 */ /* 0x000fe80000100a00 */
[----:B------:R4:W-:Y:S01]  /*2a090*/  STL.64 [R1+0x158], R6 ;  /* 0x0001580601007387 */ /* 0x0009e20000100a00 */
[----:B-1----:R-:W-:-:S05]  /*2a0a0*/  IMAD.WIDE R10, R22, 0x4, R188 ;  /* 0x00000004160a7825 */ /* 0x002fca00078e02bc */
[----:B------:R-:W-:Y:S04]  /*2a0b0*/  STL.64 [R1+0x3b8], R10 ;  /* 0x0003b80a01007387 */ /* 0x000fe80000100a00 */
[----:B------:R-:W2:Y:S01]  /*2a0c0*/  LDL.LU.64 R152, [R1+0x4c8] ;  /* 0x0004c80001987983 */ /* 0x000ea20000300a00 */
[----:B------:R-:W-:-:S05]  /*2a0d0*/  IMAD.WIDE R8, R22, 0x4, R20 ;  /* 0x0000000416087825 */ /* 0x000fca00078e0214 */
[----:B------:R-:W-:Y:S04]  /*2a0e0*/  STL.64 [R1+0x3c8], R8 ;  /* 0x0003c80801007387 */ /* 0x000fe80000100a00 */
[----:B------:R-:W2:Y:S01]  /*2a0f0*/  LDL.LU.64 R16, [R1+0x4c0] ;  /* 0x0004c00001107983 */ /* 0x000ea20000300a00 */
[----:B------:R-:W-:-:S04]  /*2a100*/  IMAD.WIDE R202, R22, 0x4, R202 ;  /* 0x0000000416ca7825 */ /* 0x000fc800078e02ca */
[----:B------:R-:W-:-:S04]  /*2a110*/  IMAD.WIDE R204, R22, 0x4, R204 ;  /* 0x0000000416cc7825 */ /* 0x000fc800078e02cc */
[----:B------:R-:W-:-:S04]  /*2a120*/  IMAD.WIDE R206, R22, 0x4, R206 ;  /* 0x0000000416ce7825 */ /* 0x000fc800078e02ce */
[----:B---3--:R-:W-:-:S04]  /*2a130*/  IMAD.WIDE R154, R22, 0x4, R224 ;  /* 0x00000004169a7825 */ /* 0x008fc800078e02e0 */
[----:B----4-:R-:W-:-:S05]  /*2a140*/  IMAD.WIDE R6, R22, 0x4, R18 ;  /* 0x0000000416067825 */ /* 0x010fca00078e0212 */
[----:B------:R1:W-:Y:S04]  /*2a150*/  STL.64 [R1+0x3f0], R6 ;  /* 0x0003f00601007387 */ /* 0x0003e80000100a00 */
[----:B-1----:R-:W3:Y:S04]  /*2a160*/  LDL.LU.64 R6, [R1+0x488] ;  /* 0x0004880001067983 */ /* 0x002ee80000300a00 */
[----:B------:R-:W4:Y:S04]  /*2a170*/  LDL.LU.64 R8, [R1+0x478] ;  /* 0x0004780001087983 */ /* 0x000f280000300a00 */
[----:B------:R-:W4:Y:S04]  /*2a180*/  LDL.LU.64 R188, [R1+0x380] ;  /* 0x0003800001bc7983 */ /* 0x000f280000300a00 */
[----:B------:R-:W4:Y:S04]  /*2a190*/  LDL.LU.64 R20, [R1+0x370] ;  /* 0x0003700001147983 */ /* 0x000f280000300a00 */
[----:B------:R-:W4:Y:S04]  /*2a1a0*/  LDL.LU.64 R18, [R1+0x338] ;  /* 0x0003380001127983 */ /* 0x000f280000300a00 */
[----:B------:R-:W4:Y:S04]  /*2a1b0*/  LDL.LU.64 R14, [R1+0x128] ;  /* 0x00012800010e7983 */ /* 0x000f280000300a00 */
[----:B------:R-:W4:Y:S04]  /*2a1c0*/  LDL.LU.64 R12, [R1+0x110] ;  /* 0x00011000010c7983 */ /* 0x000f280000300a00 */
[----:B------:R-:W4:Y:S04]  /*2a1d0*/  LDL.LU.64 R10, [R1+0xf8] ;  /* 0x0000f800010a7983 */ /* 0x000f280000300a00 */
[----:B------:R-:W4:Y:S04]  /*2a1e0*/  LDL.LU.64 R224, [R1+0x130] ;  /* 0x0001300001e07983 */ /* 0x000f280000300a00 */
[----:B------:R2:W-:Y:S02]  /*2a1f0*/  STL.64 [R1+0x3f8], R154 ;  /* 0x0003f89a01007387 */ /* 0x0005e40000100a00 */
[----:B--2---:R-:W-:-:S02]  /*2a200*/  IMAD.WIDE R154, R22, 0x4, R228 ;  /* 0x00000004169a7825 */ /* 0x004fc400078e02e4 */
[----:B------:R-:W2:Y:S04]  /*2a210*/  LDL.LU.64 R228, [R1+0x1f0] ;  /* 0x0001f00001e47983 */ /* 0x000ea80000300a00 */
        /* <DEDUP_REMOVED lines=18> */
[----:B------:R1:W-:Y:S04]  /*2a340*/  STL.64 [R1+0x4a8], R154 ;  /* 0x0004a89a01007387 */ /* 0x0003e80000100a00 */
[----:B-1----:R-:W2:Y:S04]  /*2a350*/  LDL.LU.64 R154, [R1+0xca0] ;  /* 0x000ca000019a7983 */ /* 0x002ea80000300a00 */
[----:B------:R1:W-:Y:S04]  /*2a360*/  STL.64 [R1+0x4b0], R200 ;  /* 0x0004b0c801007387 */ /* 0x0003e80000100a00 */
[----:B-1----:R-:W2:Y:S04]  /*2a370*/  LDL.LU.64 R200, [R1+0x200] ;  /* 0x0002000001c87983 */ /* 0x002ea80000300a00 */
[----:B------:R1:W-:Y:S04]  /*2a380*/  STL.64 [R1+0x4b8], R202 ;  /* 0x0004b8ca01007387 */ /* 0x0003e80000100a00 */
[----:B-1----:R-:W2:Y:S04]  /*2a390*/  LDL.LU.64 R202, [R1+0x210] ;  /* 0x0002100001ca7983 */ /* 0x002ea80000300a00 */
[----:B------:R1:W-:Y:S04]  /*2a3a0*/  STL.64 [R1+0x4e8], R204 ;  /* 0x0004e8cc01007387 */ /* 0x0003e80000100a00 */
[----:B-1----:R-:W2:Y:S04]  /*2a3b0*/  LDL.LU.64 R204, [R1+0x220] ;  /* 0x0002200001cc7983 */ /* 0x002ea80000300a00 */
[----:B------:R1:W-:Y:S04]  /*2a3c0*/  STL.64 [R1+0x4f8], R206 ;  /* 0x0004f8ce01007387 */ /* 0x0003e80000100a00 */
[----:B-1----:R-:W2:Y:S01]  /*2a3d0*/  LDL.LU.64 R206, [R1+0x2e0] ;  /* 0x0002e00001ce7983 */ /* 0x002ea20000300a00 */
[----:B------:R-:W-:-:S05]  /*2a3e0*/  IMAD.WIDE R152, R22, 0x4, R152 ;  /* 0x0000000416987825 */ /* 0x000fca00078e0298 */
[----:B------:R1:W-:Y:S04]  /*2a3f0*/  STL.64 [R1+0x500], R152 ;  /* 0x0005009801007387 */ /* 0x0003e80000100a00 */
[----:B-1----:R-:W2:Y:S01]  /*2a400*/  LDL.LU.64 R152, [R1+0xc98] ;  /* 0x000c980001987983 */ /* 0x002ea20000300a00 */
[----:B------:R-:W-:-:S04]  /*2a410*/  IMAD.WIDE R16, R22, 0x4, R16 ;  /* 0x0000000416107825 */ /* 0x000fc800078e0210 */
[C---:B---3--:R-:W-:Y:S01]  /*2a420*/  IMAD.WIDE R6, R22.reuse, 0x4, R6 ;  /* 0x0000000416067825 */ /* 0x048fe200078e0206 */
[----:B------:R1:W-:Y:S03]  /*2a430*/  STL.64 [R1+0x508], R16 ;  /* 0x0005081001007387 */ /* 0x0003e60000100a00 */
[----:B----4-:R-:W-:-:S04]  /*2a440*/  IMAD.WIDE R8, R22, 0x4, R8 ;  /* 0x0000000416087825 */ /* 0x010fc800078e0208 */
[C---:B------:R-:W-:Y:S01]  /*2a450*/  IMAD.WIDE R188, R22.reuse, 0x4, R188 ;  /* 0x0000000416bc7825 */ /* 0x040fe200078e02bc */
[----:B-1----:R-:W3:Y:S03]  /*2a460*/  LDL.LU.64 R16, [R1+0xc90] ;  /* 0x000c900001107983 */ /* 0x002ee60000300a00 */
[C---:B------:R-:W-:Y:S01]  /*2a470*/  IMAD.WIDE R20, R22.reuse, 0x4, R20 ;  /* 0x0000000416147825 */ /* 0x040fe200078e0214 */
[----:B------:R1:W-:Y:S03]  /*2a480*/  STL.64 [R1+0x510], R6 ;  /* 0x0005100601007387 */ /* 0x0003e60000100a00 */
[C---:B------:R-:W-:Y:S01]  /*2a490*/  IMAD.WIDE R18, R22.reuse, 0x4, R18 ;  /* 0x0000000416127825 */ /* 0x040fe200078e0212 */
[----:B-1----:R-:W4:Y:S04]  /*2a4a0*/  LDL.LU.64 R6, [R1+0xc88] ;  /* 0x000c880001067983 */ /* 0x002f280000300a00 */
[----:B------:R1:W-:Y:S04]  /*2a4b0*/  STL.64 [R1+0x518], R8 ;  /* 0x0005180801007387 */ /* 0x0003e80000100a00 */
[----:B-1----:R-:W3:Y:S04]  /*2a4c0*/  LDL.LU.64 R8, [R1+0xc80] ;  /* 0x000c800001087983 */ /* 0x002ee80000300a00 */
[----:B------:R1:W-:Y:S01]  /*2a4d0*/  STL.64 [R1+0x520], R188 ;  /* 0x000520bc01007387 */ /* 0x0003e20000100a00 */
[----:B------:R-:W-:-:S03]  /*2a4e0*/  IMAD.WIDE R14, R22, 0x4, R14 ;  /* 0x00000004160e7825 */ /* 0x000fc600078e020e */
[----:B-1----:R-:W3:Y:S04]  /*2a4f0*/  LDL.LU.64 R188, [R1+0xc78] ;  /* 0x000c780001bc7983 */ /* 0x002ee80000300a00 */
[----:B------:R1:W-:Y:S01]  /*2a500*/  STL.64 [R1+0x528], R20 ;  /* 0x0005281401007387 */ /* 0x0003e20000100a00 */
[----:B------:R-:W-:-:S03]  /*2a510*/  IMAD.WIDE R12, R22, 0x4, R12 ;  /* 0x00000004160c7825 */ /* 0x000fc600078e020c */
[----:B-1----:R-:W3:Y:S04]  /*2a520*/  LDL.LU.64 R20, [R1+0xc70] ;  /* 0x000c700001147983 */ /* 0x002ee80000300a00 */
[----:B------:R1:W-:Y:S01]  /*2a530*/  STL.64 [R1+0x538], R18 ;  /* 0x0005381201007387 */ /* 0x0003e20000100a00 */
[----:B------:R-:W-:-:S03]  /*2a540*/  IMAD.WIDE R10, R22, 0x4, R10 ;  /* 0x00000004160a7825 */ /* 0x000fc600078e020a */
[----:B-1----:R-:W4:Y:S01]  /*2a550*/  LDL.LU.64 R18, [R1+0xc68] ;  /* 0x000c680001127983 */ /* 0x002f220000300a00 */
[----:B------:R-:W-:-:S04]  /*2a560*/  IMAD.WIDE R160, R22, 0x4, R160 ;  /* 0x0000000416a07825 */ /* 0x000fc800078e02a0 */
[----:B------:R-:W-:-:S04]  /*2a570*/  IMAD.WIDE R162, R22, 0x4, R162 ;  /* 0x0000000416a27825 */ /* 0x000fc800078e02a2 */
[----:B------:R-:W-:-:S04]  /*2a580*/  IMAD.WIDE R164, R22, 0x4, R164 ;  /* 0x0000000416a47825 */ /* 0x000fc800078e02a4 */
[----:B--2---:R-:W-:-:S04]  /*2a590*/  IMAD.WIDE R204, R22, 0x4, R204 ;  /* 0x0000000416cc7825 */ /* 0x004fc800078e02cc */
[----:B------:R-:W-:-:S05]  /*2a5a0*/  IMAD.WIDE R206, R22, 0x4, R206 ;  /* 0x0000000416ce7825 */ /* 0x000fca00078e02ce */
[----:B------:R1:W-:Y:S04]  /*2a5b0*/  STL.64 [R1+0x548], R206 ;  /* 0x000548ce01007387 */ /* 0x0003e80000100a00 */
[----:B------:R2:W-:Y:S01]  /*2a5c0*/  STL.64 [R1+0x558], R204 ;  /* 0x000558cc01007387 */ /* 0x0005e20000100a00 */
[----:B-1----:R-:W-:-:S04]  /*2a5d0*/  IMAD.WIDE R206, R22, 0x4, R202 ;  /* 0x0000000416ce7825 */ /* 0x002fc800078e02ca */
[C---:B--2---:R-:W-:Y:S01]  /*2a5e0*/  IMAD.WIDE R204, R22.reuse, 0x4, R200 ;  /* 0x0000000416cc7825 */ /* 0x044fe200078e02c8 */
[----:B------:R-:W-:Y:S03]  /*2a5f0*/  STL.64 [R1+0x568], R206 ;  /* 0x000568ce01007387 */ /* 0x000fe60000100a00 */
[C---:B------:R-:W-:Y:S01]  /*2a600*/  IMAD.WIDE R202, R22.reuse, 0x4, R228 ;  /* 0x0000000416ca7825 */ /* 0x040fe200078e02e4 */
[----:B------:R-:W-:Y:S03]  /*2a610*/  STL.64 [R1+0x578], R204 ;  /* 0x000578cc01007387 */ /* 0x000fe60000100a00 */
[C---:B------:R-:W-:Y:S01]  /*2a620*/  IMAD.WIDE R200, R22.reuse, 0x4, R224 ;  /* 0x0000000416c87825 */ /* 0x040fe200078e02e0 */
[----:B------:R-:W-:Y:S04]  /*2a630*/  STL.64 [R1+0x588], R202 ;  /* 0x000588ca01007387 */ /* 0x000fe80000100a00 */
[----:B------:R-:W-:Y:S04]  /*2a640*/  STL.64 [R1+0x598], R200 ;  /* 0x000598c801007387 */ /* 0x000fe80000100a00 */
[----:B------:R1:W-:Y:S04]  /*2a650*/  STL.64 [R1+0x5b0], R14 ;  /* 0x0005b00e01007387 */ /* 0x0003e80000100a00 */
[----:B------:R2:W-:Y:S04]  /*2a660*/  STL.64 [R1+0x5c8], R12 ;  /* 0x0005c80c01007387 */ /* 0x0005e80000100a00 */
[----:B------:R2:W-:Y:S01]  /*2a670*/  STL.64 [R1+0x5e0], R10 ;  /* 0x0005e00a01007387 */ /* 0x0005e20000100a00 */
[----:B-1----:R-:W-:-:S04]  /*2a680*/  IMAD.WIDE R14, R22, 0x4, R150 ;  /* 0x00000004160e7825 */ /* 0x002fc800078e0296 */
[C---:B--2---:R-:W-:Y:S01]  /*2a690*/  IMAD.WIDE R12, R22.reuse, 0x4, R152 ;  /* 0x00000004160c7825 */ /* 0x044fe200078e0298 */
[----:B------:R-:W-:Y:S03]  /*2a6a0*/  STL.64 [R1+0x5f8], R14 ;  /* 0x0005f80e01007387 */ /* 0x000fe60000100a00 */
[C---:B------:R-:W-:Y:S02]  /*2a6b0*/  IMAD.WIDE R10, R22.reuse, 0x4, R154 ;  /* 0x00000004160a7825 */ /* 0x040fe400078e029a */
[----:B------:R-:W2:Y:S04]  /*2a6c0*/  LDL.LU.64 R154, [R1+0x2a0] ;  /* 0x0002a000019a7983 */ /* 0x000ea80000300a00 */
[----:B------:R-:W-:Y:S04]  /*2a6d0*/  STL.64 [R1+0x608], R12 ;  /* 0x0006080c01007387 */ /* 0x000fe80000100a00 */
[----:B------:R-:W3:Y:S04]  /*2a6e0*/  LDL.LU.64 R152, [R1+0x288] ;  /* 0x0002880001987983 */ /* 0x000ee80000300a00 */
[----:B------:R1:W-:Y:S04]  /*2a6f0*/  STL.64 [R1+0x618], R10 ;  /* 0x0006180a01007387 */ /* 0x0003e80000100a00 */
[----:B------:R-:W4:Y:S04]  /*2a700*/  LDL.LU.64 R206, [R1+0x1d8] ;  /* 0x0001d80001ce7983 */ /* 0x000f280000300a00 */
[----:B------:R-:W3:Y:S01]  /*2a710*/  LDL.LU.64 R204, [R1+0x1b8] ;  /* 0x0001b80001cc7983 */ /* 0x000ee20000300a00 */
[----:B------:R-:W-:-:S03]  /*2a720*/  IMAD.WIDE R224, R22, 0x4, R156 ;  /* 0x0000000416e07825 */ /* 0x000fc600078e029c */
[----:B------:R-:W2:Y:S01]  /*2a730*/  LDL.LU.64 R202, [R1+0x1a8] ;  /* 0x0001a80001ca7983 */ /* 0x000ea20000300a00 */
[----:B-1----:R-:W-:-:S03]  /*2a740*/  IMAD.WIDE R10, R22, 0x4, R158 ;  /* 0x00000004160a7825 */ /* 0x002fc600078e029e */
[----:B------:R-:W3:Y:S04]  /*2a750*/  LDL.LU.64 R200, [R1+0x198] ;  /* 0x0001980001c87983 */ /* 0x000ee80000300a00 */
[----:B------:R-:W3:Y:S04]  /*2a760*/  LDL.LU.64 R228, [R1+0xe0] ;  /* 0x0000e00001e47983 */ /* 0x000ee80000300a00 */
[----:B------:R-:W4:Y:S04]  /*2a770*/  LDL.LU.64 R14, [R1+0xd8] ;  /* 0x0000d800010e7983 */ /* 0x000f280000300a00 */
[----:B------:R-:W3:Y:S04]  /*2a780*/  LDL.LU.64 R156, [R1+0x2c0] ;  /* 0x0002c000019c7983 */ /* 0x000ee80000300a00 */
[----:B------:R-:W3:Y:S04]  /*2a790*/  LDL.LU.64 R158, [R1+0x2d8] ;  /* 0x0002d800019e7983 */ /* 0x000ee80000300a00 */
[----:B------:R-:W3:Y:S04]  /*2a7a0*/  LDL.LU.64 R12, [R1+0xb8] ;  /* 0x0000b800010c7983 */ /* 0x000ee80000300a00 */
[----:B------:R1:W-:Y:S04]  /*2a7b0*/  STL.64 [R1+0x638], R10 ;  /* 0x0006380a01007387 */ /* 0x0003e80000100a00 */
[----:B-1----:R-:W3:Y:S04]  /*2a7c0*/  LDL.LU.64 R10, [R1+0xa0] ;  /* 0x0000a000010a7983 */ /* 0x002ee80000300a00 */
[----:B------:R1:W-:Y:S04]  /*2a7d0*/  STL.64 [R1+0x648], R160 ;  /* 0x000648a001007387 */ /* 0x0003e80000100a00 */
[----:B-1----:R-:W3:Y:S04]  /*2a7e0*/  LDL.LU.64 R160, [R1+0x440] ;  /* 0x0004400001a07983 */ /* 0x002ee80000300a00 */
[----:B------:R1:W-:Y:S04]  /*2a7f0*/  STL.64 [R1+0x658], R162 ;  /* 0x000658a201007387 */ /* 0x0003e80000100a00 */
[----:B-1----:R-:W3:Y:S04]  /*2a800*/  LDL.LU.64 R162, [R1+0x458] ;  /* 0x0004580001a27983 */ /* 0x002ee80000300a00 */
[----:B------:R-:W-:Y:S04]  /*2a810*/  STL.64 [R1+0x628], R224 ;  /* 0x000628e001007387 */ /* 0x000fe80000100a00 */
[----:B------:R1:W-:Y:S04]  /*2a820*/  STL.64 [R1+0xba8], R224 ;  /* 0x000ba8e001007387 */ /* 0x0003e80000100a00 */
[----:B-1----:R-:W3:Y:S04]  /*2a830*/  LDL.LU.64 R224, [R1+0x460] ;  /* 0x0004600001e07983 */ /* 0x002ee80000300a00 */
[----:B------:R1:W-:Y:S04]  /*2a840*/  STL.64 [R1+0x670], R164 ;  /* 0x000670a401007387 */ /* 0x0003e80000100a00 */
[----:B-1----:R-:W3:Y:S01]  /*2a850*/  LDL.LU.64 R164, [R1+0x470] ;  /* 0x0004700001a47983 */ /* 0x002ee20000300a00 */
        /* <DEDUP_REMOVED lines=10> */
[----:B------:R1:W-:Y:S03]  /*2a900*/  STL.64 [R1+0x7d8], R166 ;  /* 0x0007d8a601007387 */ /* 0x0003e60000100a00 */
[C---:B------:R-:W-:Y:S01]  /*2a910*/  IMAD.WIDE R168, R22.reuse, 0x4, R212 ;  /* 0x0000000416a87825 */ /* 0x040fe200078e02d4 */
[----:B------:R-:W-:Y:S04]  /*2a920*/  STL.64 [R1+0x800], R170 ;  /* 0x000800aa01007387 */ /* 0x000fe80000100a00 */
[----:B------:R-:W-:Y:S01]  /*2a930*/  STL.64 [R1+0x808], R168 ;  /* 0x000808a801007387 */ /* 0x000fe20000100a00 */
[----:B-1----:R-:W-:-:S05]  /*2a940*/  IMAD.WIDE R166, R22, 0x4, R214 ;  /* 0x0000000416a67825 */ /* 0x002fca00078e02d6 */
[----:B------:R1:W-:Y:S01]  /*2a950*/  STL.64 [R1+0x810], R166 ;  /* 0x000810a601007387 */ /* 0x0003e20000100a00 */
[----:B--2---:R-:W-:-:S04]  /*2a960*/  IMAD.WIDE R202, R22, 0x4, R202 ;  /* 0x0000000416ca7825 */ /* 0x004fc800078e02ca */
[----:B----4-:R-:W-:-:S04]  /*2a970*/  IMAD.WIDE R214, R22, 0x4, R14 ;  /* 0x0000000416d67825 */ /* 0x010fc800078e020e */
[----:B---3--:R-:W-:-:S04]  /*2a980*/  IMAD.WIDE R14, R22, 0x4, R12 ;  /* 0x00000004160e7825 */ /* 0x008fc800078e020c */
[----:B------:R-:W-:-:S04]  /*2a990*/  IMAD.WIDE R12, R22, 0x4, R10 ;  /* 0x00000004160c7825 */ /* 0x000fc800078e020a */
[----:B------:R-:W-:-:S04]  /*2a9a0*/  IMAD.WIDE R10, R22, 0x4, R174 ;  /* 0x00000004160a7825 */ /* 0x000fc800078e02ae */
[----:B-1----:R-:W-:-:S04]  /*2a9b0*/  IMAD.WIDE R166, R22, 0x4, R162 ;  /* 0x0000000416a67825 */ /* 0x002fc800078e02a2 */
[----:B------:R-:W-:-:S04]  /*2a9c0*/  IMAD.WIDE R162, R22, 0x4, R158 ;  /* 0x0000000416a27825 */ /* 0x000fc800078e029e */
[----:B------:R-:W-:-:S04]  /*2a9d0*/  IMAD.WIDE R158, R22, 0x4, R154 ;  /* 0x00000004169e7825 */ /* 0x000fc800078e029a */
[----:B------:R-:W-:-:S04]  /*2a9e0*/  IMAD.WIDE R154, R22, 0x4, R206 ;  /* 0x00000004169a7825 */ /* 0x000fc800078e02ce */
[----:B------:R-:W-:-:S04]  /*2a9f0*/  IMAD.WIDE R168, R22, 0x4, R224 ;  /* 0x0000000416a87825 */ /* 0x000fc800078e02e0 */
[----:B------:R-:W-:-:S05]  /*2aa00*/  IMAD.WIDE R164, R22, 0x4, R164 ;  /* 0x0000000416a47825 */ /* 0x000fca00078e02a4 */
[----:B------:R1:W-:Y:S04]  /*2aa10*/  STL.64 [R1+0x818], R164 ;  /* 0x000818a401007387 */ /* 0x0003e80000100a00 */
[----:B------:R-:W-:Y:S04]  /*2aa20*/  STL.64 [R1+0x820], R168 ;  /* 0x000820a801007387 */ /* 0x000fe80000100a00 */
[----:B------:R-:W-:Y:S01]  /*2aa30*/  STL.64 [R1+0x828], R166 ;  /* 0x000828a601007387 */ /* 0x000fe20000100a00 */
[----:B-1----:R-:W-:-:S04]  /*2aa40*/  IMAD.WIDE R164, R22, 0x4, R160 ;  /* 0x0000000416a47825 */ /* 0x002fc800078e02a0 */
[C---:B------:R-:W-:Y:S01]  /*2aa50*/  IMAD.WIDE R160, R22.reuse, 0x4, R156 ;  /* 0x0000000416a07825 */ /* 0x040fe200078e029c */
[----:B------:R-:W-:Y:S03]  /*2aa60*/  STL.64 [R1+0x830], R164 ;  /* 0x000830a401007387 */ /* 0x000fe60000100a00 */
[C---:B------:R-:W-:Y:S01]  /*2aa70*/  IMAD.WIDE R156, R22.reuse, 0x4, R152 ;  /* 0x00000004169c7825 */ /* 0x040fe200078e0298 */
[----:B------:R-:W-:Y:S03]  /*2aa80*/  STL.64 [R1+0x850], R162 ;  /* 0x000850a201007387 */ /* 0x000fe60000100a00 */
[C---:B------:R-:W-:Y:S01]  /*2aa90*/  IMAD.WIDE R152, R22.reuse, 0x4, R204 ;  /* 0x0000000416987825 */ /* 0x040fe200078e02cc */
[----:B------:R-:W-:Y:S04]  /*2aaa0*/  STL.64 [R1+0x870], R160 ;  /* 0x000870a001007387 */ /* 0x000fe80000100a00 */
[----:B------:R-:W-:Y:S04]  /*2aab0*/  STL.64 [R1+0x890], R158 ;  /* 0x0008909e01007387 */ /* 0x000fe80000100a00 */
[----:B------:R-:W-:Y:S04]  /*2aac0*/  STL.64 [R1+0x8b0], R156 ;  /* 0x0008b09c01007387 */ /* 0x000fe80000100a00 */
[----:B------:R1:W-:Y:S04]  /*2aad0*/  STL.64 [R1+0x8d0], R154 ;  /* 0x0008d09a01007387 */ /* 0x0003e80000100a00 */
[----:B------:R2:W-:Y:S01]  /*2aae0*/  STL.64 [R1+0x8f0], R152 ;  /* 0x0008f09801007387 */ /* 0x0005e20000100a00 */
[----:B-1----:R-:W-:-:S04]  /*2aaf0*/  IMAD.WIDE R154, R22, 0x4, R200 ;  /* 0x00000004169a7825 */ /* 0x002fc800078e02c8 */
[C---:B--2---:R-:W-:Y:S01]  /*2ab00*/  IMAD.WIDE R152, R22.reuse, 0x4, R228 ;  /* 0x0000000416987825 */ /* 0x044fe200078e02e4 */
[----:B------:R1:W-:Y:S04]  /*2ab10*/  STL.64 [R1+0x920], R154 ;  /* 0x0009209a01007387 */ /* 0x0003e80000100a00 */
[----:B------:R-:W-:Y:S04]  /*2ab20*/  STL.64 [R1+0x910], R202 ;  /* 0x000910ca01007387 */ /* 0x000fe80000100a00 */
[----:B------:R-:W-:Y:S04]  /*2ab30*/  STL.64 [R1+0x928], R152 ;  /* 0x0009289801007387 */ /* 0x000fe80000100a00 */
[----:B------:R-:W-:Y:S04]  /*2ab40*/  STL.64 [R1+0xbb0], R202 ;  /* 0x000bb0ca01007387 */ /* 0x000fe80000100a00 */
[----:B------:R2:W-:Y:S04]  /*2ab50*/  STL.64 [R1+0x938], R14 ;  /* 0x0009380e01007387 */ /* 0x0005e80000100a00 */
[----:B-1----:R-:W3:Y:S04]  /*2ab60*/  LDL.LU.64 R154, [R1+0x718] ;  /* 0x00071800019a7983 */ /* 0x002ee80000300a00 */
[----:B------:R1:W-:Y:S01]  /*2ab70*/  STL.64 [R1+0x940], R12 ;  /* 0x0009400c01007387 */ /* 0x0003e20000100a00 */
[----:B--2---:R-:W-:-:S03]  /*2ab80*/  IMAD.WIDE R14, R22, 0x4, R178 ;  /* 0x00000004160e7825 */ /* 0x004fc600078e02b2 */
[----:B------:R-:W-:Y:S04]  /*2ab90*/  STL.64 [R1+0x930], R214 ;  /* 0x000930d601007387 */ /* 0x000fe80000100a00 */
[----:B------:R2:W-:Y:S04]  /*2aba0*/  STL.64 [R1+0x948], R10 ;  /* 0x0009480a01007387 */ /* 0x0005e80000100a00 */
[----:B------:R-:W-:Y:S04]  /*2abb0*/  STL.64 [R1+0xbb8], R214 ;  /* 0x000bb8d601007387 */ /* 0x000fe80000100a00 */
[----:B-1----:R-:W4:Y:S01]  /*2abc0*/  LDL.LU.64 R12, [R1+0x710] ;  /* 0x00071000010c7983 */ /* 0x002f220000300a00 */
[----:B--2---:R-:W-:-:S03]  /*2abd0*/  IMAD.WIDE R10, R22, 0x4, R180 ;  /* 0x00000004160a7825 */ /* 0x004fc600078e02b4 */
[----:B------:R-:W-:Y:S04]  /*2abe0*/  STL.64 [R1+0x958], R14 ;  /* 0x0009580e01007387 */ /* 0x000fe80000100a00 */
[----:B------:R-:W2:Y:S04]  /*2abf0*/  LDL.LU.64 R152, [R1+0x708] ;  /* 0x0007080001987983 */ /* 0x000ea80000300a00 */
[----:B------:R1:W-:Y:S04]  /*2ac00*/  STL.64 [R1+0x960], R10 ;  /* 0x0009600a01007387 */ /* 0x0003e80000100a00 */
[----:B-1----:R-:W2:Y:S01]  /*2ac10*/  LDL.LU.64 R10, [R1+0x448] ;  /* 0x00044800010a7983 */ /* 0x002ea20000300a00 */
[----:B------:R-:W-:-:S04]  /*2ac20*/  IMAD.WIDE R14, R22, 0x4, R182 ;  /* 0x00000004160e7825 */ /* 0x000fc800078e02b6 */
[C---:B------:R-:W-:Y:S01]  /*2ac30*/  IMAD.WIDE R228, R22.reuse, 0x4, R176 ;  /* 0x0000000416e47825 */ /* 0x040fe200078e02b0 */
[----:B------:R1:W-:Y:S04]  /*2ac40*/  STL.64 [R1+0x968], R14 ;  /* 0x0009680e01007387 */ /* 0x0003e80000100a00 */
[----:B------:R-:W-:Y:S01]  /*2ac50*/  STL.64 [R1+0x950], R228 ;  /* 0x000950e401007387 */ /* 0x000fe20000100a00 */
[----:B------:R-:W-:-:S03]  /*2ac60*/  IMAD.WIDE R158, R22, 0x4, R186 ;  /* 0x00000004169e7825 */ /* 0x000fc600078e02ba */
[----:B------:R-:W-:Y:S01]  /*2ac70*/  STL.64 [R1+0xbc0], R228 ;  /* 0x000bc0e401007387 */ /* 0x000fe20000100a00 */
[----:B-1----:R-:W-:-:S03]  /*2ac80*/  IMAD.WIDE R14, R22, 0x4, R184 ;  /* 0x00000004160e7825 */ /* 0x002fc600078e02b8 */
[----:B------:R-:W2:Y:S04]  /*2ac90*/  LDL.LU.64 R156, [R1+0x430] ;  /* 0x00043000019c7983 */ /* 0x000ea80000300a00 */
[----:B------:R1:W-:Y:S04]  /*2aca0*/  STL.64 [R1+0x970], R14 ;  /* 0x0009700e01007387 */ /* 0x0003e80000100a00 */
[----:B------:R-:W2:Y:S04]  /*2acb0*/  LDL.LU.64 R160, [R1+0x428] ;  /* 0x0004280001a07983 */ /* 0x000ea80000300a00 */
[----:B------:R1:W-:Y:S02]  /*2acc0*/  STL.64 [R1+0x978], R158 ;  /* 0x0009789e01007387 */ /* 0x0003e40000100a00 */
[----:B-1----:R-:W-:-:S02]  /*2acd0*/  IMAD.WIDE R14, R22, 0x4, R190 ;  /* 0x00000004160e7825 */ /* 0x002fc400078e02be */
[----:B------:R-:W2:Y:S04]  /*2ace0*/  LDL.LU.64 R164, [R1+0x418] ;  /* 0x0004180001a47983 */ /* 0x000ea80000300a00 */
[----:B------:R1:W-:Y:S01]  /*2acf0*/  STL.64 [R1+0x980], R14 ;  /* 0x0009800e01007387 */ /* 0x0003e20000100a00 */
[----:B------:R-:W-:-:S03]  /*2ad00*/  IMAD.WIDE R158, R22, 0x4, R192 ;  /* 0x00000004169e7825 */ /* 0x000fc600078e02c0 */
[----:B------:R-:W2:Y:S04]  /*2ad10*/  LDL.LU.64 R166, [R1+0x2c8] ;  /* 0x0002c80001a67983 */ /* 0x000ea80000300a00 */
[----:B------:R1:W-:Y:S02]  /*2ad20*/  STL.64 [R1+0x988], R158 ;  /* 0x0009889e01007387 */ /* 0x0003e40000100a00 */
[C---:B-1----:R-:W-:Y:S02]  /*2ad30*/  IMAD.WIDE R14, R22.reuse, 0x4, R194 ;  /* 0x00000004160e7825 */ /* 0x042fe400078e02c2 */
[----:B------:R-:W2:Y:S04]  /*2ad40*/  LDL.LU.64 R170, [R1+0x2b0] ;  /* 0x0002b00001aa7983 */ /* 0x000ea80000300a00 */
[----:B------:R1:W-:Y:S01]  /*2ad50*/  STL.64 [R1+0x990], R14 ;  /* 0x0009900e01007387 */ /* 0x0003e20000100a00 */
[----:B------:R-:W-:-:S03]  /*2ad60*/  IMAD.WIDE R158, R22, 0x4, R196 ;  /* 0x00000004169e7825 */ /* 0x000fc600078e02c4 */
[----:B------:R-:W2:Y:S04]  /*2ad70*/  LDL.LU.64 R168, [R1+0x2a8] ;  /* 0x0002a80001a87983 */ /* 0x000ea80000300a00 */
[----:B------:R1:W-:Y:S02]  /*2ad80*/  STL.64 [R1+0x998], R158 ;  /* 0x0009989e01007387 */ /* 0x0003e40000100a00 */
[C---:B-1----:R-:W-:Y:S02]  /*2ad90*/  IMAD.WIDE R14, R22.reuse, 0x4, R198 ;  /* 0x00000004160e7825 */ /* 0x042fe400078e02c6 */
[----:B------:R-:W2:Y:S04]  /*2ada0*/  LDL.LU.64 R224, [R1+0x290] ;  /* 0x0002900001e07983 */ /* 0x000ea80000300a00 */
[----:B------:R1:W-:Y:S04]  /*2adb0*/  STL.64 [R1+0x9a0], R14 ;  /* 0x0009a00e01007387 */ /* 0x0003e80000100a00 */
[----:B------:R-:W2:Y:S01]  /*2adc0*/  LDL.LU.64 R206, [R1+0x1e0] ;  /* 0x0001e00001ce7983 */ /* 0x000ea20000300a00 */
[----:B------:R-:W-:-:S04]  /*2add0*/  IMAD.WIDE R158, R22, 0x4, R216 ;  /* 0x00000004169e7825 */ /* 0x000fc800078e02d8 */
[C---:B------:R-:W-:Y:S01]  /*2ade0*/  IMAD.WIDE R172, R22.reuse, 0x4, R220 ;  /* 0x0000000416ac7825 */ /* 0x040fe200078e02dc */
[----:B------:R1:W-:Y:S03]  /*2adf0*/  STL.64 [R1+0x9a8], R158 ;  /* 0x0009a89e01007387 */ /* 0x0003e60000100a00 */
[C---:B-1----:R-:W-:Y:S01]  /*2ae00*/  IMAD.WIDE R14, R22.reuse, 0x4, R218 ;  /* 0x00000004160e7825 */ /* 0x042fe200078e02da */
[----:B------:R-:W2:Y:S04]  /*2ae10*/  LDL.LU.64 R200, [R1+0x1d0] ;  /* 0x0001d00001c87983 */ /* 0x000ea80000300a00 */
[----:B------:R-:W2:Y:S01]  /*2ae20*/  LDL.LU.64 R204, [R1+0x1c0] ;  /* 0x0001c00001cc7983 */ /* 0x000ea20000300a00 */
[----:B------:R-:W-:-:S03]  /*2ae30*/  IMAD.WIDE R158, R22, 0x4, R222 ;  /* 0x00000004169e7825 */ /* 0x000fc600078e02de */
[----:B------:R1:W-:Y:S04]  /*2ae40*/  STL.64 [R1+0x9b0], R14 ;  /* 0x0009b00e01007387 */ /* 0x0003e80000100a00 */
[----:B-1----:R-:W2:Y:S04]  /*2ae50*/  LDL.LU.64 R14, [R1+0x120] ;  /* 0x00012000010e7983 */ /* 0x002ea80000300a00 */
[----:B------:R-:W-:Y:S01]  /*2ae60*/  STL.64 [R1+0x9b8], R172 ;  /* 0x0009b8ac01007387 */ /* 0x000fe20000100a00 */
[----:B---3--:R-:W-:-:S05]  /*2ae70*/  IMAD.WIDE R162, R22, 0x4, R154 ;  /* 0x0000000416a27825 */ /* 0x008fca00078e029a */
[----:B------:R-:W-:Y:S04]  /*2ae80*/  STL.64 [R1+0xbc8], R162 ;  /* 0x000bc8a201007387 */ /* 0x000fe80000100a00 */
[----:B------:R4:W-:Y:S02]  /*2ae90*/  STL.64 [R1+0x9c0], R158 ;  /* 0x0009c09e01007387 */ /* 0x0009e40000100a00 */
[C---:B----4-:R-:W-:Y:S02]  /*2aea0*/  IMAD.WIDE R158, R22.reuse, 0x4, R12 ;  /* 0x00000004169e7825 */ /* 0x050fe400078e020c */
[----:B------:R-:W3:Y:S02]  /*2aeb0*/  LDL.LU.64 R12, [R1+0x118] ;  /* 0x00011800010c7983 */ /* 0x000ee40000300a00 */
[----:B--2---:R-:W-:-:S02]  /*2aec0*/  IMAD.WIDE R154, R22, 0x4, R152 ;  /* 0x00000004169a7825 */ /* 0x004fc400078e0298 */
[----:B------:R-:W-:Y:S04]  /*2aed0*/  STL.64 [R1+0xbd0], R158 ;  /* 0x000bd09e01007387 */ /* 0x000fe80000100a00 */
[----:B------:R-:W-:Y:S01]  /*2aee0*/  STL.64 [R1+0xbd8], R154 ;  /* 0x000bd89a01007387 */ /* 0x000fe20000100a00 */
[----:B------:R-:W-:-:S03]  /*2aef0*/  IMAD.WIDE R152, R22, 0x4, R10 ;  /* 0x0000000416987825 */ /* 0x000fc600078e020a */
[----:B------:R-:W2:Y:S04]  /*2af00*/  LDL.LU.64 R10, [R1+0x108] ;  /* 0x00010800010a7983 */ /* 0x000ea80000300a00 */
[----:B------:R-:W-:Y:S01]  /*2af10*/  STL.64 [R1+0xbe0], R152 ;  /* 0x000be09801007387 */ /* 0x000fe20000100a00 */
[----:B------:R-:W-:-:S04]  /*2af20*/  IMAD.WIDE R156, R22, 0x4, R156 ;  /* 0x00000004169c7825 */ /* 0x000fc800078e029c */
[C---:B------:R-:W-:Y:S01]  /*2af30*/  IMAD.WIDE R160, R22.reuse, 0x4, R160 ;  /* 0x0000000416a07825 */ /* 0x040fe200078e02a0 */
[----:B------:R1:W-:Y:S04]  /*2af40*/  STL.64 [R1+0xbe8], R156 ;  /* 0x000be89c01007387 */ /* 0x0003e80000100a00 */
[----:B------:R-:W-:Y:S01]  /*2af50*/  STL.64 [R1+0xbf0], R160 ;  /* 0x000bf0a001007387 */ /* 0x000fe20000100a00 */
[----:B------:R-:W-:-:S04]  /*2af60*/  IMAD.WIDE R164, R22, 0x4, R164 ;  /* 0x0000000416a47825 */ /* 0x000fc800078e02a4 */
[C---:B------:R-:W-:Y:S01]  /*2af70*/  IMAD.WIDE R166, R22.reuse, 0x4, R166 ;  /* 0x0000000416a67825 */ /* 0x040fe200078e02a6 */
[----:B------:R-:W-:Y:S04]  /*2af80*/  STL.64 [R1+0xbf8], R164 ;  /* 0x000bf8a401007387 */ /* 0x000fe80000100a00 */
        /* <DEDUP_REMOVED lines=8> */
[----:B------:R-:W-:Y:S04]  /*2b010*/  STL.64 [R1+0xc20], R196 ;  /* 0x000c20c401007387 */ /* 0x000fe80000100a00 */
        /* <DEDUP_REMOVED lines=9> */
[----:B------:R-:W4:Y:S01]  /*2b0b0*/  LDL.LU.64 R172, [R1+0x3e0] ;  /* 0x0003e00001ac7983 */ /* 0x000f220000300a00 */
[----:B------:R-:W-:-:S03]  /*2b0c0*/  IMAD.WIDE R208, R22, 0x4, R14 ;  /* 0x0000000416d07825 */ /* 0x000fc600078e020e */
[----:B------:R-:W4:Y:S04]  /*2b0d0*/  LDL.LU.64 R168, [R1+0x3d8] ;  /* 0x0003d80001a87983 */ /* 0x000f280000300a00 */
[----:B------:R-:W4:Y:S04]  /*2b0e0*/  LDL.LU.64 R224, [R1+0x3d0] ;  /* 0x0003d00001e07983 */ /* 0x000f280000300a00 */
[----:B------:R-:W4:Y:S04]  /*2b0f0*/  LDL.LU.64 R206, [R1+0x250] ;  /* 0x0002500001ce7983 */ /* 0x000f280000300a00 */
[----:B------:R-:W4:Y:S01]  /*2b100*/  LDL.LU.64 R14, [R1+0x238] ;  /* 0x00023800010e7983 */ /* 0x000f220000300a00 */
[----:B---3--:R-:W-:-:S03]  /*2b110*/  IMAD.WIDE R212, R22, 0x4, R12 ;  /* 0x0000000416d47825 */ /* 0x008fc600078e020c */
[----:B------:R-:W3:Y:S01]  /*2b120*/  LDL.LU.64 R12, [R1+0x228] ;  /* 0x00022800010c7983 */ /* 0x000ee20000300a00 */
[----:B--2---:R-:W-:-:S03]  /*2b130*/  IMAD.WIDE R216, R22, 0x4, R10 ;  /* 0x0000000416d87825 */ /* 0x004fc600078e020a */
[----:B------:R-:W2:Y:S01]  /*2b140*/  LDL.LU.64 R10, [R1+0x218] ;  /* 0x00021800010a7983 */ /* 0x000ea20000300a00 */
[----:B-1----:R-:W-:-:S04]  /*2b150*/  IMAD.WIDE R156, R22, 0x4, R240 ;  /* 0x00000004169c7825 */ /* 0x002fc800078e02f0 */
[----:B------:R-:W-:-:S04]  /*2b160*/  IMAD.WIDE R154, R22, 0x4, R238 ;  /* 0x00000004169a7825 */ /* 0x000fc800078e02ee */
[C---:B------:R-:W-:Y:S02]  /*2b170*/  IMAD.WIDE R220, R22.reuse, 0x4, R18 ;  /* 0x0000000416dc7825 */ /* 0x040fe400078e0212 */
[----:B------:R-:W2:Y:S02]  /*2b180*/  LDL.LU.64 R18, [R1+0xc60] ;  /* 0x000c600001127983 */ /* 0x000ea40000300a00 */
[C---:B------:R-:W-:Y:S02]  /*2b190*/  IMAD.WIDE R152, R22.reuse, 0x4, R236 ;  /* 0x0000000416987825 */ /* 0x040fe400078e02ec */
[----:B------:R1:W-:Y:S04]  /*2b1a0*/  STL.64 [R1+0x18], R156 ;  /* 0x0000189c01007387 */ /* 0x0003e80000100a00 */
[----:B------:R1:W-:Y:S04]  /*2b1b0*/  STL.64 [R1+0x38], R154 ;  /* 0x0000389a01007387 */ /* 0x0003e80000100a00 */
[----:B------:R1:W-:Y:S02]  /*2b1c0*/  STL.64 [R1+0x50], R152 ;  /* 0x0000509801007387 */ /* 0x0003e40000100a00 */
[----:B-1----:R-:W-:-:S04]  /*2b1d0*/  IMAD.WIDE R156, R22, 0x4, R234 ;  /* 0x00000004169c7825 */ /* 0x002fc800078e02ea */
[C---:B------:R-:W-:Y:S01]  /*2b1e0*/  IMAD.WIDE R154, R22.reuse, 0x4, R232 ;  /* 0x00000004169a7825 */ /* 0x040fe200078e02e8 */
[----:B------:R1:W-:Y:S03]  /*2b1f0*/  STL.64 [R1+0x60], R156 ;  /* 0x0000609c01007387 */ /* 0x0003e60000100a00 */
[C---:B------:R-:W-:Y:S01]  /*2b200*/  IMAD.WIDE R152, R22.reuse, 0x4, R230 ;  /* 0x0000000416987825 */ /* 0x040fe200078e02e6 */
[----:B------:R4:W-:Y:S04]  /*2b210*/  STL.64 [R1+0x68], R154 ;  /* 0x0000689a01007387 */ /* 0x0009e80000100a00 */
[----:B------:R4:W-:Y:S01]  /*2b220*/  STL.64 [R1+0x70], R152 ;  /* 0x0000709801007387 */ /* 0x0009e20000100a00 */
[----:B-1----:R-:W-:-:S05]  /*2b230*/  IMAD.WIDE R156, R22, 0x4, R226 ;  /* 0x00000004169c7825 */ /* 0x002fca00078e02e2 */
[----:B------:R1:W-:Y:S01]  /*2b240*/  STL.64 [R1+0x78], R156 ;  /* 0x0000789c01007387 */ /* 0x0003e20000100a00 */
[----:B----4-:R-:W-:-:S04]  /*2b250*/  IMAD.WIDE R154, R22, 0x4, R186 ;  /* 0x00000004169a7825 */ /* 0x010fc800078e02ba */
[C---:B------:R-:W-:Y:S01]  /*2b260*/  IMAD.WIDE R152, R22.reuse, 0x4, R184 ;  /* 0x0000000416987825 */ /* 0x040fe200078e02b8 */
[----:B------:R4:W-:Y:S03]  /*2b270*/  STL.64 [R1+0x80], R154 ;  /* 0x0000809a01007387 */ /* 0x0009e60000100a00 */
[C---:B------:R-:W-:Y:S01]  /*2b280*/  IMAD.WIDE R182, R22.reuse, 0x4, R182 ;  /* 0x0000000416b67825 */ /* 0x040fe200078e02b6 */
[----:B------:R4:W-:Y:S03]  /*2b290*/  STL.64 [R1+0x88], R152 ;  /* 0x0000889801007387 */ /* 0x0009e60000100a00 */
[----:B-1----:R-:W-:-:S04]  /*2b2a0*/  IMAD.WIDE R156, R22, 0x4, R228 ;  /* 0x00000004169c7825 */ /* 0x002fc800078e02e4 */
[C---:B----4-:R-:W-:Y:S01]  /*2b2b0*/  IMAD.WIDE R154, R22.reuse, 0x4, R180 ;  /* 0x00000004169a7825 */ /* 0x050fe200078e02b4 */
[----:B------:R1:W-:Y:S03]  /*2b2c0*/  STL.64 [R1+0xa0], R156 ;  /* 0x0000a09c01007387 */ /* 0x0003e60000100a00 */
[C---:B------:R-:W-:Y:S01]  /*2b2d0*/  IMAD.WIDE R152, R22.reuse, 0x4, R176 ;  /* 0x0000000416987825 */ /* 0x040fe200078e02b0 */
[----:B------:R-:W-:Y:S03]  /*2b2e0*/  STL.64 [R1+0x98], R182 ;  /* 0x000098b601007387 */ /* 0x000fe60000100a00 */
[C---:B------:R-:W-:Y:S01]  /*2b2f0*/  IMAD.WIDE R184, R22.reuse, 0x4, R214 ;  /* 0x0000000416b87825 */ /* 0x040fe200078e02d6 */
[----:B------:R4:W-:Y:S03]  /*2b300*/  STL.64 [R1+0xb8], R154 ;  /* 0x0000b89a01007387 */ /* 0x0009e60000100a00 */
[C---:B-1----:R-:W-:Y:S01]  /*2b310*/  IMAD.WIDE R156, R22.reuse, 0x4, R202 ;  /* 0x00000004169c7825 */ /* 0x042fe200078e02ca */
[----:B------:R1:W-:Y:S04]  /*2b320*/  STL.64 [R1+0xd0], R152 ;  /* 0x0000d09801007387 */ /* 0x0003e80000100a00 */
[----:B------:R1:W-:Y:S01]  /*2b330*/  STL.64 [R1+0xe0], R156 ;  /* 0x0000e09c01007387 */ /* 0x0003e20000100a00 */
[----:B----4-:R-:W-:-:S03]  /*2b340*/  IMAD.WIDE R154, R22, 0x4, R210 ;  /* 0x00000004169a7825 */ /* 0x010fc600078e02d2 */
[----:B------:R-:W-:Y:S01]  /*2b350*/  STL.64 [R1+0xd8], R184 ;  /* 0x0000d8b801007387 */ /* 0x000fe20000100a00 */
[----:B-1----:R-:W-:-:S03]  /*2b360*/  IMAD.WIDE R152, R22, 0x4, R172 ;  /* 0x0000000416987825 */ /* 0x002fc600078e02ac */
[----:B------:R1:W-:Y:S01]  /*2b370*/  STL.64 [R1+0xf8], R154 ;  /* 0x0000f89a01007387 */ /* 0x0003e20000100a00 */
[----:B------:R-:W-:-:S03]  /*2b380*/  IMAD.WIDE R156, R22, 0x4, R168 ;  /* 0x00000004169c7825 */ /* 0x000fc600078e02a8 */
[----:B------:R4:W-:Y:S01]  /*2b390*/  STL.64 [R1+0x100], R152 ;  /* 0x0001009801007387 */ /* 0x0009e20000100a00 */
[----:B------:R-:W-:-:S04]  /*2b3a0*/  IMAD.WIDE R14, R22, 0x4, R14 ;  /* 0x00000004160e7825 */ /* 0x000fc800078e020e */
[C---:B-1----:R-:W-:Y:S01]  /*2b3b0*/  IMAD.WIDE R154, R22.reuse, 0x4, R224 ;  /* 0x00000004169a7825 */ /* 0x042fe200078e02e0 */
[----:B------:R-:W-:Y:S03]  /*2b3c0*/  STL.64 [R1+0x108], R156 ;  /* 0x0001089c01007387 */ /* 0x000fe60000100a00 */
[C---:B----4-:R-:W-:Y:S01]  /*2b3d0*/  IMAD.WIDE R152, R22.reuse, 0x4, R206 ;  /* 0x0000000416987825 */ /* 0x050fe200078e02ce */
[----:B------:R-:W-:Y:S04]  /*2b3e0*/  STL.64 [R1+0x110], R154 ;  /* 0x0001109a01007387 */ /* 0x000fe80000100a00 */
[----:B------:R1:W-:Y:S04]  /*2b3f0*/  STL.64 [R1+0x118], R152 ;  /* 0x0001189801007387 */ /* 0x0003e80000100a00 */
[----:B------:R-:W-:Y:S04]  /*2b400*/  STL.64 [R1+0x120], R14 ;  /* 0x0001200e01007387 */ /* 0x000fe80000100a00 */
[----:B------:R-:W4:Y:S01]  /*2b410*/  LDL.LU.64 R190, [R1+0x7c0] ;  /* 0x0007c00001be7983 */ /* 0x000f220000300a00 */
[----:B-1----:R-:W-:-:S04]  /*2b420*/  IMAD.WIDE R152, R22, 0x4, R6 ;  /* 0x0000000416987825 */ /* 0x002fc800078e0206 */
[----:B---3--:R-:W-:-:S05]  /*2b430*/  IMAD.WIDE R12, R22, 0x4, R12 ;  /* 0x00000004160c7825 */ /* 0x008fca00078e020c */
[----:B------:R-:W-:Y:S04]  /*2b440*/  STL.64 [R1+0x130], R12 ;  /* 0x0001300c01007387 */ /* 0x000fe80000100a00 */
[----:B------:R-:W3:Y:S01]  /*2b450*/  LDL.LU.64 R186, [R1+0x7b8] ;  /* 0x0007b80001ba7983 */ /* 0x000ee20000300a00 */
[----:B--2---:R-:W-:-:S05]  /*2b460*/  IMAD.WIDE R10, R22, 0x4, R10 ;  /* 0x00000004160a7825 */ /* 0x004fca00078e020a */
[----:B------:R1:W-:Y:S04]  /*2b470*/  STL.64 [R1+0x140], R10 ;  /* 0x0001400a01007387 */ /* 0x0003e80000100a00 */
[----:B------:R-:W2:Y:S04]  /*2b480*/  LDL.LU.64 R228, [R1+0x7b0] ;  /* 0x0007b00001e47983 */ /* 0x000ea80000300a00 */
[----:B------:R-:W2:Y:S01]  /*2b490*/  LDL.LU.64 R180, [R1+0x7a8] ;  /* 0x0007a80001b47983 */ /* 0x000ea20000300a00 */
[----:B-1----:R-:W-:-:S03]  /*2b4a0*/  IMAD.WIDE R10, R22, 0x4, R20 ;  /* 0x00000004160a7825 */ /* 0x002fc600078e0214 */
[----:B------:R-:W2:Y:S04]  /*2b4b0*/  LDL.LU.64 R20, [R1+0xc58] ;  /* 0x000c580001147983 */ /* 0x000ea80000300a00 */
[----:B------:R-:W2:Y:S04]  /*2b4c0*/  LDL.LU.64 R176, [R1+0x760] ;  /* 0x0007600001b07983 */ /* 0x000ea80000300a00 */
[----:B------:R-:W2:Y:S04]  /*2b4d0*/  LDL.LU.64 R214, [R1+0x750] ;  /* 0x0007500001d67983 */ /* 0x000ea80000300a00 */
        /* <DEDUP_REMOVED lines=15> */
[----:B-1----:R-:W2:Y:S04]  /*2b5d0*/  LDL.LU.64 R10, [R1+0x1e8] ;  /* 0x0001e800010a7983 */ /* 0x002ea80000300a00 */
[----:B------:R-:W2:Y:S01]  /*2b5e0*/  LDL.LU.64 R6, [R1+0xc40] ;  /* 0x000c400001067983 */ /* 0x000ea20000300a00 */
[----:B------:R-:W-:-:S03]  /*2b5f0*/  IMAD.WIDE R156, R22, 0x4, R24 ;  /* 0x00000004169c7825 */ /* 0x000fc600078e0218 */
[----:B------:R1:W-:Y:S01]  /*2b600*/  STL.64 [R1+0x1a8], R152 ;  /* 0x0001a89801007387 */ /* 0x0003e20000100a00 */
[----:B------:R-:W-:-:S03]  /*2b610*/  IMAD.WIDE R154, R22, 0x4, R26 ;  /* 0x00000004169a7825 */ /* 0x000fc600078e021a */
[----:B------:R1:W-:Y:S04]  /*2b620*/  STL.64 [R1+0x1b8], R156 ;  /* 0x0001b89c01007387 */ /* 0x0003e80000100a00 */
[----:B------:R1:W-:Y:S02]  /*2b630*/  STL.64 [R1+0x1c0], R154 ;  /* 0x0001c09a01007387 */ /* 0x0003e40000100a00 */
[----:B-1----:R-:W-:-:S04]  /*2b640*/  IMAD.WIDE R152, R22, 0x4, R28 ;  /* 0x0000000416987825 */ /* 0x002fc800078e021c */
[C---:B------:R-:W-:Y:S01]  /*2b650*/  IMAD.WIDE R156, R22.reuse, 0x4, R30 ;  /* 0x00000004169c7825 */ /* 0x040fe200078e021e */
[----:B------:R1:W-:Y:S03]  /*2b660*/  STL.64 [R1+0x1d0], R152 ;  /* 0x0001d09801007387 */ /* 0x0003e60000100a00 */
[C---:B------:R-:W-:Y:S01]  /*2b670*/  IMAD.WIDE R154, R22.reuse, 0x4, R32 ;  /* 0x00000004169a7825 */ /* 0x040fe200078e0220 */
        /* <DEDUP_REMOVED lines=8> */
[----:B-1----:R-:W-:-:S04]  /*2b700*/  IMAD.WIDE R152, R22, 0x4, R40 ;  /* 0x0000000416987825 */ /* 0x002fc800078e0228 */
[C---:B------:R-:W-:Y:S01]  /*2b710*/  IMAD.WIDE R156, R22.reuse, 0x4, R42 ;  /* 0x00000004169c7825 */ /* 0x040fe200078e022a */
[----:B------:R1:W-:Y:S03]  /*2b720*/  STL.64 [R1+0x218], R152 ;  /* 0x0002189801007387 */ /* 0x0003e60000100a00 */
[C---:B----4-:R-:W-:Y:S01]  /*2b730*/  IMAD.WIDE R154, R22.reuse, 0x4, R44 ;  /* 0x00000004169a7825 */ /* 0x050fe200078e022c */
[----:B------:R3:W-:Y:S03]  /*2b740*/  STL.64 [R1+0x220], R156 ;  /* 0x0002209c01007387 */ /* 0x0007e60000100a00 */
[C---:B------:R-:W-:Y:S01]  /*2b750*/  IMAD.WIDE R226, R22.reuse, 0x4, R190 ;  /* 0x0000000416e27825 */ /* 0x040fe200078e02be */
[----:B------:R2:W-:Y:S03]  /*2b760*/  STL.64 [R1+0x230], R154 ;  /* 0x0002309a01007387 */ /* 0x0005e60000100a00 */
[----:B-1----:R-:W-:-:S05]  /*2b770*/  IMAD.WIDE R152, R22, 0x4, R46 ;  /* 0x0000000416987825 */ /* 0x002fca00078e022e */
[----:B------:R1:W-:Y:S01]  /*2b780*/  STL.64 [R1+0x240], R152 ;  /* 0x0002409801007387 */ /* 0x0003e20000100a00 */
[----:B---3--:R-:W-:-:S05]  /*2b790*/  IMAD.WIDE R156, R22, 0x4, R186 ;  /* 0x00000004169c7825 */ /* 0x008fca00078e02ba */
[----:B------:R3:W-:Y:S04]  /*2b7a0*/  STL.64 [R1+0x288], R156 ;  /* 0x0002889c01007387 */ /* 0x0007e80000100a00 */
[----:B------:R-:W-:Y:S01]  /*2b7b0*/  STL.64 [R1+0x250], R226 ;  /* 0x000250e201007387 */ /* 0x000fe20000100a00 */
[----:B--2---:R-:W-:-:S04]  /*2b7c0*/  IMAD.WIDE R154, R22, 0x4, R228 ;  /* 0x00000004169a7825 */ /* 0x004fc800078e02e4 */
[C---:B-1----:R-:W-:Y:S01]  /*2b7d0*/  IMAD.WIDE R152, R22.reuse, 0x4, R180 ;  /* 0x0000000416987825 */ /* 0x042fe200078e02b4 */
[----:B------:R1:W-:Y:S04]  /*2b7e0*/  STL.64 [R1+0x290], R154 ;  /* 0x0002909a01007387 */ /* 0x0003e80000100a00 */
[----:B------:R2:W-:Y:S01]  /*2b7f0*/  STL.64 [R1+0x2a0], R152 ;  /* 0x0002a09801007387 */ /* 0x0005e20000100a00 */
[----:B------:R-:W-:-:S04]  /*2b800*/  IMAD.WIDE R234, R22, 0x4, R176 ;  /* 0x0000000416ea7825 */ /* 0x000fc800078e02b0 */
[----:B---3--:R-:W-:-:S05]  /*2b810*/  IMAD.WIDE R156, R22, 0x4, R214 ;  /* 0x00000004169c7825 */ /* 0x008fca00078e02d6 */
[----:B------:R3:W-:Y:S01]  /*2b820*/  STL.64 [R1+0x2b0], R156 ;  /* 0x0002b09c01007387 */ /* 0x0007e20000100a00 */
[----:B-1----:R-:W-:-:S03]  /*2b830*/  IMAD.WIDE R154, R22, 0x4, R202 ;  /* 0x00000004169a7825 */ /* 0x002fc600078e02ca */
[----:B------:R-:W-:Y:S01]  /*2b840*/  STL.64 [R1+0x2a8], R234 ;  /* 0x0002a8ea01007387 */ /* 0x000fe20000100a00 */
[----:B--2---:R-:W-:-:S03]  /*2b850*/  IMAD.WIDE R152, R22, 0x4, R210 ;  /* 0x0000000416987825 */ /* 0x004fc600078e02d2 */
[----:B------:R1:W-:Y:S04]  /*2b860*/  STL.64 [R1+0x2c0], R154 ;  /* 0x0002c09a01007387 */ /* 0x0003e80000100a00 */
[----:B------:R2:W-:Y:S01]  /*2b870*/  STL.64 [R1+0x2c8], R152 ;  /* 0x0002c89801007387 */ /* 0x0005e20000100a00 */
[----:B------:R-:W-:-:S04]  /*2b880*/  IMAD.WIDE R198, R22, 0x4, R172 ;  /* 0x0000000416c67825 */ /* 0x000fc800078e02ac */
[----:B---3--:R-:W-:-:S05]  /*2b890*/  IMAD.WIDE R156, R22, 0x4, R168 ;  /* 0x00000004169c7825 */ /* 0x008fca00078e02a8 */
[----:B------:R-:W-:Y:S01]  /*2b8a0*/  STL.64 [R1+0x2e0], R156 ;  /* 0x0002e09c01007387 */ /* 0x000fe20000100a00 */
[----:B-1----:R-:W-:-:S03]  /*2b8b0*/  IMAD.WIDE R154, R22, 0x4, R224 ;  /* 0x00000004169a7825 */ /* 0x002fc600078e02e0 */
[----:B------:R-:W-:Y:S01]  /*2b8c0*/  STL.64 [R1+0x2d8], R198 ;  /* 0x0002d8c601007387 */ /* 0x000fe20000100a00 */
[----:B--2---:R-:W-:-:S03]  /*2b8d0*/  IMAD.WIDE R152, R22, 0x4, R206 ;  /* 0x0000000416987825 */ /* 0x004fc600078e02ce */
[----:B------:R-:W-:Y:S04]  /*2b8e0*/  STL.64 [R1+0x338], R154 ;  /* 0x0003389a01007387 */ /* 0x000fe80000100a00 */
[----:B------:R-:W-:Y:S01]  /*2b8f0*/  STL.64 [R1+0x370], R152 ;  /* 0x0003709801007387 */ /* 0x000fe20000100a00 */
[----:B------:R-:W-:-:S05]  /*2b900*/  IMAD.WIDE R14, R22, 0x4, R14 ;  /* 0x00000004160e7825 */ /* 0x000fca00078e020e */
[----:B------:R-:W-:Y:S04]  /*2b910*/  STL.64 [R1+0x380], R14 ;  /* 0x0003800e01007387 */ /* 0x000fe80000100a00 */
[----:B------:R-:W2:Y:S04]  /*2b920*/  LDL.LU.64 R176, [R1+0x7f8] ;  /* 0x0007f80001b07983 */ /* 0x000ea80000300a00 */
[----:B------:R-:W3:Y:S01]  /*2b930*/  LDL.LU.64 R214, [R1+0x7f0] ;  /* 0x0007f00001d67983 */ /* 0x000ee20000300a00 */
[----:B------:R-:W-:-:S05]  /*2b940*/  IMAD.WIDE R10, R22, 0x4, R10 ;  /* 0x00000004160a7825 */ /* 0x000fca00078e020a */
[----:B------:R1:W-:Y:S04]  /*2b950*/  STL.64 [R1+0x3a8], R10 ;  /* 0x0003a80a01007387 */ /* 0x0003e80000100a00 */
[----:B------:R-:W4:Y:S04]  /*2b960*/  LDL.LU.64 R202, [R1+0x7e8] ;  /* 0x0007e80001ca7983 */ /* 0x000f280000300a00 */
[----:B------:R-:W4:Y:S01]  /*2b970*/  LDL.LU.64 R210, [R1+0x7e0] ;  /* 0x0007e00001d27983 */ /* 0x000f220000300a00 */
[----:B-1----:R-:W-:-:S03]  /*2b980*/  IMAD.WIDE R10, R22, 0x4, R6 ;  /* 0x00000004160a7825 */ /* 0x002fc600078e0206 */
[----:B------:R-:W4:Y:S04]  /*2b990*/  LDL.LU.64 R172, [R1+0x7a0] ;  /* 0x0007a00001ac7983 */ /* 0x000f280000300a00 */
[----:B------:R-:W4:Y:S04]  /*2b9a0*/  LDL.LU.64 R6, [R1+0xc38] ;  /* 0x000c380001067983 */ /* 0x000f280000300a00 */
[----:B------:R-:W4:Y:S04]  /*2b9b0*/  LDL.LU.64 R168, [R1+0x798] ;  /* 0x0007980001a87983 */ /* 0x000f280000300a00 */
[----:B------:R-:W4:Y:S04]  /*2b9c0*/  LDL.LU.64 R224, [R1+0x790] ;  /* 0x0007900001e07983 */ /* 0x000f280000300a00 */
[----:B------:R1:W-:Y:S01]  /*2b9d0*/  STL.64 [R1+0x3b0], R10 ;  /* 0x0003b00a01007387 */ /* 0x0003e20000100a00 */
[----:B------:R-:W-:-:S04]  /*2b9e0*/  IMAD.WIDE R218, R22, 0x4, R12 ;  /* 0x0000000416da7825 */ /* 0x000fc800078e020c */
[C---:B-1----:R-:W-:Y:S02]  /*2b9f0*/  IMAD.WIDE R10, R22.reuse, 0x4, R16 ;  /* 0x00000004160a7825 */ /* 0x042fe400078e0210 */
[----:B------:R-:W4:Y:S04]  /*2ba00*/  LDL.LU.64 R16, [R1+0xc30] ;  /* 0x000c300001107983 */ /* 0x000f280000300a00 */
[----:B------:R-:W4:Y:S04]  /*2ba10*/  LDL.LU.64 R206, [R1+0x788] ;  /* 0x0007880001ce7983 */ /* 0x000f280000300a00 */
[----:B------:R-:W4:Y:S04]  /*2ba20*/  LDL.LU.64 R14, [R1+0x738] ;  /* 0x00073800010e7983 */ /* 0x000f280000300a00 */
[----:B------:R1:W-:Y:S04]  /*2ba30*/  STL.64 [R1+0x3c0], R10 ;  /* 0x0003c00a01007387 */ /* 0x0003e80000100a00 */
[----:B------:R-:W4:Y:S04]  /*2ba40*/  LDL.LU.64 R12, [R1+0x730] ;  /* 0x00073000010c7983 */ /* 0x000f280000300a00 */
[----:B-1----:R-:W4:Y:S01]  /*2ba50*/  LDL.LU.64 R10, [R1+0x728] ;  /* 0x00072800010a7983 */ /* 0x002f220000300a00 */
[----:B------:R-:W-:-:S04]  /*2ba60*/  IMAD.WIDE R156, R22, 0x4, R50 ;  /* 0x00000004169c7825 */ /* 0x000fc800078e0232 */
[C---:B------:R-:W-:Y:S01]  /*2ba70*/  IMAD.WIDE R238, R22.reuse, 0x4, R48 ;  /* 0x0000000416ee7825 */ /* 0x040fe200078e0230 */
[----:B------:R-:W-:Y:S03]  /*2ba80*/  STL.64 [R1+0x398], R218 ;  /* 0x000398da01007387 */ /* 0x000fe60000100a00 */
[C---:B------:R-:W-:Y:S01]  /*2ba90*/  IMAD.WIDE R154, R22.reuse, 0x4, R52 ;  /* 0x00000004169a7825 */ /* 0x040fe200078e0234 */
[----:B------:R1:W-:Y:S03]  /*2baa0*/  STL.64 [R1+0x3d8], R156 ;  /* 0x0003d89c01007387 */ /* 0x0003e60000100a00 */
[C---:B------:R-:W-:Y:S01]  /*2bab0*/  IMAD.WIDE R152, R22.reuse, 0x4, R54 ;  /* 0x0000000416987825 */ /* 0x040fe200078e0236 */
[----:B------:R-:W-:Y:S04]  /*2bac0*/  STL.64 [R1+0x3d0], R238 ;  /* 0x0003d0ee01007387 */ /* 0x000fe80000100a00 */
[----:B------:R1:W-:Y:S04]  /*2bad0*/  STL.64 [R1+0x3e0], R154 ;  /* 0x0003e09a01007387 */ /* 0x0003e80000100a00 */
[----:B------:R1:W-:Y:S02]  /*2bae0*/  STL.64 [R1+0x3e8], R152 ;  /* 0x0003e89801007387 */ /* 0x0003e40000100a00 */
[----:B-1----:R-:W-:-:S04]  /*2baf0*/  IMAD.WIDE R156, R22, 0x4, R62 ;  /* 0x00000004169c7825 */ /* 0x002fc800078e023e */
[----:B------:R-:W-:-:S04]  /*2bb00*/  IMAD.WIDE R154, R22, 0x4, R56 ;  /* 0x00000004169a7825 */ /* 0x000fc800078e0238 */
[C---:B------:R-:W-:Y:S01]  /*2bb10*/  IMAD.WIDE R152, R22.reuse, 0x4, R58 ;  /* 0x0000000416987825 */ /* 0x040fe200078e023a */
[----:B------:R1:W-:Y:S03]  /*2bb20*/  STL.64 [R1+0x400], R154 ;  /* 0x0004009a01007387 */ /* 0x0003e60000100a00 */
[C---:B------:R-:W-:Y:S01]  /*2bb30*/  IMAD.WIDE R240, R22.reuse, 0x4, R60 ;  /* 0x0000000416f07825 */ /* 0x040fe200078e023c */
[----:B------:R1:W-:Y:S04]  /*2bb40*/  STL.64 [R1+0x410], R152 ;  /* 0x0004109801007387 */ /* 0x0003e80000100a00 */
[----:B------:R1:W-:Y:S02]  /*2bb50*/  STL.64 [R1+0x428], R156 ;  /* 0x0004289c01007387 */ /* 0x0003e40000100a00 */
[----:B-1----:R-:W-:-:S02]  /*2bb60*/  IMAD.WIDE R154, R22, 0x4, R64 ;  /* 0x00000004169a7825 */ /* 0x002fc400078e0240 */
[----:B------:R-:W-:Y:S02]  /*2bb70*/  STL.64 [R1+0x418], R240 ;  /* 0x000418f001007387 */ /* 0x000fe40000100a00 */
[C---:B------:R-:W-:Y:S02]  /*2bb80*/  IMAD.WIDE R152, R22.reuse, 0x4, R66 ;  /* 0x0000000416987825 */ /* 0x040fe400078e0242 */
[----:B------:R1:W-:Y:S02]  /*2bb90*/  STL.64 [R1+0x430], R154 ;  /* 0x0004309a01007387 */ /* 0x0003e40000100a00 */
[C---:B------:R-:W-:Y:S02]  /*2bba0*/  IMAD.WIDE R156, R22.reuse, 0x4, R68 ;  /* 0x00000004169c7825 */ /* 0x040fe400078e0244 */
[----:B------:R1:W-:Y:S04]  /*2bbb0*/  STL.64 [R1+0x440], R152 ;  /* 0x0004409801007387 */ /* 0x0003e80000100a00 */
[----:B------:R1:W-:Y:S02]  /*2bbc0*/  STL.64 [R1+0x448], R156 ;  /* 0x0004489c01007387 */ /* 0x0003e40000100a00 */
[----:B-1----:R-:W-:-:S04]  /*2bbd0*/  IMAD.WIDE R154, R22, 0x4, R94 ;  /* 0x00000004169a7825 */ /* 0x002fc800078e025e */
[C---:B------:R-:W-:Y:S01]  /*2bbe0*/  IMAD.WIDE R152, R22.reuse, 0x4, R96 ;  /* 0x0000000416987825 */ /* 0x040fe200078e0260 */
[----:B------:R1:W-:Y:S03]  /*2bbf0*/  STL.64 [R1+0x458], R154 ;  /* 0x0004589a01007387 */ /* 0x0003e60000100a00 */
[C---:B------:R-:W-:Y:S01]  /*2bc00*/  IMAD.WIDE R156, R22.reuse, 0x4, R98 ;  /* 0x00000004169c7825 */ /* 0x040fe200078e0262 */
[----:B------:R2:W-:Y:S04]  /*2bc10*/  STL.64 [R1+0x460], R152 ;  /* 0x0004609801007387 */ /* 0x0005e80000100a00 */
[----:B------:R-:W-:Y:S01]  /*2bc20*/  STL.64 [R1+0x470], R156 ;  /* 0x0004709c01007387 */ /* 0x000fe20000100a00 */
[----:B-1----:R-:W-:-:S05]  /*2bc30*/  IMAD.WIDE R154, R22, 0x4, R100 ;  /* 0x00000004169a7825 */ /* 0x002fca00078e0264 */
[----:B------:R4:W-:Y:S01]  /*2bc40*/  STL.64 [R1+0x478], R154 ;  /* 0x0004789a01007387 */ /* 0x0009e20000100a00 */
[----:B------:R-:W-:-:S04]  /*2bc50*/  IMAD.WIDE R8, R22, 0x4, R8 ;  /* 0x0000000416087825 */ /* 0x000fc800078e0208 */
[----:B------:R-:W-:-:S04]  /*2bc60*/  IMAD.WIDE R222, R22, 0x4, R188 ;  /* 0x0000000416de7825 */ /* 0x000fc800078e02bc */
[----:B------:R-:W-:-:S04]  /*2bc70*/  IMAD.WIDE R236, R22, 0x4, R72 ;  /* 0x0000000416ec7825 */ /* 0x000fc800078e0248 */
[----:B------:R-:W-:Y:S01]  /*2bc80*/  IMAD.WIDE R4, R22, 0x4, R4 ;  /* 0x0000000416047825 */ /* 0x000fe200078e0204 */
[----:B------:R-:W-:-:S04]  /*2bc90*/  IADD3 R2, R2, -0x301, RZ ;  /* 0xfffffcff02027810 */ /* 0x000fc80007ffe0ff */
[----:B------:R-:W-:Y:S01]  /*2bca0*/  ISETP.GE.U32.AND P2, PT, R2, 0x7ffffc80, PT ;  /* 0x7ffffc800200780c */ /* 0x000fe20003f46070 */
[----:B------:R-:W-:Y:S04]  /*2bcb0*/  LDGSTS.E [R252+-0x43ff4], desc[UR8][R4.64], !P4 ;  /* 0xbc00c00004fc7fae */ /* 0x000fe8000e121848 */
[----:B------:R-:W0:Y:S01]  /*2bcc0*/  LDGDEPBAR ;  /* 0x00000000000079af */ /* 0x000e220000000000 */
[----:B--2---:R-:W-:-:S04]  /*2bcd0*/  IMAD.WIDE R152, R22, 0x4, R176 ;  /* 0x0000000416987825 */ /* 0x004fc800078e02b0 */
[C---:B---3--:R-:W-:Y:S01]  /*2bce0*/  IMAD.WIDE R230, R22.reuse, 0x4, R214 ;  /* 0x0000000416e67825 */ /* 0x048fe200078e02d6 */
[----:B------:R1:W-:Y:S03]  /*2bcf0*/  STL.64 [R1+0x488], R152 ;  /* 0x0004889801007387 */ /* 0x0003e60000100a00 */
[----:B----4-:R-:W-:-:S05]  /*2bd00*/  IMAD.WIDE R154, R22, 0x4, R202 ;  /* 0x00000004169a7825 */ /* 0x010fca00078e02ca */
[----:B------:R-:W-:Y:S01]  /*2bd10*/  STL.64 [R1+0x4c8], R154 ;  /* 0x0004c89a01007387 */ /* 0x000fe20000100a00 */
[----:B-1----:R-:W-:-:S03]  /*2bd20*/  IMAD.WIDE R152, R22, 0x4, R172 ;  /* 0x0000000416987825 */ /* 0x002fc600078e02ac */
[----:B------:R-:W-:Y:S01]  /*2bd30*/  STL.64 [R1+0x4c0], R230 ;  /* 0x0004c0e601007387 */ /* 0x000fe20000100a00 */
[----:B------:R-:W1:Y:S01]  /*2bd40*/  LDC R172, c[0x0][0x230] ;  /* 0x00008c00ffac7b82 */ /* 0x000e620000000800 */
[C---:B------:R-:W-:Y:S02]  /*2bd50*/  IMAD.WIDE R176, R22.reuse, 0x4, R210 ;  /* 0x0000000416b07825 */ /* 0x040fe400078e02d2 */
[----:B------:R2:W-:Y:S02]  /*2bd60*/  STL.64 [R1+0x4d8], R152 ;  /* 0x0004d89801007387 */ /* 0x0005e40000100a00 */
[C---:B------:R-:W-:Y:S02]  /*2bd70*/  IMAD.WIDE R194, R22.reuse, 0x4, R168 ;  /* 0x0000000416c27825 */ /* 0x040fe400078e02a8 */
[----:B------:R-:W-:Y:S01]  /*2bd80*/  STL.64 [R1+0x4d0], R176 ;  /* 0x0004d0b001007387 */ /* 0x000fe20000100a00 */
[----:B------:R-:W3:Y:S01]  /*2bd90*/  LDC R168, c[0x0][0x230] ;  /* 0x00008c00ffa87b82 */ /* 0x000ee20000000800 */
[----:B--2---:R-:W-:-:S07]  /*2bda0*/  IMAD.WIDE R152, R22, 0x4, R224 ;  /* 0x0000000416987825 */ /* 0x004fce00078e02e0 */
[----:B------:R-:W2:Y:S01]  /*2bdb0*/  LDC R169, c[0x0][0x230] ;  /* 0x00008c00ffa97b82 */ /* 0x000ea20000000800 */
[----:B------:R-:W-:Y:S04]  /*2bdc0*/  STL.64 [R1+0x4f0], R152 ;  /* 0x0004f09801007387 */ /* 0x000fe80000100a00 */
[----:B------:R-:W-:Y:S01]  /*2bdd0*/  STL.64 [R1+0x4e0], R194 ;  /* 0x0004e0c201007387 */ /* 0x000fe20000100a00 */
[C---:B------:R-:W-:Y:S02]  /*2bde0*/  IMAD.WIDE R190, R22.reuse, 0x4, R6 ;  /* 0x0000000416be7825 */ /* 0x040fe400078e0206 */
[----:B------:R-:W4:Y:S02]  /*2bdf0*/  LDC R173, c[0x0][0x230] ;  /* 0x00008c00ffad7b82 */ /* 0x000f240000000800 */
[----:B------:R-:W-:-:S04]  /*2be00*/  IMAD.WIDE R192, R22, 0x4, R206 ;  /* 0x0000000416c07825 */ /* 0x000fc800078e02ce */
[----:B------:R-:W-:-:S05]  /*2be10*/  IMAD.WIDE R14, R22, 0x4, R14 ;  /* 0x00000004160e7825 */ /* 0x000fca00078e020e */
[----:B------:R-:W-:Y:S01]  /*2be20*/  STL.64 [R1+0x540], R14 ;  /* 0x0005400e01007387 */ /* 0x000fe20000100a00 */
[----:B------:R-:W-:-:S03]  /*2be30*/  IMAD.WIDE R206, R22, 0x4, R12 ;  /* 0x0000000416ce7825 */ /* 0x000fc600078e020c */
[----:B------:R-:W-:Y:S01]  /*2be40*/  STL.64 [R1+0x530], R192 ;  /* 0x000530c001007387 */ /* 0x000fe20000100a00 */
[----:B------:R-:W-:-:S04]  /*2be50*/  IMAD.WIDE R10, R22, 0x4, R10 ;  /* 0x00000004160a7825 */ /* 0x000fc800078e020a */
[C---:B------:R-:W-:Y:S01]  /*2be60*/  IMAD.WIDE R210, R22.reuse, 0x4, R16 ;  /* 0x0000000416d27825 */ /* 0x040fe200078e0210 */
[----:B------:R1:W-:Y:S04]  /*2be70*/  STL.64 [R1+0x560], R10 ;  /* 0x0005600a01007387 */ /* 0x0003e80000100a00 */
[----:B------:R-:W3:Y:S04]  /*2be80*/  LDL.LU.64 R16, [R1+0xc28] ;  /* 0x000c280001107983 */ /* 0x000ee80000300a00 */
[----:B------:R-:W-:Y:S04]  /*2be90*/  STL.64 [R1+0x550], R206 ;  /* 0x000550ce01007387 */ /* 0x000fe80000100a00 */
[----:B------:R2:W-:Y:S01]  /*2bea0*/  STL.64 [R1+0x580], R8 ;  /* 0x0005800801007387 */ /* 0x0005e20000100a00 */
[----:B-1----:R-:W-:-:S03]  /*2beb0*/  IMAD.WIDE R10, R22, 0x4, R18 ;  /* 0x00000004160a7825 */ /* 0x002fc600078e0212 */
[----:B------:R-:W-:Y:S01]  /*2bec0*/  STL.64 [R1+0x570], R210 ;  /* 0x000570d201007387 */ /* 0x000fe20000100a00 */
[----:B--2---:R-:W-:-:S05]  /*2bed0*/  IMAD.WIDE R8, R22, 0x4, R20 ;  /* 0x0000000416087825 */ /* 0x004fca00078e0214 */
[----:B------:R1:W-:Y:S01]  /*2bee0*/  STL.64 [R1+0x5a0], R8 ;  /* 0x0005a00801007387 */ /* 0x0003e20000100a00 */
[----:B------:R-:W-:-:S03]  /*2bef0*/  IMAD.WIDE R12, R22, 0x4, R74 ;  /* 0x00000004160c7825 */ /* 0x000fc600078e024a */
[----:B------:R-:W-:Y:S04]  /*2bf00*/  STL.64 [R1+0x590], R222 ;  /* 0x000590de01007387 */ /* 0x000fe80000100a00 */
[----:B------:R2:W-:Y:S01]  /*2bf10*/  STL.64 [R1+0x5a8], R10 ;  /* 0x0005a80a01007387 */ /* 0x0005e20000100a00 */
[----:B-1----:R-:W-:-:S05]  /*2bf20*/  IMAD.WIDE R8, R22, 0x4, R70 ;  /* 0x0000000416087825 */ /* 0x002fca00078e0246 */
[----:B------:R1:W-:Y:S04]  /*2bf30*/  STL.64 [R1+0x5b8], R8 ;  /* 0x0005b80801007387 */ /* 0x0003e80000100a00 */
[----:B------:R4:W-:Y:S01]  /*2bf40*/  STL.64 [R1+0x5d0], R12 ;  /* 0x0005d00c01007387 */ /* 0x0009e20000100a00 */
[----:B--2---:R-:W-:-:S03]  /*2bf50*/  IMAD.WIDE R10, R22, 0x4, R78 ;  /* 0x00000004160a7825 */ /* 0x004fc600078e024e */
[----:B------:R-:W-:Y:S01]  /*2bf60*/  STL.64 [R1+0x5c0], R236 ;  /* 0x0005c0ec01007387 */ /* 0x000fe20000100a00 */
[----:B-1----:R-:W-:-:S05]  /*2bf70*/  IMAD.WIDE R8, R22, 0x4, R76 ;  /* 0x0000000416087825 */ /* 0x002fca00078e024c */
[----:B------:R1:W-:Y:S01]  /*2bf80*/  STL.64 [R1+0x5d8], R8 ;  /* 0x0005d80801007387 */ /* 0x0003e20000100a00 */
[----:B----4-:R-:W-:-:S03]  /*2bf90*/  IMAD.WIDE R12, R22, 0x4, R82 ;  /* 0x00000004160c7825 */ /* 0x010fc600078e0252 */
[----:B------:R2:W-:Y:S01]  /*2bfa0*/  STL.64 [R1+0x5e8], R10 ;  /* 0x0005e80a01007387 */ /* 0x0005e20000100a00 */
[----:B-1----:R-:W-:-:S04]  /*2bfb0*/  IMAD.WIDE R8, R22, 0x4, R80 ;  /* 0x0000000416087825 */ /* 0x002fc800078e0250 */
[C---:B--2---:R-:W-:Y:S01]  /*2bfc0*/  IMAD.WIDE R10, R22.reuse, 0x4, R84 ;  /* 0x00000004160a7825 */ /* 0x044fe200078e0254 */
[----:B------:R1:W-:Y:S04]  /*2bfd0*/  STL.64 [R1+0x5f0], R8 ;  /* 0x0005f00801007387 */ /* 0x0003e80000100a00 */
[----:B------:R2:W-:Y:S04]  /*2bfe0*/  STL.64 [R1+0x600], R12 ;  /* 0x0006000c01007387 */ /* 0x0005e80000100a00 */
[----:B------:R4:W-:Y:S01]  /*2bff0*/  STL.64 [R1+0x610], R10 ;  /* 0x0006100a01007387 */ /* 0x0009e20000100a00 */
[----:B-1----:R-:W-:-:S04]  /*2c000*/  IMAD.WIDE R8, R22, 0x4, R86 ;  /* 0x0000000416087825 */ /* 0x002fc800078e0256 */
[C---:B--2---:R-:W-:Y:S01]  /*2c010*/  IMAD.WIDE R12, R22.reuse, 0x4, R88 ;  /* 0x00000004160c7825 */ /* 0x044fe200078e0258 */
[----:B------:R1:W-:Y:S03]  /*2c020*/  STL.64 [R1+0x620], R8 ;  /* 0x0006200801007387 */ /* 0x0003e60000100a00 */
[C---:B----4-:R-:W-:Y:S01]  /*2c030*/  IMAD.WIDE R10, R22.reuse, 0x4, R90 ;  /* 0x00000004160a7825 */ /* 0x050fe200078e025a */
[----:B------:R2:W-:Y:S04]  /*2c040*/  STL.64 [R1+0x630], R12 ;  /* 0x0006300c01007387 */ /* 0x0005e80000100a00 */
[----:B------:R4:W-:Y:S01]  /*2c050*/  STL.64 [R1+0x640], R10 ;  /* 0x0006400a01007387 */ /* 0x0009e20000100a00 */
[----:B-1----:R-:W-:-:S04]  /*2c060*/  IMAD.WIDE R8, R22, 0x4, R92 ;  /* 0x0000000416087825 */ /* 0x002fc800078e025c */
[C---:B--2---:R-:W-:Y:S01]  /*2c070*/  IMAD.WIDE R12, R22.reuse, 0x4, R102 ;  /* 0x00000004160c7825 */ /* 0x044fe200078e0266 */
[----:B------:R1:W-:Y:S03]  /*2c080*/  STL.64 [R1+0x650], R8 ;  /* 0x0006500801007387 */ /* 0x0003e60000100a00 */
[C---:B----4-:R-:W-:Y:S01]  /*2c090*/  IMAD.WIDE R10, R22.reuse, 0x4, R104 ;  /* 0x00000004160a7825 */ /* 0x050fe200078e0268 */
[----:B------:R2:W-:Y:S03]  /*2c0a0*/  STL.64 [R1+0x660], R12 ;  /* 0x0006600c01007387 */ /* 0x0005e60000100a00 */
[C---:B------:R-:W-:Y:S01]  /*2c0b0*/  IMAD.WIDE R6, R22.reuse, 0x4, R4 ;  /* 0x0000000416067825 */ /* 0x040fe200078e0204 */
[----:B------:R4:W-:Y:S03]  /*2c0c0*/  STL.64 [R1+0x668], R10 ;  /* 0x0006680a01007387 */ /* 0x0009e60000100a00 */
[----:B-1----:R-:W-:-:S05]  /*2c0d0*/  IMAD.WIDE R8, R22, 0x4, R106 ;  /* 0x0000000416087825 */ /* 0x002fca00078e026a */
[----:B------:R1:W-:Y:S04]  /*2c0e0*/  STL.64 [R1+0x678], R8 ;  /* 0x0006780801007387 */ /* 0x0003e80000100a00 */
[----:B------:R1:W-:Y:S04]  /*2c0f0*/  STL.64 [R1+0x688], R6 ;  /* 0x0006880601007387 */ /* 0x0003e80000100a00 */
[----:B------:R-:W3:Y:S04]  /*2c100*/  LDL.LU.64 R232, [R1+0xb10] ;  /* 0x000b100001e87983 */ /* 0x000ee80000300a00 */
        /* <DEDUP_REMOVED lines=19> */
[----:B--2---:R-:W2:Y:S04]  /*2c240*/  LDL.LU.64 R12, [R1+0xa70] ;  /* 0x000a7000010c7983 */ /* 0x004ea80000300a00 */
[----:B----4-:R-:W4:Y:S04]  /*2c250*/  LDL.LU.64 R10, [R1+0xa68] ;  /* 0x000a6800010a7983 */ /* 0x010f280000300a00 */
[----:B-1----:R-:W4:Y:S04]  /*2c260*/  LDL.LU.64 R8, [R1+0xa60] ;  /* 0x000a600001087983 */ /* 0x002f280000300a00 */
[----:B------:R-:W4:Y:S04]  /*2c270*/  LDL.LU.64 R6, [R1+0xa58] ;  /* 0x000a580001067983 */ /* 0x000f280000300a00 */
[----:B------:R-:W4:Y:S04]  /*2c280*/  LDL.LU.64 R2, [R1+0xa50] ;  /* 0x000a500001027983 */ /* 0x000f280000300a00 */
[----:B------:R-:W4:Y:S04]  /*2c290*/  LDL.LU.64 R188, [R1+0xa48] ;  /* 0x000a480001bc7983 */ /* 0x000f280000300a00 */
[----:B------:R-:W4:Y:S04]  /*2c2a0*/  LDL.LU.64 R4, [R1+0xa40] ;  /* 0x000a400001047983 */ /* 0x000f280000300a00 */
[----:B------:R-:W4:Y:S04]  /*2c2b0*/  LDL.LU.64 R20, [R1+0xa38] ;  /* 0x000a380001147983 */ /* 0x000f280000300a00 */
[----:B------:R-:W4:Y:S01]  /*2c2c0*/  LDL.LU.64 R18, [R1+0xa30] ;  /* 0x000a300001127983 */ /* 0x000f220000300a00 */
[----:B---3--:R-:W-:-:S03]  /*2c2d0*/  IMAD.WIDE R26, R23, 0x4, R196 ;  /* 0x00000004171a7825 */ /* 0x008fc600078e02c4 */
[----:B------:R-:W3:Y:S01]  /*2c2e0*/  LDL.LU.64 R196, [R1+0xa20] ;  /* 0x000a200001c47983 */ /* 0x000ee20000300a00 */
[----:B------:R-:W-:-:S03]  /*2c2f0*/  IMAD.WIDE R28, R23, 0x4, R178 ;  /* 0x00000004171c7825 */ /* 0x000fc600078e02b2 */
        /* <DEDUP_REMOVED lines=35> */
[----:B------:R-:W-:-:S03]  /*2c530*/  IMAD.WIDE R68, R23, 0x4, R8 ;  /* 0x0000000417447825 */ /* 0x000fc600078e0208 */
[----:B------:R-:W4:Y:S01]  /*2c540*/  LDL.LU.64 R8, [R1+0x8c8] ;  /* 0x0008c80001087983 */ /* 0x000f220000300a00 */
[----:B------:R-:W-:-:S03]  /*2c550*/  IMAD.WIDE R70, R23, 0x4, R6 ;  /* 0x0000000417467825 */ /* 0x000fc600078e0206 */
[----:B------:R-:W4:Y:S01]  /*2c560*/  LDL.LU.64 R6, [R1+0x8c0] ;  /* 0x0008c00001067983 */ /* 0x000f220000300a00 */
[----:B------:R-:W-:-:S03]  /*2c570*/  IMAD.WIDE R72, R23, 0x4, R2 ;  /* 0x0000000417487825 */ /* 0x000fc600078e0202 */
[----:B------:R-:W4:Y:S01]  /*2c580*/  LDL.LU.64 R2, [R1+0x8b8] ;  /* 0x0008b80001027983 */ /* 0x000f220000300a00 */
[----:B------:R-:W-:-:S03]  /*2c590*/  IMAD.WIDE R74, R23, 0x4, R188 ;  /* 0x00000004174a7825 */ /* 0x000fc600078e02bc */
[----:B------:R-:W4:Y:S01]  /*2c5a0*/  LDL.LU.64 R188, [R1+0x8a8] ;  /* 0x0008a80001bc7983 */ /* 0x000f220000300a00 */
[----:B------:R-:W-:-:S04]  /*2c5b0*/  IMAD.WIDE R76, R23, 0x4, R4 ;  /* 0x00000004174c7825 */ /* 0x000fc800078e0204 */
[C---:B------:R-:W-:Y:S02]  /*2c5c0*/  IMAD.WIDE R78, R23.reuse, 0x4, R20 ;  /* 0x00000004174e7825 */ /* 0x040fe400078e0214 */
[----:B------:R-:W4:Y:S02]  /*2c5d0*/  LDL.LU.64 R20, [R1+0x8a0] ;  /* 0x0008a00001147983 */ /* 0x000f240000300a00 */
[C---:B------:R-:W-:Y:S02]  /*2c5e0*/  IMAD.WIDE R80, R23.reuse, 0x4, R18 ;  /* 0x0000000417507825 */ /* 0x040fe400078e0212 */
[----:B------:R-:W4:Y:S02]  /*2c5f0*/  LDL.LU.64 R4, [R1+0x898] ;  /* 0x0008980001047983 */ /* 0x000f240000300a00 */
[C---:B------:R-:W-:Y:S02]  /*2c600*/  IMAD.WIDE R82, R23.reuse, 0x4, R16 ;  /* 0x0000000417527825 */ /* 0x040fe400078e0210 */
[----:B------:R-:W4:Y:S02]  /*2c610*/  LDL.LU.64 R18, [R1+0x880] ;  /* 0x0008800001127983 */ /* 0x000f240000300a00 */
[----:B------:R-:W-:-:S02]  /*2c620*/  IMAD.WIDE R24, R23, 0x4, R232 ;  /* 0x0000000417187825 */ /* 0x000fc400078e02e8 */
[----:B------:R-:W4:Y:S02]  /*2c630*/  LDL.LU.64 R16, [R1+0x878] ;  /* 0x0008780001107983 */ /* 0x000f240000300a00 */
[C---:B------:R-:W-:Y:S02]  /*2c640*/  IMAD.WIDE R50, R23.reuse, 0x4, R186 ;  /* 0x0000000417327825 */ /* 0x040fe400078e02ba */
[----:B------:R-:W4:Y:S02]  /*2c650*/  LDL.LU.64 R232, [R1+0x868] ;  /* 0x0008680001e87983 */ /* 0x000f240000300a00 */
[C---:B------:R-:W-:Y:S02]  /*2c660*/  IMAD.WIDE R54, R23.reuse, 0x4, R180 ;  /* 0x0000000417367825 */ /* 0x040fe400078e02b4 */
        /* <DEDUP_REMOVED lines=41> */
[----:B------:R-:W2:Y:S01]  /*2c900*/  LDL.LU.64 R8, [R1+0xb88] ;  /* 0x000b880001087983 */ /* 0x000ea20000300a00 */
[----:B------:R-:W-:-:S03]  /*2c910*/  IMAD.WIDE R124, R23, 0x4, R6 ;  /* 0x00000004177c7825 */ /* 0x000fc600078e0206 */
        /* <DEDUP_REMOVED lines=8> */
[----:B------:R-:W2:Y:S01]  /*2c9a0*/  LDL.LU.64 R4, [R1+0xb60] ;  /* 0x000b600001047983 */ /* 0x000ea20000300a00 */
        /* <DEDUP_REMOVED lines=11> */
[----:B------:R-:W-:Y:S02]  /*2ca60*/  IMAD.WIDE R242, R22, 0x4, R242 ;  /* 0x0000000416f27825 */ /* 0x000fe400078e02f2 */
[----:B------:R-:W1:Y:S01]  /*2ca70*/  LDC R22, c[0x0][0x230] ;  /* 0x00008c00ff167b82 */ /* 0x000e620000000800 */
[----:B---3--:R3:W-:Y:S01]  /*2ca80*/  LDGSTS.E [R15+0x28000], desc[UR8][R24.64], P1 ;  /* 0x28000000180f7fae */ /* 0x0087e20008921848 */
[----:B----4-:R-:W-:-:S03]  /*2ca90*/  IMAD.WIDE R134, R23, 0x4, R188 ;  /* 0x0000000417867825 */ /* 0x010fc600078e02bc */
[----:B------:R-:W-:Y:S04]  /*2caa0*/  LDGSTS.E [R15+0x28400], desc[UR8][R40.64], P1 ;  /* 0x28400000280f7fae */ /* 0x000fe80008921848 */
[----:B------:R-:W4:Y:S04]  /*2cab0*/  LDL.LU.64 R188, [R1+0xb58] ;  /* 0x000b580001bc7983 */ /* 0x000f280000300a00 */
[----:B------:R-:W3:Y:S04]  /*2cac0*/  LDL.LU.64 R18, [R1+0xb50] ;  /* 0x000b500001127983 */ /* 0x000ee80000300a00 */
[----:B------:R-:W3:Y:S01]  /*2cad0*/  LDL.LU.64 R16, [R1+0xb48] ;  /* 0x000b480001107983 */ /* 0x000ee20000300a00 */
[----:B------:R-:W-:-:S03]  /*2cae0*/  IMAD.WIDE R180, R23, 0x4, R24 ;  /* 0x0000000417b47825 */ /* 0x000fc600078e0218 */
[----:B------:R-:W-:Y:S01]  /*2caf0*/  LDGSTS.E [R15+0x28800], desc[UR8][R56.64], P1 ;  /* 0x28800000380f7fae */ /* 0x000fe20008921848 */
[----:B--2---:R-:W-:-:S03]  /*2cb00*/  IMAD.WIDE R148, R23, 0x4, R4 ;  /* 0x0000000417947825 */ /* 0x004fc600078e0204 */
[----:B------:R-:W-:Y:S01]  /*2cb10*/  LDGSTS.E [R15+0x28c00], desc[UR8][R72.64], P1 ;  /* 0x28c00000480f7fae */ /* 0x000fe20008921848 */
[----:B------:R-:W-:-:S03]  /*2cb20*/  IMAD.WIDE R150, R23, 0x4, R2 ;  /* 0x0000000417967825 */ /* 0x000fc600078e0202 */
[----:B------:R-:W-:Y:S01]  /*2cb30*/  LDGSTS.E [R15+0x29000], desc[UR8][R88.64], P1 ;  /* 0x29000000580f7fae */ /* 0x000fe20008921848 */
[----:B------:R-:W-:-:S03]  /*2cb40*/  IMAD.WIDE R186, R23, 0x4, R38 ;  /* 0x0000000417ba7825 */ /* 0x000fc600078e0226 */
[----:B------:R-:W-:Y:S01]  /*2cb50*/  LDGSTS.E [R15+0x29400], desc[UR8][R104.64], P1 ;  /* 0x29400000680f7fae */ /* 0x000fe20008921848 */
[----:B------:R-:W-:-:S03]  /*2cb60*/  IMAD.WIDE R232, R23, 0x4, R42 ;  /* 0x0000000417e87825 */ /* 0x000fc600078e022a */
[----:B------:R-:W-:Y:S04]  /*2cb70*/  LDGSTS.E [R15+0x29800], desc[UR8][R120.64], P1 ;  /* 0x29800000780f7fae */ /* 0x000fe80008921848 */
[----:B------:R-:W-:Y:S01]  /*2cb80*/  LDGSTS.E [R15+0x29c00], desc[UR8][R136.64], P1 ;  /* 0x29c00000880f7fae */ /* 0x000fe20008921848 */
[----:B-1----:R-:W-:Y:S01]  /*2cb90*/  IADD3 R22, R22, -0x302, RZ ;  /* 0xfffffcfe16167810 */ /* 0x002fe20007ffe0ff */
[C---:B----4-:R-:W-:Y:S02]  /*2cba0*/  IMAD.WIDE R146, R23.reuse, 0x4, R188 ;  /* 0x0000000417927825 */ /* 0x050fe400078e02bc */
[----:B------:R-:W2:Y:S04]  /*2cbb0*/  LDL.LU.64 R188, [R1+0xb40] ;  /* 0x000b400001bc7983 */ /* 0x000ea80000300a00 */
[----:B------:R-:W4:Y:S04]  /*2cbc0*/  LDL.LU.64 R4, [R1+0xb38] ;  /* 0x000b380001047983 */ /* 0x000f280000300a00 */
[----:B------:R-:W4:Y:S04]  /*2cbd0*/  LDL.LU.64 R2, [R1+0xb30] ;  /* 0x000b300001027983 */ /* 0x000f280000300a00 */
[----:B------:R1:W-:Y:S04]  /*2cbe0*/  STL.64 [R1+0x680], R180 ;  /* 0x000680b401007387 */ /* 0x0003e80000100a00 */
[----:B---3--:R-:W-:Y:S04]  /*2cbf0*/  LDGSTS.E [R16+0x28080], desc[UR8][R26.64], P1 ;  /* 0x280800001a107fae */ /* 0x008fe80008921848 */
[----:B------:R-:W-:Y:S01]  /*2cc00*/  LDGSTS.E [R16+0x28480], desc[UR8][R42.64], P1 ;  /* 0x284800002a107fae */ /* 0x000fe20008921848 */
[----:B-1----:R-:W-:-:S03]  /*2cc10*/  IMAD.WIDE R180, R23, 0x4, R26 ;  /* 0x0000000417b47825 */ /* 0x002fc600078e021a */
[----:B------:R-:W-:Y:S04]  /*2cc20*/  LDGSTS.E [R16+0x28880], desc[UR8][R58.64], P1 ;  /* 0x288800003a107fae */ /* 0x000fe80008921848 */
[----:B------:R1:W-:Y:S04]  /*2cc30*/  STL.64 [R1+0x690], R180 ;  /* 0x000690b401007387 */ /* 0x0003e80000100a00 */
[----:B------:R-:W-:Y:S04]  /*2cc40*/  LDGSTS.E [R16+0x28c80], desc[UR8][R74.64], P1 ;  /* 0x28c800004a107fae */ /* 0x000fe80008921848 */
[----:B------:R-:W-:Y:S01]  /*2cc50*/  LDGSTS.E [R16+0x29080], desc[UR8][R90.64], P1 ;  /* 0x290800005a107fae */ /* 0x000fe20008921848 */
[----:B-1----:R-:W-:-:S03]  /*2cc60*/  IMAD.WIDE R180, R23, 0x4, R28 ;  /* 0x0000000417b47825 */ /* 0x002fc600078e021c */
[----:B------:R-:W-:Y:S04]  /*2cc70*/  LDGSTS.E [R16+0x29480], desc[UR8][R106.64], P1 ;  /* 0x294800006a107fae */ /* 0x000fe80008921848 */
[----:B------:R1:W-:Y:S04]  /*2cc80*/  STL.64 [R1+0x698], R180 ;  /* 0x000698b401007387 */ /* 0x0003e80000100a00 */
[----:B------:R-:W-:Y:S04]  /*2cc90*/  LDGSTS.E [R16+0x29880], desc[UR8][R122.64], P1 ;  /* 0x298800007a107fae */ /* 0x000fe80008921848 */
[----:B------:R-:W-:Y:S01]  /*2cca0*/  LDGSTS.E [R16+0x29c80], desc[UR8][R138.64], P1 ;  /* 0x29c800008a107fae */ /* 0x000fe20008921848 */
[----:B-1----:R-:W-:-:S03]  /*2ccb0*/  IMAD.WIDE R180, R23, 0x4, R30 ;  /* 0x0000000417b47825 */ /* 0x002fc600078e021e */
[----:B------:R1:W-:Y:S04]  /*2ccc0*/  LDGSTS.E [R17+0x28100], desc[UR8][R28.64], P1 ;  /* 0x281000001c117fae */ /* 0x0003e80008921848 */
[----:B------:R3:W-:Y:S04]  /*2ccd0*/  STL.64 [R1+0x6a0], R180 ;  /* 0x0006a0b401007387 */ /* 0x0007e80000100a00 */
[----:B------:R-:W-:Y:S04]  /*2cce0*/  LDGSTS.E [R17+0x28500], desc[UR8][R44.64], P1 ;  /* 0x285000002c117fae */ /* 0x000fe80008921848 */
[----:B------:R-:W-:Y:S01]  /*2ccf0*/  LDGSTS.E [R17+0x28900], desc[UR8][R60.64], P1 ;  /* 0x289000003c117fae */ /* 0x000fe20008921848 */
[----:B---3--:R-:W-:-:S03]  /*2cd00*/  IMAD.WIDE R180, R23, 0x4, R32 ;  /* 0x0000000417b47825 */ /* 0x008fc600078e0220 */
[----:B------:R-:W-:Y:S04]  /*2cd10*/  LDGSTS.E [R17+0x28d00], desc[UR8][R76.64], P1 ;  /* 0x28d000004c117fae */ /* 0x000fe80008921848 */
[----:B------:R3:W-:Y:S04]  /*2cd20*/  STL.64 [R1+0x6a8], R180 ;  /* 0x0006a8b401007387 */ /* 0x0007e80000100a00 */
[----:B------:R-:W-:Y:S04]  /*2cd30*/  LDGSTS.E [R17+0x29100], desc[UR8][R92.64], P1 ;  /* 0x291000005c117fae */ /* 0x000fe80008921848 */
[----:B------:R-:W-:Y:S01]  /*2cd40*/  LDGSTS.E [R17+0x29500], desc[UR8][R108.64], P1 ;  /* 0x295000006c117fae */ /* 0x000fe20008921848 */
[----:B---3--:R-:W-:-:S03]  /*2cd50*/  IMAD.WIDE R180, R23, 0x4, R34 ;  /* 0x0000000417b47825 */ /* 0x008fc600078e0222 */
[----:B------:R-:W-:Y:S04]  /*2cd60*/  LDGSTS.E [R17+0x29900], desc[UR8][R124.64], P1 ;  /* 0x299000007c117fae */ /* 0x000fe80008921848 */
[----:B------:R3:W-:Y:S04]  /*2cd70*/  STL.64 [R1+0x6b8], R180 ;  /* 0x0006b8b401007387 */ /* 0x0007e80000100a00 */
[----:B------:R-:W-:Y:S04]  /*2cd80*/  LDGSTS.E [R17+0x29d00], desc[UR8][R140.64], P1 ;  /* 0x29d000008c117fae */ /* 0x000fe80008921848 */
[----:B------:R1:W-:Y:S01]  /*2cd90*/  LDGSTS.E [R18+0x28180], desc[UR8][R30.64], P1 ;  /* 0x281800001e127fae */ /* 0x0003e20008921848 */
[----:B---3--:R-:W-:-:S03]  /*2cda0*/  IMAD.WIDE R180, R23, 0x4, R36 ;  /* 0x0000000417b47825 */ /* 0x008fc600078e0224 */
[----:B------:R-:W-:Y:S04]  /*2cdb0*/  LDGSTS.E [R18+0x28580], desc[UR8][R46.64], P1 ;  /* 0x285800002e127fae */ /* 0x000fe80008921848 */
[----:B------:R3:W-:Y:S04]  /*2cdc0*/  STL.64 [R1+0x6c0], R180 ;  /* 0x0006c0b401007387 */ /* 0x0007e80000100a00 */
[----:B------:R1:W-:Y:S04]  /*2cdd0*/  STL.64 [R1+0x6c8], R186 ;  /* 0x0006c8ba01007387 */ /* 0x0003e80000100a00 */
[----:B------:R-:W-:Y:S01]  /*2cde0*/  LDGSTS.E [R18+0x28980], desc[UR8][R62.64], P1 ;  /* 0x289800003e127fae */ /* 0x000fe20008921848 */
[----:B---3--:R-:W-:-:S03]  /*2cdf0*/  IMAD.WIDE R180, R23, 0x4, R40 ;  /* 0x0000000417b47825 */ /* 0x008fc600078e0228 */
[----:B------:R-:W-:Y:S01]  /*2ce00*/  LDGSTS.E [R18+0x28d80], desc[UR8][R78.64], P1 ;  /* 0x28d800004e127fae */ /* 0x000fe20008921848 */
[----:B-1----:R-:W-:-:S03]  /*2ce10*/  IMAD.WIDE R186, R23, 0x4, R44 ;  /* 0x0000000417ba7825 */ /* 0x002fc600078e022c */
[----:B------:R1:W-:Y:S04]  /*2ce20*/  STL.64 [R1+0x6d8], R180 ;  /* 0x0006d8b401007387 */ /* 0x0003e80000100a00 */
[----:B------:R3:W-:Y:S04]  /*2ce30*/  STL.64 [R1+0x6e0], R232 ;  /* 0x0006e0e801007387 */ /* 0x0007e80000100a00 */
[----:B------:R3:W-:Y:S01]  /*2ce40*/  STL.64 [R1+0x6e8], R186 ;  /* 0x0006e8ba01007387 */ /* 0x0007e20000100a00 */
[----:B-1----:R-:W-:-:S03]  /*2ce50*/  IMAD.WIDE R180, R23, 0x4, R46 ;  /* 0x0000000417b47825 */ /* 0x002fc600078e022e */
[----:B------:R-:W-:Y:S01]  /*2ce60*/  LDGSTS.E [R18+0x29180], desc[UR8][R94.64], P1 ;  /* 0x291800005e127fae */ /* 0x000fe20008921848 */
[----:B---3--:R-:W-:-:S03]  /*2ce70*/  IMAD.WIDE R232, R23, 0x4, R48 ;  /* 0x0000000417e87825 */ /* 0x008fc600078e0230 */
[----:B------:R1:W-:Y:S01]  /*2ce80*/  STL.64 [R1+0x6f0], R180 ;  /* 0x0006f0b401007387 */ /* 0x0003e20000100a00 */
[----:B------:R-:W-:-:S03]  /*2ce90*/  IMAD.WIDE R186, R23, 0x4, R50 ;  /* 0x0000000417ba7825 */ /* 0x000fc600078e0232 */
[----:B------:R-:W-:Y:S04]  /*2cea0*/  STL.64 [R1+0x6f8], R232 ;  /* 0x0006f8e801007387 */ /* 0x000fe80000100a00 */
[----:B------:R3:W-:Y:S01]  /*2ceb0*/  STL.64 [R1+0x700], R186 ;  /* 0x000700ba01007387 */ /* 0x0007e20000100a00 */
[----:B-1----:R-:W-:-:S03]  /*2cec0*/  IMAD.WIDE R180, R23, 0x4, R52 ;  /* 0x0000000417b47825 */ /* 0x002fc600078e0234 */
[----:B------:R-:W-:Y:S04]  /*2ced0*/  LDGSTS.E [R18+0x29580], desc[UR8][R110.64], P1 ;  /* 0x295800006e127fae */ /* 0x000fe80008921848 */
[----:B------:R1:W-:Y:S01]  /*2cee0*/  STL.64 [R1+0x708], R180 ;  /* 0x000708b401007387 */ /* 0x0003e20000100a00 */
[----:B---3--:R-:W-:-:S03]  /*2cef0*/  IMAD.WIDE R186, R23, 0x4, R54 ;  /* 0x0000000417ba7825 */ /* 0x008fc600078e0236 */
[----:B------:R-:W-:Y:S01]  /*2cf00*/  LDGSTS.E [R18+0x29980], desc[UR8][R126.64], P1 ;  /* 0x299800007e127fae */ /* 0x000fe20008921848 */
[----:B------:R-:W-:-:S03]  /*2cf10*/  IMAD.WIDE R232, R23, 0x4, R58 ;  /* 0x0000000417e87825 */ /* 0x000fc600078e023a */
[----:B------:R3:W-:Y:S01]  /*2cf20*/  STL.64 [R1+0x710], R186 ;  /* 0x000710ba01007387 */ /* 0x0007e20000100a00 */
[----:B-1----:R-:W-:-:S03]  /*2cf30*/  IMAD.WIDE R180, R23, 0x4, R56 ;  /* 0x0000000417b47825 */ /* 0x002fc600078e0238 */
[----:B------:R-:W-:Y:S04]  /*2cf40*/  LDGSTS.E [R18+0x29d80], desc[UR8][R142.64], P1 ;  /* 0x29d800008e127fae */ /* 0x000fe80008921848 */
[----:B------:R1:W-:Y:S01]  /*2cf50*/  STL.64 [R1+0x718], R180 ;  /* 0x000718b401007387 */ /* 0x0003e20000100a00 */
[----:B---3--:R-:W-:-:S03]  /*2cf60*/  IMAD.WIDE R186, R23, 0x4, R60 ;  /* 0x0000000417ba7825 */ /* 0x008fc600078e023c */
[----:B------:R3:W-:Y:S04]  /*2cf70*/  STL.64 [R1+0x720], R232 ;  /* 0x000720e801007387 */ /* 0x0007e80000100a00 */
[----:B------:R3:W-:Y:S01]  /*2cf80*/  STL.64 [R1+0x728], R186 ;  /* 0x000728ba01007387 */ /* 0x0007e20000100a00 */
[----:B-1----:R-:W-:-:S03]  /*2cf90*/  IMAD.WIDE R180, R23, 0x4, R62 ;  /* 0x0000000417b47825 */ /* 0x002fc600078e023e */
[----:B------:R1:W-:Y:S01]  /*2cfa0*/  LDGSTS.E [R19+0x28200], desc[UR8][R32.64], P1 ;  /* 0x2820000020137fae */ /* 0x0003e20008921848 */
[----:B---3--:R-:W-:-:S03]  /*2cfb0*/  IMAD.WIDE R232, R23, 0x4, R64 ;  /* 0x0000000417e87825 */ /* 0x008fc600078e0240 */
[----:B------:R3:W-:Y:S01]  /*2cfc0*/  STL.64 [R1+0x730], R180 ;  /* 0x000730b401007387 */ /* 0x0007e20000100a00 */
[----:B------:R-:W-:-:S03]  /*2cfd0*/  IMAD.WIDE R186, R23, 0x4, R66 ;  /* 0x0000000417ba7825 */ /* 0x000fc600078e0242 */
[----:B------:R-:W-:Y:S04]  /*2cfe0*/  STL.64 [R1+0x738], R232 ;  /* 0x000738e801007387 */ /* 0x000fe80000100a00 */
[----:B------:R1:W-:Y:S01]  /*2cff0*/  STL.64 [R1+0x740], R186 ;  /* 0x000740ba01007387 */ /* 0x0003e20000100a00 */
[----:B---3--:R-:W-:-:S03]  /*2d000*/  IMAD.WIDE R180, R23, 0x4, R68 ;  /* 0x0000000417b47825 */ /* 0x008fc600078e0244 */
[----:B------:R-:W-:Y:S04]  /*2d010*/  LDGSTS.E [R19+0x28600], desc[UR8][R48.64], P1 ;  /* 0x2860000030137fae */ /* 0x000fe80008921848 */
[----:B------:R3:W-:Y:S01]  /*2d020*/  STL.64 [R1+0x748], R180 ;  /* 0x000748b401007387 */ /* 0x0007e20000100a00 */
[----:B-1----:R-:W-:-:S03]  /*2d030*/  IMAD.WIDE R186, R23, 0x4, R70 ;  /* 0x0000000417ba7825 */ /* 0x002fc600078e0246 */
[----:B------:R-:W-:Y:S01]  /*2d040*/  LDGSTS.E [R19+0x28a00], desc[UR8][R64.64], P1 ;  /* 0x28a0000040137fae */ /* 0x000fe20008921848 */
[----:B------:R-:W-:-:S03]  /*2d050*/  IMAD.WIDE R232, R23, 0x4, R74 ;  /* 0x0000000417e87825 */ /* 0x000fc600078e024a */
[----:B------:R1:W-:Y:S01]  /*2d060*/  STL.64 [R1+0x750], R186 ;  /* 0x000750ba01007387 */ /* 0x0003e20000100a00 */
[----:B---3--:R-:W-:-:S03]  /*2d070*/  IMAD.WIDE R180, R23, 0x4, R72 ;  /* 0x0000000417b47825 */ /* 0x008fc600078e0248 */
[----:B------:R-:W-:Y:S04]  /*2d080*/  LDGSTS.E [R19+0x28e00], desc[UR8][R80.64], P1 ;  /* 0x28e0000050137fae */ /* 0x000fe80008921848 */
[----:B------:R3:W-:Y:S01]  /*2d090*/  STL.64 [R1+0x758], R180 ;  /* 0x000758b401007387 */ /* 0x0007e20000100a00 */
[----:B-1----:R-:W-:-:S03]  /*2d0a0*/  IMAD.WIDE R186, R23, 0x4, R76 ;  /* 0x0000000417ba7825 */ /* 0x002fc600078e024c */
[----:B------:R1:W-:Y:S04]  /*2d0b0*/  STL.64 [R1+0x760], R232 ;  /* 0x000760e801007387 */ /* 0x0003e80000100a00 */
[----:B------:R1:W-:Y:S01]  /*2d0c0*/  STL.64 [R1+0x768], R186 ;  /* 0x000768ba01007387 */ /* 0x0003e20000100a00 */
[----:B---3--:R-:W-:-:S03]  /*2d0d0*/  IMAD.WIDE R180, R23, 0x4, R78 ;  /* 0x0000000417b47825 */ /* 0x008fc600078e024e */
[----:B------:R-:W-:Y:S01]  /*2d0e0*/  LDGSTS.E [R19+0x29200], desc[UR8][R96.64], P1 ;  /* 0x2920000060137fae */ /* 0x000fe20008921848 */
[----:B-1----:R-:W-:-:S03]  /*2d0f0*/  IMAD.WIDE R232, R23, 0x4, R80 ;  /* 0x0000000417e87825 */ /* 0x002fc600078e0250 */
        /* <DEDUP_REMOVED lines=18> */
[----:B------:R-:W-:Y:S01]  /*2d220*/  LDGSTS.E [R20+0x28280], desc[UR8][R34.64], P1 ;  /* 0x2828000022147fae */ /* 0x000fe20008921848 */
[----:B---3--:R-:W-:-:S03]  /*2d230*/  IMAD.WIDE R232, R23, 0x4, R96 ;  /* 0x0000000417e87825 */ /* 0x008fc600078e0260 */
[----:B------:R1:W-:Y:S01]  /*2d240*/  STL.64 [R1+0x7b0], R180 ;  /* 0x0007b0b401007387 */ /* 0x0003e20000100a00 */
[----:B--2---:R-:W-:-:S03]  /*2d250*/  IMAD.WIDE R186, R23, 0x4, R98 ;  /* 0x0000000417ba7825 */ /* 0x004fc600078e0262 */
[----:B------:R-:W-:Y:S04]  /*2d260*/  STL.64 [R1+0x7b8], R232 ;  /* 0x0007b8e801007387 */ /* 0x000fe80000100a00 */
[----:B------:R2:W-:Y:S01]  /*2d270*/  STL.64 [R1+0x7c0], R186 ;  /* 0x0007c0ba01007387 */ /* 0x0005e20000100a00 */
[----:B-1----:R-:W-:-:S03]  /*2d280*/  IMAD.WIDE R180, R23, 0x4, R100 ;  /* 0x0000000417b47825 */ /* 0x002fc600078e0264 */
[----:B------:R-:W-:Y:S04]  /*2d290*/  LDGSTS.E [R20+0x28680], desc[UR8][R50.64], P1 ;  /* 0x2868000032147fae */ /* 0x000fe80008921848 */
[----:B------:R1:W-:Y:S01]  /*2d2a0*/  STL.64 [R1+0x7e0], R180 ;  /* 0x0007e0b401007387 */ /* 0x0003e20000100a00 */
[----:B--2---:R-:W-:-:S03]  /*2d2b0*/  IMAD.WIDE R186, R23, 0x4, R102 ;  /* 0x0000000417ba7825 */ /* 0x004fc600078e0266 */
[----:B------:R-:W-:Y:S01]  /*2d2c0*/  LDGSTS.E [R20+0x28a80], desc[UR8][R66.64], P1 ;  /* 0x28a8000042147fae */ /* 0x000fe20008921848 */
[----:B------:R-:W-:-:S03]  /*2d2d0*/  IMAD.WIDE R232, R23, 0x4, R106 ;  /* 0x0000000417e87825 */ /* 0x000fc600078e026a */
[----:B------:R2:W-:Y:S01]  /*2d2e0*/  STL.64 [R1+0x7e8], R186 ;  /* 0x0007e8ba01007387 */ /* 0x0005e20000100a00 */
[----:B-1----:R-:W-:-:S03]  /*2d2f0*/  IMAD.WIDE R180, R23, 0x4, R104 ;  /* 0x0000000417b47825 */ /* 0x002fc600078e0268 */
[----:B------:R-:W-:Y:S04]  /*2d300*/  LDGSTS.E [R20+0x28e80], desc[UR8][R82.64], P1 ;  /* 0x28e8000052147fae */ /* 0x000fe80008921848 */
[----:B------:R1:W-:Y:S01]  /*2d310*/  STL.64 [R1+0x7f0], R180 ;  /* 0x0007f0b401007387 */ /* 0x0003e20000100a00 */
[----:B--2---:R-:W-:-:S03]  /*2d320*/  IMAD.WIDE R186, R23, 0x4, R108 ;  /* 0x0000000417ba7825 */ /* 0x004fc600078e026c */
[----:B------:R2:W-:Y:S04]  /*2d330*/  STL.64 [R1+0x7f8], R232 ;  /* 0x0007f8e801007387 */ /* 0x0005e80000100a00 */
[----:B------:R3:W-:Y:S01]  /*2d340*/  STL.64 [R1+0x838], R186 ;  /* 0x000838ba01007387 */ /* 0x0007e20000100a00 */
[----:B-1----:R-:W-:-:S03]  /*2d350*/  IMAD.WIDE R180, R23, 0x4, R110 ;  /* 0x0000000417b47825 */ /* 0x002fc600078e026e */
[----:B------:R-:W-:Y:S01]  /*2d360*/  LDGSTS.E [R20+0x29280], desc[UR8][R98.64], P1 ;  /* 0x2928000062147fae */ /* 0x000fe20008921848 */
[----:B--2---:R-:W-:-:S03]  /*2d370*/  IMAD.WIDE R232, R23, 0x4, R112 ;  /* 0x0000000417e87825 */ /* 0x004fc600078e0270 */
[----:B------:R1:W-:Y:S01]  /*2d380*/  STL.64 [R1+0x840], R180 ;  /* 0x000840b401007387 */ /* 0x0003e20000100a00 */
[----:B---3--:R-:W-:-:S03]  /*2d390*/  IMAD.WIDE R186, R23, 0x4, R114 ;  /* 0x0000000417ba7825 */ /* 0x008fc600078e0272 */
        /* <DEDUP_REMOVED lines=20> */
[----:B------:R2:W-:Y:S04]  /*2d4e0*/  STL.64 [R1+0x8a0], R232 ;  /* 0x0008a0e801007387 */ /* 0x0005e80000100a00 */
[----:B------:R3:W-:Y:S01]  /*2d4f0*/  STL.64 [R1+0x8a8], R186 ;  /* 0x0008a8ba01007387 */ /* 0x0007e20000100a00 */
[----:B-1----:R-:W-:-:S03]  /*2d500*/  IMAD.WIDE R180, R23, 0x4, R132 ;  /* 0x0000000417b47825 */ /* 0x002fc600078e0284 */
[----:B------:R-:W-:Y:S01]  /*2d510*/  LDGSTS.E [R21+0x28700], desc[UR8][R52.64], P1 ;  /* 0x2870000034157fae */ /* 0x000fe20008921848 */
[----:B--2---:R-:W-:-:S03]  /*2d520*/  IMAD.WIDE R232, R23, 0x4, R134 ;  /* 0x0000000417e87825 */ /* 0x004fc600078e0286 */
[----:B------:R1:W-:Y:S01]  /*2d530*/  STL.64 [R1+0x8b8], R180 ;  /* 0x0008b8b401007387 */ /* 0x0003e20000100a00 */
[----:B---3--:R-:W-:-:S03]  /*2d540*/  IMAD.WIDE R186, R23, 0x4, R136 ;  /* 0x0000000417ba7825 */ /* 0x008fc600078e0288 */
[----:B------:R-:W-:Y:S04]  /*2d550*/  LDGSTS.E [R21+0x28b00], desc[UR8][R68.64], P1 ;  /* 0x28b0000044157fae */ /* 0x000fe80008921848 */
[----:B------:R2:W-:Y:S01]  /*2d560*/  STL.64 [R1+0x8c0], R232 ;  /* 0x0008c0e801007387 */ /* 0x0005e20000100a00 */
[----:B-1----:R-:W-:-:S03]  /*2d570*/  IMAD.WIDE R180, R23, 0x4, R138 ;  /* 0x0000000417b47825 */ /* 0x002fc600078e028a */
[----:B------:R-:W-:Y:S04]  /*2d580*/  LDGSTS.E [R21+0x28f00], desc[UR8][R84.64], P1 ;  /* 0x28f0000054157fae */ /* 0x000fe80008921848 */
[----:B------:R1:W-:Y:S01]  /*2d590*/  STL.64 [R1+0x8c8], R186 ;  /* 0x0008c8ba01007387 */ /* 0x0003e20000100a00 */
[----:B--2---:R-:W-:-:S03]  /*2d5a0*/  IMAD.WIDE R232, R23, 0x4, R140 ;  /* 0x0000000417e87825 */ /* 0x004fc600078e028c */
[----:B------:R-:W-:Y:S04]  /*2d5b0*/  LDGSTS.E [R21+0x29300], desc[UR8][R100.64], P1 ;  /* 0x2930000064157fae */ /* 0x000fe80008921848 */
[----:B------:R2:W-:Y:S01]  /*2d5c0*/  STL.64 [R1+0x8d8], R180 ;  /* 0x0008d8b401007387 */ /* 0x0005e20000100a00 */
[----:B-1----:R-:W-:-:S03]  /*2d5d0*/  IMAD.WIDE R186, R23, 0x4, R142 ;  /* 0x0000000417ba7825 */ /* 0x002fc600078e028e */
[----:B------:R-:W-:Y:S04]  /*2d5e0*/  LDGSTS.E [R21+0x29700], desc[UR8][R116.64], P1 ;  /* 0x2970000074157fae */ /* 0x000fe80008921848 */
[----:B------:R-:W-:Y:S01]  /*2d5f0*/  LDGSTS.E [R21+0x29b00], desc[UR8][R132.64], P1 ;  /* 0x29b0000084157fae */ /* 0x000fe20008921848 */
[----:B--2---:R-:W-:-:S03]  /*2d600*/  IMAD.WIDE R180, R23, 0x4, R144 ;  /* 0x0000000417b47825 */ /* 0x004fc600078e0290 */
[----:B------:R-:W-:Y:S04]  /*2d610*/  LDGSTS.E [R21+0x29f00], desc[UR8][R148.64], P1 ;  /* 0x29f0000094157fae */ /* 0x000fe80008921848 */
[----:B------:R-:W-:Y:S04]  /*2d620*/  LDGSTS.E [R6+0x28380], desc[UR8][R38.64], P1 ;  /* 0x2838000026067fae */ /* 0x000fe80008921848 */
[----:B------:R1:W-:Y:S04]  /*2d630*/  STL.64 [R1+0x8e0], R232 ;  /* 0x0008e0e801007387 */ /* 0x0003e80000100a00 */
[----:B------:R-:W-:Y:S04]  /*2d640*/  LDGSTS.E [R6+0x28780], desc[UR8][R54.64], P1 ;  /* 0x2878000036067fae */ /* 0x000fe80008921848 */
[----:B------:R2:W-:Y:S01]  /*2d650*/  STL.64 [R1+0x8e8], R186 ;  /* 0x0008e8ba01007387 */ /* 0x0005e20000100a00 */
[----:B-1----:R-:W-:-:S03]  /*2d660*/  IMAD.WIDE R232, R23, 0x4, R146 ;  /* 0x0000000417e87825 */ /* 0x002fc600078e0292 */
[----:B------:R-:W-:Y:S04]  /*2d670*/  LDGSTS.E [R6+0x28b80], desc[UR8][R70.64], P1 ;  /* 0x28b8000046067fae */ /* 0x000fe80008921848 */
[----:B------:R1:W-:Y:S01]  /*2d680*/  STL.64 [R1+0x8f8], R180 ;  /* 0x0008f8b401007387 */ /* 0x0003e20000100a00 */
[----:B--2---:R-:W-:-:S03]  /*2d690*/  IMAD.WIDE R186, R23, 0x4, R148 ;  /* 0x0000000417ba7825 */ /* 0x004fc600078e0294 */
[----:B------:R-:W-:Y:S04]  /*2d6a0*/  LDGSTS.E [R6+0x28f80], desc[UR8][R86.64], P1 ;  /* 0x28f8000056067fae */ /* 0x000fe80008921848 */
[----:B------:R-:W-:Y:S01]  /*2d6b0*/  LDGSTS.E [R6+0x29380], desc[UR8][R102.64], P1 ;  /* 0x2938000066067fae */ /* 0x000fe20008921848 */
[----:B-1----:R-:W-:-:S03]  /*2d6c0*/  IMAD.WIDE R180, R23, 0x4, R150 ;  /* 0x0000000417b47825 */ /* 0x002fc600078e0296 */
[----:B------:R-:W-:Y:S04]  /*2d6d0*/  LDGSTS.E [R6+0x29780], desc[UR8][R118.64], P1 ;  /* 0x2978000076067fae */ /* 0x000fe80008921848 */
[----:B------:R-:W-:Y:S04]  /*2d6e0*/  LDGSTS.E [R6+0x29b80], desc[UR8][R134.64], P1 ;  /* 0x29b8000086067fae */ /* 0x000fe80008921848 */
[----:B------:R1:W-:Y:S04]  /*2d6f0*/  STL.64 [R1+0x900], R232 ;  /* 0x000900e801007387 */ /* 0x0003e80000100a00 */
[----:B------:R-:W-:Y:S04]  /*2d700*/  LDGSTS.E [R6+0x29f80], desc[UR8][R150.64], P1 ;  /* 0x29f8000096067fae */ /* 0x000fe80008921848 */
[----:B------:R-:W-:Y:S04]  /*2d710*/  STL.64 [R1+0x908], R186 ;  /* 0x000908ba01007387 */ /* 0x000fe80000100a00 */
[----:B------:R-:W-:Y:S04]  /*2d720*/  STL.64 [R1+0x918], R180 ;  /* 0x000918b401007387 */ /* 0x000fe80000100a00 */
[----:B------:R-:W0:Y:S01]  /*2d730*/  LDGDEPBAR ;  /* 0x00000000000079af */ /* 0x000e220000000000 */
[----:B------:R-:W-:Y:S01]  /*2d740*/  ISETP.GE.U32.AND P1, PT, R22, 0x7ffffc7f, PT ;  /* 0x7ffffc7f1600780c */ /* 0x000fe20003f26070 */
[C---:B------:R-:W-:Y:S01]  /*2d750*/  VIADD R23, R7.reuse, 0x100000 ;  /* 0x0010000007177836 */ /* 0x040fe20000000000 */
[----:B------:R-:W-:Y:S01]  /*2d760*/  IADD3 R22, R7, 0x100000, RZ ;  /* 0x0010000007167810 */ /* 0x000fe20007ffe0ff */
[----:B-1----:R-:W2:Y:S01]  /*2d770*/  LDL.64 R232, [R1+0x28] ;  /* 0x0000280001e87983 */ /* 0x002ea20000100a00 */
[----:B------:R-:W-:Y:S01]  /*2d780*/  IADD3 R25, R168, -0x303, RZ ;  /* 0xfffffcfda8197810 */ /* 0x000fe20007ffe0ff */
[----:B------:R-:W-:Y:S01]  /*2d790*/  VIADD R24, R169, 0xfffffcfc ;  /* 0xfffffcfca9187836 */ /* 0x000fe20000000000 */
[----:B------:R-:W1:Y:S01]  /*2d7a0*/  LDC R29, c[0x0][0x230] ;  /* 0x00008c00ff1d7b82 */ /* 0x000e620000000800 */
[----:B------:R3:W-:Y:S07]  /*2d7b0*/  STL.64 [R1+0xbe0], R16 ;  /* 0x000be01001007387 */ /* 0x0007ee0000100a00 */
[----:B------:R-:W-:Y:S01]  /*2d7c0*/  BAR.SYNC.DEFER_BLOCKING 0x0 ;  /* 0x0000000000007b1d */ /* 0x000fe20000010000 */
[----:B------:R-:W-:-:S07]  /*2d7d0*/  IADD3 R26, R173, -0x322, RZ ;  /* 0xfffffcdead1a7810 */ /* 0x000fce0007ffe0ff */
[----:B------:R-:W1:Y:S01]  /*2d7e0*/  LDC R27, c[0x0][0x230] ;  /* 0x00008c00ff1b7b82 */ /* 0x000e620000000800 */
[----:B---3--:R-:W3:Y:S04]  /*2d7f0*/  LDL.64 R16, [R1+0x20] ;  /* 0x0000200001107983 */ /* 0x008ee80000100a00 */
[----:B------:R4:W-:Y:S03]  /*2d800*/  STL.64 [R1+0xbd8], R18 ;  /* 0x000bd81201007387 */ /* 0x0009e60000100a00 */
[----:B------:R-:W1:Y:S08]  /*2d810*/  LDC R28, c[0x0][0x230] ;  /* 0x00008c00ff1c7b82 */ /* 0x000e700000000800 */
[----:B------:R-:W1:Y:S01]  /*2d820*/  LDC R30, c[0x0][0x230] ;  /* 0x00008c00ff1e7b82 */ /* 0x000e620000000800 */
[----:B----4-:R-:W4:Y:S04]  /*2d830*/  LDL.64 R18, [R1+0x8] ;  /* 0x0000080001127983 */ /* 0x010f280000100a00 */
[----:B------:R1:W-:Y:S03]  /*2d840*/  STL.64 [R1+0xba8], R20 ;  /* 0x000ba81401007387 */ /* 0x0003e60000100a00 */
[----:B------:R-:W2:Y:S01]  /*2d850*/  LDC R31, c[0x0][0x230] ;  /* 0x00008c00ff1f7b82 */ /* 0x000ea20000000800 */
[----:B------:R-:W-:Y:S04]  /*2d860*/  STL.64 [R1+0xb48], R180 ;  /* 0x000b48b401007387 */ /* 0x000fe80000100a00 */
[----:B------:R-:W-:Y:S03]  /*2d870*/  STL.64 [R1+0xb40], R188 ;  /* 0x000b40bc01007387 */ /* 0x000fe60000100a00 */
[----:B------:R-:W2:Y:S01]  /*2d880*/  LDC R32, c[0x0][0x230] ;  /* 0x00008c00ff207b82 */ /* 0x000ea20000000800 */
[----:B------:R1:W-:Y:S04]  /*2d890*/  STL.64 [R1+0xb38], R4 ;  /* 0x000b380401007387 */ /* 0x0003e80000100a00 */
[----:B------:R2:W-:Y:S04]  /*2d8a0*/  STL.64 [R1+0xb30], R2 ;  /* 0x000b300201007387 */ /* 0x0005e80000100a00 */
[----:B------:R-:W2:Y:S04]  /*2d8b0*/  LDL.64 R168, [R1+0x30] ;  /* 0x0000300001a87983 */ /* 0x000ea80000100a00 */
[----:B------:R-:W2:Y:S04]  /*2d8c0*/  LDL.64 R186, [R1+0x40] ;  /* 0x0000400001ba7983 */ /* 0x000ea80000100a00 */
[----:B-1----:R-:W2:Y:S04]  /*2d8d0*/  LDL.64 R20, [R1+0x330] ;  /* 0x0003300001147983 */ /* 0x002ea80000100a00 */
[----:B------:R-:W2:Y:S04]  /*2d8e0*/  LDL.64 R4, [R1+0x80] ;  /* 0x0000800001047983 */ /* 0x000ea80000100a00 */
[----:B------:R-:W-:Y:S01]  /*2d8f0*/  @!PT LDS RZ, [RZ] ;  /* 0x00000000fffff984 */ /* 0x000fe20000000800 */
[----:B------:R-:W-:Y:S01]  /*2d900*/  @!PT LDS RZ, [RZ] ;  /* 0x00000000fffff984 */ /* 0x000fe20000000800 */
[----:B------:R-:W-:Y:S01]  /*2d910*/  @!PT LDS RZ, [RZ] ;  /* 0x00000000fffff984 */ /* 0x000fe20000000800 */
[----:B----4-:R-:W-:Y:S04]  /*2d920*/  LDGSTS.E [R23+-0x40000], desc[UR8][R18.64], !P2 ;  /* 0xc000000012177fae */ /* 0x010fe8000d121848 */
[----:B---3--:R1:W-:Y:S04]  /*2d930*/  LDGSTS.E [R22+-0x3c000], desc[UR8][R16.64], !P2 ;  /* 0xc400000010167fae */ /* 0x0083e8000d121848 */
[----:B------:R-:W3:Y:S01]  /*2d940*/  LDL.64 R18, [R1+0x88] ;  /* 0x0000880001127983 */ /* 0x000ee20000100a00 */
[----:B-1----:R-:W-:-:S03]  /*2d950*/  VIADD R22, R7, 0x100000 ;  /* 0x0010000007167836 */ /* 0x002fc60000000000 */
[----:B------:R-:W4:Y:S04]  /*2d960*/  LDL.64 R16, [R1+0x348] ;  /* 0x0003480001107983 */ /* 0x000f280000100a00 */
[----:B--2---:R-:W-:Y:S04]  /*2d970*/  LDGSTS.E [R22+-0x3fffc], desc[UR8][R232.64], !P1 ;  /* 0xc0004000e8167fae */ /* 0x004fe8000c921848 */
[----:B------:R-:W2:Y:S01]  /*2d980*/  LDL.64 R232, [R1+0x340] ;  /* 0x0003400001e87983 */ /* 0x000ea20000100a00 */
[----:B------:R-:W-:Y:S02]  /*2d990*/  IADD3 R23, R172, -0x321, RZ ;  /* 0xfffffcdfac177810 */ /* 0x000fe40007ffe0ff */
[----:B------:R-:W-:Y:S01]  /*2d9a0*/  ISETP.GE.U32.AND P2, PT, R25, 0x7ffffc7e, PT ;  /* 0x7ffffc7e1900780c */ /* 0x000fe20003f46070 */
[----:B------:R-:W-:Y:S01]  /*2d9b0*/  VIADD R25, R7, 0x100000 ;  /* 0x0010000007197836 */ /* 0x000fe20000000000 */
[----:B------:R-:W-:Y:S01]  /*2d9c0*/  ISETP.GE.U32.AND P3, PT, R24, 0x7ffffc7d, PT ;  /* 0x7ffffc7d1800780c */ /* 0x000fe20003f66070 */
[----:B------:R-:W-:Y:S01]  /*2d9d0*/  STL.64 [R1+0xb50], R162 ;  /* 0x000b50a201007387 */ /* 0x000fe20000100a00 */
[----:B------:R-:W-:-:S03]  /*2d9e0*/  ISETP.GE.U32.AND P4, PT, R23, 0x7ffffc60, PT ;  /* 0x7ffffc601700780c */ /* 0x000fc60003f86070 */
[----:B------:R1:W-:Y:S01]  /*2d9f0*/  STL.64 [R1+0xb58], R168 ;  /* 0x000b58a801007387 */ /* 0x0003e20000100a00 */
[----:B------:R-:W-:-:S03]  /*2da00*/  VIADD R24, R7, 0x100000 ;  /* 0x0010000007187836 */ /* 0x000fc60000000000 */
[----:B------:R1:W-:Y:S01]  /*2da10*/  STL.64 [R1+0xb60], R158 ;  /* 0x000b609e01007387 */ /* 0x0003e20000100a00 */
[----:B------:R-:W-:-:S03]  /*2da20*/  IADD3 R23, R7, 0x100000, RZ ;  /* 0x0010000007177810 */ /* 0x000fc60007ffe0ff */
[----:B------:R-:W-:Y:S04]  /*2da30*/  STL.64 [R1+0xb68], R186 ;  /* 0x000b68ba01007387 */ /* 0x000fe80000100a00 */
[----:B------:R-:W-:Y:S01]  /*2da40*/  LDGSTS.E [R25+-0x3bffc], desc[UR8][R162.64], !P1 ;  /* 0xc4004000a2197fae */ /* 0x000fe2000c921848 */
[----:B------:R-:W-:-:S03]  /*2da50*/  ISETP.GE.U32.AND P1, PT, R26, 0x7ffffc5f, PT ;  /* 0x7ffffc5f1a00780c */ /* 0x000fc60003f26070 */
[----:B------:R-:W-:Y:S04]  /*2da60*/  STL.64 [R1+0xb70], R154 ;  /* 0x000b709a01007387 */ /* 0x000fe80000100a00 */
[----:B------:R-:W4:Y:S04]  /*2da70*/  LDL.64 R188, [R1+0x350] ;  /* 0x0003500001bc7983 */ /* 0x000f280000100a00 */
[----:B------:R-:W-:Y:S04]  /*2da80*/  LDGSTS.E [R24+-0x3fff8], desc[UR8][R168.64], !P2 ;  /* 0xc0008000a8187fae */ /* 0x000fe8000d121848 */
[----:B------:R-:W-:Y:S01]  /*2da90*/  LDGSTS.E [R23+-0x3bff8], desc[UR8][R158.64], !P2 ;  /* 0xc40080009e177fae */ /* 0x000fe2000d121848 */
[----:B------:R-:W-:-:S02]  /*2daa0*/  VIADD R26, R29, 0xfffffcdd ;  /* 0xfffffcdd1d1a7836 */ /* 0x000fc40000000000 */
[----:B------:R-:W1:Y:S01]  /*2dab0*/  LDC R29, c[0x0][0x230] ;  /* 0x00008c00ff1d7b82 */ /* 0x000e620000000800 */
[----:B------:R-:W-:Y:S04]  /*2dac0*/  LDGSTS.E [R22+-0x3fff4], desc[UR8][R186.64], !P3 ;  /* 0xc000c000ba167fae */ /* 0x000fe8000d921848 */
[----:B------:R-:W-:Y:S04]  /*2dad0*/  LDGSTS.E [R25+-0x3bff4], desc[UR8][R154.64], !P3 ;  /* 0xc400c0009a197fae */ /* 0x000fe8000d921848 */
[----:B------:R4:W-:Y:S04]  /*2dae0*/  LDGSTS.E [R24+-0x38000], desc[UR8][R20.64], !P4 ;  /* 0xc800000014187fae */ /* 0x0009e8000e121848 */
[----:B------:R-:W4:Y:S01]  /*2daf0*/  LDL.64 R180, [R1+0xa0] ;  /* 0x0000a00001b47983 */ /* 0x000f220000100a00 */
[----:B------:R-:W-:-:S03]  /*2db00*/  ISETP.GE.U32.AND P2, PT, R26, 0x7ffffc5e, PT ;  /* 0x7ffffc5e1a00780c */ /* 0x000fc60003f46070 */
[----:B------:R-:W-:Y:S04]  /*2db10*/  LDGSTS.E [R23+-0x34000], desc[UR8][R4.64], !P4 ;  /* 0xcc00000004177fae */ /* 0x000fe8000e121848 */
[----:B------:R-:W4:Y:S04]  /*2db20*/  LDL.64 R20, [R1+0x500] ;  /* 0x0005000001147983 */ /* 0x000f280000100a00 */
[----:B------:R-:W4:Y:S04]  /*2db30*/  LDL.64 R4, [R1+0x288] ;  /* 0x0002880001047983 */ /* 0x000f280000100a00 */
[----:B--2---:R-:W-:Y:S04]  /*2db40*/  LDGSTS.E [R22+-0x37ffc], desc[UR8][R232.64], !P1 ;  /* 0xc8004000e8167fae */ /* 0x004fe8000c921848 */
[----:B---3--:R-:W-:Y:S04]  /*2db50*/  LDGSTS.E [R23+-0x33ffc], desc[UR8][R18.64], !P1 ;  /* 0xcc00400012177fae */ /* 0x008fe8000c921848 */
[----:B----4-:R-:W-:Y:S04]  /*2db60*/  LDGSTS.E [R22+-0x37ff8], desc[UR8][R16.64], !P2 ;  /* 0xc800800010167fae */ /* 0x010fe8000d121848 */
[----:B------:R-:W2:Y:S04]  /*2db70*/  LDL.64 R232, [R1+0x508] ;  /* 0x0005080001e87983 */ /* 0x000ea80000100a00 */
[----:B------:R-:W3:Y:S04]  /*2db80*/  LDL.64 R18, [R1+0x510] ;  /* 0x0005100001127983 */ /* 0x000ee80000100a00 */
[----:B------:R-:W4:Y:S01]  /*2db90*/  LDL.64 R16, [R1+0x290] ;  /* 0x0002900001107983 */ /* 0x000f220000100a00 */
[----:B------:R-:W-:Y:S01]  /*2dba0*/  IADD3 R24, R27, -0x324, RZ ;  /* 0xfffffcdc1b187810 */ /* 0x000fe20007ffe0ff */
[----:B------:R-:W-:Y:S01]  /*2dbb0*/  VIADD R25, R28, 0xfffffcbf ;  /* 0xfffffcbf1c197836 */ /* 0x000fe20000000000 */
[----:B------:R-:W4:Y:S02]  /*2dbc0*/  LDC R27, c[0x0][0x230] ;  /* 0x00008c00ff1b7b82 */ /* 0x000f240000000800 */
[----:B------:R-:W-:Y:S01]  /*2dbd0*/  ISETP.GE.U32.AND P3, PT, R24, 0x7ffffc5d, PT ;  /* 0x7ffffc5d1800780c */ /* 0x000fe20003f66070 */
[----:B------:R-:W-:Y:S01]  /*2dbe0*/  VIADD R26, R7, 0x100000 ;  /* 0x00100000071a7836 */ /* 0x000fe20000000000 */
[----:B------:R-:W-:-:S02]  /*2dbf0*/  ISETP.GE.U32.AND P4, PT, R25, 0x7ffffc40, PT ;  /* 0x7ffffc401900780c */ /* 0x000fc40003f86070 */
[----:B------:R-:W-:Y:S02]  /*2dc00*/  IADD3 R25, R7, 0x100000, RZ ;  /* 0x0010000007197810 */ /* 0x000fe40007ffe0ff */
[----:B------:R-:W-:Y:S01]  /*2dc10*/  IADD3 R24, R30, -0x342, RZ ;  /* 0xfffffcbe1e187810 */ /* 0x000fe20007ffe0ff */
[----:B------:R-:W-:Y:S01]  /*2dc20*/  LDGSTS.E [R26+-0x33ff8], desc[UR8][R182.64], !P2 ;  /* 0xcc008000b61a7fae */ /* 0x000fe2000d121848 */
[----:B------:R-:W1:Y:S02]  /*2dc30*/  LDC R28, c[0x0][0x230] ;  /* 0x00008c00ff1c7b82 */ /* 0x000e640000000800 */
[----:B------:R-:W-:-:S03]  /*2dc40*/  ISETP.GE.U32.AND P1, PT, R24, 0x7ffffc3f, PT ;  /* 0x7ffffc3f1800780c */ /* 0x000fc60003f26070 */
[----:B------:R1:W-:Y:S01]  /*2dc50*/  LDGSTS.E [R25+-0x37ff4], desc[UR8][R188.64], !P3 ;  /* 0xc800c000bc197fae */ /* 0x0003e2000d921848 */
[----:B------:R-:W-:Y:S02]  /*2dc60*/  VIADD R24, R7, 0x100000 ;  /* 0x0010000007187836 */ /* 0x000fe40000000000 */
[----:B------:R-:W4:Y:S01]  /*2dc70*/  LDC R30, c[0x0][0x230] ;  /* 0x00008c00ff1e7b82 */ /* 0x000f220000000800 */
[----:B------:R-:W4:Y:S04]  /*2dc80*/  LDL.64 R182, [R1+0x518] ;  /* 0x0005180001b67983 */ /* 0x000f280000100a00 */
[----:B------:R-:W4:Y:S01]  /*2dc90*/  LDL.64 R188, [R1+0x2a0] ;  /* 0x0002a00001bc7983 */ /* 0x000f220000100a00 */
[----:B-1----:R-:W-:Y:S02]  /*2dca0*/  IADD3 R25, R29, -0x343, RZ ;  /* 0xfffffcbd1d197810 */ /* 0x002fe40007ffe0ff */
[----:B------:R-:W1:Y:S01]  /*2dcb0*/  LDC R29, c[0x0][0x230] ;  /* 0x00008c00ff1d7b82 */ /* 0x000e620000000800 */
[----:B------:R1:W-:Y:S01]  /*2dcc0*/  LDGSTS.E [R24+-0x33ff4], desc[UR8][R180.64], !P3 ;  /* 0xcc00c000b4187fae */ /* 0x0003e2000d921848 */
[----:B------:R-:W-:-:S03]  /*2dcd0*/  ISETP.GE.U32.AND P2, PT, R25, 0x7ffffc3e, PT ;  /* 0x7ffffc3e1900780c */ /* 0x000fc60003f46070 */
[----:B------:R1:W-:Y:S04]  /*2dce0*/  LDGSTS.E [R23+-0x30000], desc[UR8][R20.64], !P4 ;  /* 0xd000000014177fae */ /* 0x0003e8000e121848 */
[----:B------:R-:W4:Y:S04]  /*2dcf0*/  LDL.64 R180, [R1+0x818] ;  /* 0x0008180001b47983 */ /* 0x000f280000100a00 */
[----:B------:R-:W-:Y:S04]  /*2dd00*/  LDGSTS.E [R22+-0x2c000], desc[UR8][R226.64], !P4 ;  /* 0xd4000000e2167fae */ /* 0x000fe8000e121848 */
[----:B------:R-:W4:Y:S01]  /*2dd10*/  LDL.64 R20, [R1+0x488] ;  /* 0x0004880001147983 */ /* 0x000f220000100a00 */
[----:B-1----:R-:W-:Y:S01]  /*2dd20*/  VIADD R24, R31, 0xfffffcbc ;  /* 0xfffffcbc1f187836 */ /* 0x002fe20000000000 */
[----:B------:R-:W-:Y:S01]  /*2dd30*/  IADD3 R23, R32, -0x361, RZ ;  /* 0xfffffc9f20177810 */ /* 0x000fe20007ffe0ff */
[C---:B------:R-:W-:Y:S01]  /*2dd40*/  VIADD R25, R7.reuse, 0x100000 ;  /* 0x0010000007197836 */ /* 0x040fe20000000000 */
[----:B------:R-:W-:Y:S01]  /*2dd50*/  IADD3 R26, R28, -0x362, RZ ;  /* 0xfffffc9e1c1a7810 */ /* 0x000fe20007ffe0ff */
[----:B------:R-:W1:Y:S01]  /*2dd60*/  LDC R32, c[0x0][0x230] ;  /* 0x00008c00ff207b82 */ /* 0x000e620000000800 */
[----:B------:R-:W4:Y:S01]  /*2dd70*/  LDL.64 R226, [R1+0x820] ;  /* 0x0008200001e27983 */ /* 0x000f220000100a00 */
[----:B------:R-:W-:Y:S01]  /*2dd80*/  ISETP.GE.U32.AND P3, PT, R24, 0x7ffffc3d, PT ;  /* 0x7ffffc3d1800780c */ /* 0x000fe20003f66070 */
[----:B------:R-:W-:Y:S01]  /*2dd90*/  VIADD R24, R7, 0x100000 ;  /* 0x0010000007187836 */ /* 0x000fe20000000000 */
[----:B------:R-:W-:-:S02]  /*2dda0*/  ISETP.GE.U32.AND P4, PT, R23, 0x7ffffc20, PT ;  /* 0x7ffffc201700780c */ /* 0x000fc40003f86070 */
[----:B------:R-:W-:Y:S02]  /*2ddb0*/  IADD3 R23, R7, 0x100000, RZ ;  /* 0x0010000007177810 */ /* 0x000fe40007ffe0ff */
[----:B------:R-:W1:Y:S08]  /*2ddc0*/  LDC R31, c[0x0][0x230] ;  /* 0x00008c00ff1f7b82 */ /* 0x000e700000000800 */
[----:B------:R-:W1:Y:S01]  /*2ddd0*/  LDC R28, c[0x0][0x230] ;  /* 0x00008c00ff1c7b82 */ /* 0x000e620000000800 */
[----:B--2---:R-:W-:Y:S04]  /*2dde0*/  LDGSTS.E [R22+-0x2fffc], desc[UR8][R232.64], !P1 ;  /* 0xd0004000e8167fae */ /* 0x004fe8000c921848 */
[----:B------:R-:W-:Y:S04]  /*2ddf0*/  LDGSTS.E [R25+-0x2bffc], desc[UR8][R4.64], !P1 ;  /* 0xd400400004197fae */ /* 0x000fe8000c921848 */
[----:B---3--:R-:W-:Y:S04]  /*2de00*/  LDGSTS.E [R24+-0x2fff8], desc[UR8][R18.64], !P2 ;  /* 0xd000800012187fae */ /* 0x008fe8000d121848 */
[----:B------:R-:W2:Y:S04]  /*2de10*/  LDL.64 R232, [R1+0x828] ;  /* 0x0008280001e87983 */ /* 0x000ea80000100a00 */
[----:B----4-:R-:W-:Y:S04]  /*2de20*/  LDGSTS.E [R23+-0x2bff8], desc[UR8][R16.64], !P2 ;  /* 0xd400800010177fae */ /* 0x010fe8000d121848 */
[----:B------:R-:W3:Y:S04]  /*2de30*/  LDL.64 R18, [R1+0x4c8] ;  /* 0x0004c80001127983 */ /* 0x000ee80000100a00 */
[----:B------:R-:W4:Y:S04]  /*2de40*/  LDL.64 R4, [R1+0xb8] ;  /* 0x0000b80001047983 */ /* 0x000f280000100a00 */
[----:B------:R-:W4:Y:S01]  /*2de50*/  LDL.64 R16, [R1+0x830] ;  /* 0x0008300001107983 */ /* 0x000f220000100a00 */
[----:B------:R-:W-:Y:S01]  /*2de60*/  ISETP.GE.U32.AND P1, PT, R26, 0x7ffffc1f, PT ;  /* 0x7ffffc1f1a00780c */ /* 0x000fe20003f26070 */
[----:B------:R-:W-:-:S02]  /*2de70*/  VIADD R26, R30, 0xfffffc9d ;  /* 0xfffffc9d1e1a7836 */ /* 0x000fc40000000000 */
[----:B------:R-:W-:Y:S01]  /*2de80*/  LDGSTS.E [R22+-0x2fff4], desc[UR8][R182.64], !P3 ;  /* 0xd000c000b6167fae */ /* 0x000fe2000d921848 */
[----:B------:R-:W4:Y:S03]  /*2de90*/  LDC R30, c[0x0][0x230] ;  /* 0x00008c00ff1e7b82 */ /* 0x000f260000000800 */
[----:B------:R1:W-:Y:S01]  /*2dea0*/  LDGSTS.E [R25+-0x2bff4], desc[UR8][R188.64], !P3 ;  /* 0xd400c000bc197fae */ /* 0x0003e2000d921848 */
[----:B------:R-:W-:-:S04]  /*2deb0*/  ISETP.GE.U32.AND P3, PT, R26, 0x7ffffc1e, PT ;  /* 0x7ffffc1e1a00780c */ /* 0x000fc80003f66070 */
[----:B------:R-:W4:Y:S01]  /*2dec0*/  LDC R26, c[0x0][0x230] ;  /* 0x00008c00ff1a7b82 */ /* 0x000f220000000800 */
[----:B------:R-:W4:Y:S04]  /*2ded0*/  LDL.64 R182, [R1+0x48] ;  /* 0x0000480001b67983 */ /* 0x000f280000100a00 */
[----:B------:R1:W-:Y:S02]  /*2dee0*/  LDGSTS.E [R24+-0x28000], desc[UR8][R180.64], !P4 ;  /* 0xd8000000b4187fae */ /* 0x0003e4000e121848 */
[----:B-1----:R-:W-:Y:S02]  /*2def0*/  VIADD R25, R29, 0xfffffcfb ;  /* 0xfffffcfb1d197836 */ /* 0x002fe40000000000 */
[----:B------:R-:W1:Y:S01]  /*2df00*/  LDC R29, c[0x0][0x230] ;  /* 0x00008c00ff1d7b82 */ /* 0x000e620000000800 */
[----:B------:R-:W-:Y:S01]  /*2df10*/  LDGSTS.E [R23+-0x24000], desc[UR8][R20.64], !P4 ;  /* 0xdc00000014177fae */ /* 0x000fe2000e121848 */
[----:B------:R-:W-:-:S02]  /*2df20*/  IADD3 R24, R27, -0x364, RZ ;  /* 0xfffffc9c1b187810 */ /* 0x000fc40007ffe0ff */
[----:B------:R-:W-:-:S04]  /*2df30*/  ISETP.GE.U32.AND P2, PT, R25, 0x7ffffc7c, PT ;  /* 0x7ffffc7c1900780c */ /* 0x000fc80003f46070 */
[----:B------:R-:W1:Y:S01]  /*2df40*/  LDC R27, c[0x0][0x230] ;  /* 0x00008c00ff1b7b82 */ /* 0x000e620000000800 */
[----:B------:R-:W-:Y:S01]  /*2df50*/  LDGSTS.E [R22+-0x27ffc], desc[UR8][R226.64], !P1 ;  /* 0xd8004000e2167fae */ /* 0x000fe2000c921848 */
[----:B------:R-:W-:-:S03]  /*2df60*/  ISETP.GE.U32.AND P4, PT, R24, 0x7ffffc1d, PT ;  /* 0x7ffffc1d1800780c */ /* 0x000fc60003f86070 */
[----:B------:R-:W-:Y:S01]  /*2df70*/  LDGSTS.E [R23+-0x23ffc], desc[UR8][R230.64], !P1 ;  /* 0xdc004000e6177fae */ /* 0x000fe2000c921848 */
[----:B------:R-:W-:Y:S01]  /*2df80*/  IADD3 R24, R32, -0x306, RZ ;  /* 0xfffffcfa20187810 */ /* 0x000fe20007ffe0ff */
[----:B------:R-:W-:Y:S01]  /*2df90*/  VIADD R25, R7, 0x100000 ;  /* 0x0010000007197836 */ /* 0x000fe20000000000 */
[----:B------:R-:W1:Y:S01]  /*2dfa0*/  LDC R32, c[0x0][0x230] ;  /* 0x00008c00ff207b82 */ /* 0x000e620000000800 */
[----:B------:R-:W4:Y:S04]  /*2dfb0*/  LDL.64 R20, [R1+0x358] ;  /* 0x0003580001147983 */ /* 0x000f280000100a00 */
[----:B------:R-:W4:Y:S04]  /*2dfc0*/  LDL.64 R226, [R1+0x58] ;  /* 0x0000580001e27983 */ /* 0x000f280000100a00 */
[----:B------:R-:W4:Y:S01]  /*2dfd0*/  LDL.64 R230, [R1+0x90] ;  /* 0x0000900001e67983 */ /* 0x000f220000100a00 */
[----:B------:R-:W-:-:S02]  /*2dfe0*/  ISETP.GE.U32.AND P1, PT, R24, 0x7ffffc7b, PT ;  /* 0x7ffffc7b1800780c */ /* 0x000fc40003f26070 */
[----:B------:R-:W-:Y:S01]  /*2dff0*/  IADD3 R24, R7, 0x100000, RZ ;  /* 0x0010000007187810 */ /* 0x000fe20007ffe0ff */
[----:B--2---:R2:W-:Y:S04]  /*2e000*/  LDGSTS.E [R22+-0x27ff8], desc[UR8][R232.64], !P3 ;  /* 0xd8008000e8167fae */ /* 0x0045e8000d921848 */
[----:B---3--:R-:W-:Y:S04]  /*2e010*/  LDGSTS.E [R25+-0x23ff8], desc[UR8][R18.64], !P3 ;  /* 0xdc00800012197fae */ /* 0x008fe8000d921848 */
[----:B------:R-:W3:Y:S04]  /*2e020*/  LDL.64 R232, [R1+0xb0] ;  /* 0x0000b00001e87983 */ /* 0x000ee80000100a00 */
[----:B----4-:R4:W-:Y:S04]  /*2e030*/  LDGSTS.E [R24+-0x27ff4], desc[UR8][R16.64], !P4 ;  /* 0xd800c00010187fae */ /* 0x0109e8000e121848 */
[----:B------:R1:W-:Y:S04]  /*2e040*/  LDGSTS.E [R23+-0x23ff4], desc[UR8][R176.64], !P4 ;  /* 0xdc00c000b0177fae */ /* 0x0003e8000e121848 */
[----:B------:R-:W3:Y:S04]  /*2e050*/  LDL.64 R18, [R1+0xd0] ;  /* 0x0000d00001127983 */ /* 0x000ee80000100a00 */
[----:B------:R-:W3:Y:S04]  /*2e060*/  LDL.64 R16, [R1+0x368] ;  /* 0x0003680001107983 */ /* 0x000ee80000100a00 */
[----:B------:R-:W3:Y:S01]  /*2e070*/  LDL.64 R176, [R1+0x360] ;  /* 0x0003600001b07983 */ /* 0x000ee20000100a00 */
[C---:B--2---:R-:W-:Y:S01]  /*2e080*/  VIADD R22, R8.reuse, 0x100000 ;  /* 0x0010000008167836 */ /* 0x044fe20000000000 */
[----:B------:R-:W-:Y:S01]  /*2e090*/  IADD3 R7, R8, 0x100000, RZ ;  /* 0x0010000008077810 */ /* 0x000fe20007ffe0ff */
[----:B----4-:R-:W-:Y:S01]  /*2e0a0*/  VIADD R24, R26, 0xfffffcf9 ;  /* 0xfffffcf91a187836 */ /* 0x010fe20000000000 */
[----:B-1----:R-:W-:Y:S01]  /*2e0b0*/  IADD3 R23, R30, -0x308, RZ ;  /* 0xfffffcf81e177810 */ /* 0x002fe20007ffe0ff */
[----:B------:R-:W-:Y:S01]  /*2e0c0*/  STL.64 [R1+0xb78], R182 ;  /* 0x000b78b601007387 */ /* 0x000fe20000100a00 */
[----:B------:R-:W-:Y:S01]  /*2e0d0*/  VIADD R25, R27, 0xfffffcda ;  /* 0xfffffcda1b197836 */ /* 0x000fe20000000000 */
[----:B------:R-:W1:Y:S02]  /*2e0e0*/  LDC R26, c[0x0][0x230] ;  /* 0x00008c00ff1a7b82 */ /* 0x000e640000000800 */
[----:B------:R2:W-:Y:S01]  /*2e0f0*/  LDGSTS.E [R22+-0x40000], desc[UR8][R182.64], !P2 ;  /* 0xc0000000b6167fae */ /* 0x0005e2000d121848 */
[----:B------:R-:W-:-:S03]  /*2e100*/  ISETP.GE.U32.AND P3, PT, R23, 0x7ffffc79, PT ;  /* 0x7ffffc791700780c */ /* 0x000fc60003f66070 */
[----:B------:R-:W-:Y:S01]  /*2e110*/  LDGSTS.E [R7+-0x3c000], desc[UR8][R152.64], !P2 ;  /* 0xc400000098077fae */ /* 0x000fe2000d121848 */
[----:B------:R-:W-:Y:S01]  /*2e120*/  ISETP.GE.U32.AND P2, PT, R24, 0x7ffffc7a, PT ;  /* 0x7ffffc7a1800780c */ /* 0x000fe20003f46070 */
[----:B------:R-:W4:Y:S01]  /*2e130*/  LDC R30, c[0x0][0x230] ;  /* 0x00008c00ff1e7b82 */ /* 0x000f220000000800 */
[----:B--2---:R-:W-:Y:S01]  /*2e140*/  VIADD R22, R31, 0xfffffcdb ;  /* 0xfffffcdb1f167836 */ /* 0x004fe20000000000 */
[----:B------:R-:W-:Y:S01]  /*2e150*/  STL.64 [R1+0xb80], R152 ;  /* 0x000b809801007387 */ /* 0x000fe20000100a00 */
[----:B------:R-:W-:-:S05]  /*2e160*/  IADD3 R24, R8, 0x100000, RZ ;  /* 0x0010000008187810 */ /* 0x000fca0007ffe0ff */
[----:B------:R-:W2:Y:S01]  /*2e170*/  LDC R31, c[0x0][0x230] ;  /* 0x00008c00ff1f7b82 */ /* 0x000ea20000000800 */
[----:B------:R-:W-:Y:S01]  /*2e180*/  ISETP.GE.U32.AND P4, PT, R22, 0x7ffffc5c, PT ;  /* 0x7ffffc5c1600780c */ /* 0x000fe20003f86070 */
[C---:B------:R-:W-:Y:S01]  /*2e190*/  VIADD R22, R8.reuse, 0x100000 ;  /* 0x0010000008167836 */ /* 0x040fe20000000000 */
[----:B------:R-:W-:-:S05]  /*2e1a0*/  IADD3 R23, R8, 0x100000, RZ ;  /* 0x0010000008177810 */ /* 0x000fca0007ffe0ff */
[----:B------:R-:W2:Y:S01]  /*2e1b0*/  LDC R27, c[0x0][0x230] ;  /* 0x00008c00ff1b7b82 */ /* 0x000ea20000000800 */
[----:B------:R-:W-:Y:S04]  /*2e1c0*/  STL.64 [R1+0xb88], R226 ;  /* 0x000b88e201007387 */ /* 0x000fe80000100a00 */
[----:B------:R-:W-:Y:S04]  /*2e1d0*/  STL.64 [R1+0xb90], R156 ;  /* 0x000b909c01007387 */ /* 0x000fe80000100a00 */
[----:B------:R-:W-:Y:S04]  /*2e1e0*/  STL.64 [R1+0xb98], R230 ;  /* 0x000b98e601007387 */ /* 0x000fe80000100a00 */
[----:B------:R-:W-:Y:S04]  /*2e1f0*/  STL.64 [R1+0xba0], R160 ;  /* 0x000ba0a001007387 */ /* 0x000fe80000100a00 */
[----:B------:R-:W-:Y:S04]  /*2e200*/  LDGSTS.E [R7+-0x3fffc], desc[UR8][R226.64], !P1 ;  /* 0xc0004000e2077fae */ /* 0x000fe8000c921848 */
[----:B------:R-:W-:Y:S01]  /*2e210*/  LDGSTS.E [R24+-0x3bffc], desc[UR8][R156.64], !P1 ;  /* 0xc40040009c187fae */ /* 0x000fe2000c921848 */
[----:B------:R-:W-:-:S03]  /*2e220*/  ISETP.GE.U32.AND P1, PT, R25, 0x7ffffc5b, PT ;  /* 0x7ffffc5b1900780c */ /* 0x000fc60003f26070 */
[----:B------:R-:W-:Y:S04]  /*2e230*/  LDGSTS.E [R23+-0x3fff8], desc[UR8][R230.64], !P2 ;  /* 0xc0008000e6177fae */ /* 0x000fe8000d121848 */
[----:B------:R-:W-:Y:S01]  /*2e240*/  LDGSTS.E [R22+-0x3bff8], desc[UR8][R160.64], !P2 ;  /* 0xc4008000a0167fae */ /* 0x000fe2000d121848 */
[----:B------:R-:W-:Y:S02]  /*2e250*/  IADD3 R25, R28, -0x327, RZ ;  /* 0xfffffcd91c197810 */ /* 0x000fe40007ffe0ff */
[----:B------:R-:W4:Y:S02]  /*2e260*/  LDC R28, c[0x0][0x230] ;  /* 0x00008c00ff1c7b82 */ /* 0x000f240000000800 */
[----:B------:R-:W-:Y:S01]  /*2e270*/  ISETP.GE.U32.AND P2, PT, R25, 0x7ffffc5a, PT ;  /* 0x7ffffc5a1900780c */ /* 0x000fe20003f46070 */
[----:B---3--:R-:W-:Y:S04]  /*2e280*/  STL.64 [R1+0xbb0], R232 ;  /* 0x000bb0e801007387 */ /* 0x008fe80000100a00 */
[----:B------:R-:W-:Y:S04]  /*2e290*/  STL.64 [R1+0xbb8], R164 ;  /* 0x000bb8a401007387 */ /* 0x000fe80000100a00 */
[----:B------:R-:W3:Y:S04]  /*2e2a0*/  LDL.64 R188, [R1+0x378] ;  /* 0x0003780001bc7983 */ /* 0x000ee80000100a00 */
[----:B------:R-:W-:Y:S04]  /*2e2b0*/  LDGSTS.E [R7+-0x3fff4], desc[UR8][R232.64], !P3 ;  /* 0xc000c000e8077fae */ /* 0x000fe8000d921848 */
[----:B------:R-:W-:Y:S04]  /*2e2c0*/  LDGSTS.E [R24+-0x3bff4], desc[UR8][R164.64], !P3 ;  /* 0xc400c000a4187fae */ /* 0x000fe8000d921848 */
[----:B------:R1:W-:Y:S04]  /*2e2d0*/  LDGSTS.E [R23+-0x38000], desc[UR8][R20.64], !P4 ;  /* 0xc800000014177fae */ /* 0x0003e8000e121848 */
[----:B------:R-:W2:Y:S04]  /*2e2e0*/  LDL.64 R180, [R1+0xe0] ;  /* 0x0000e00001b47983 */ /* 0x000ea80000100a00 */
[----:B------:R-:W-:Y:S04]  /*2e2f0*/  LDGSTS.E [R22+-0x34000], desc[UR8][R4.64], !P4 ;  /* 0xcc00000004167fae */ /* 0x000fe8000e121848 */
[----:B------:R-:W4:Y:S04]  /*2e300*/  LDL.64 R20, [R1+0x520] ;  /* 0x0005200001147983 */ /* 0x000f280000100a00 */
[----:B------:R-:W-:Y:S04]  /*2e310*/  LDGSTS.E [R7+-0x37ffc], desc[UR8][R176.64], !P1 ;  /* 0xc8004000b0077fae */ /* 0x000fe8000c921848 */
[----:B------:R-:W-:Y:S04]  /*2e320*/  LDGSTS.E [R22+-0x33ffc], desc[UR8][R18.64], !P1 ;  /* 0xcc00400012167fae */ /* 0x000fe8000c921848 */
[----:B------:R-:W4:Y:S04]  /*2e330*/  LDL.64 R4, [R1+0x2b0] ;  /* 0x0002b00001047983 */ /* 0x000f280000100a00 */
[----:B------:R-:W4:Y:S04]  /*2e340*/  LDL.64 R176, [R1+0x528] ;  /* 0x0005280001b07983 */ /* 0x000f280000100a00 */
[----:B------:R-:W4:Y:S04]  /*2e350*/  LDL.64 R18, [R1+0x538] ;  /* 0x0005380001127983 */ /* 0x000f280000100a00 */
[----:B------:R-:W-:Y:S04]  /*2e360*/  LDGSTS.E [R7+-0x37ff8], desc[UR8][R16.64], !P2 ;  /* 0xc800800010077fae */ /* 0x000fe8000d121848 */
[----:B------:R-:W4:Y:S01]  /*2e370*/  LDL.64 R16, [R1+0x2c0] ;  /* 0x0002c00001107983 */ /* 0x000f220000100a00 */
[----:B-1----:R-:W-:Y:S01]  /*2e380*/  VIADD R23, R26, 0xfffffcd8 ;  /* 0xfffffcd81a177836 */ /* 0x002fe20000000000 */
[----:B------:R-:W-:Y:S01]  /*2e390*/  IADD3 R24, R29, -0x345, RZ ;  /* 0xfffffcbb1d187810 */ /* 0x000fe20007ffe0ff */
[----:B------:R-:W1:Y:S03]  /*2e3a0*/  LDC R26, c[0x0][0x230] ;  /* 0x00008c00ff1a7b82 */ /* 0x000e660000000800 */
[----:B------:R-:W-:Y:S01]  /*2e3b0*/  ISETP.GE.U32.AND P3, PT, R23, 0x7ffffc59, PT ;  /* 0x7ffffc591700780c */ /* 0x000fe20003f66070 */
[----:B------:R-:W-:Y:S01]  /*2e3c0*/  VIADD R23, R32, 0xfffffcba ;  /* 0xfffffcba20177836 */ /* 0x000fe20000000000 */
[----:B------:R-:W-:Y:S01]  /*2e3d0*/  ISETP.GE.U32.AND P4, PT, R24, 0x7ffffc3c, PT ;  /* 0x7ffffc3c1800780c */ /* 0x000fe20003f86070 */
[C---:B------:R-:W-:Y:S01]  /*2e3e0*/  VIADD R24, R8.reuse, 0x100000 ;  /* 0x0010000008187836 */ /* 0x040fe20000000000 */
[----:B------:R-:W-:Y:S01]  /*2e3f0*/  IADD3 R25, R8, 0x100000, RZ ;  /* 0x0010000008197810 */ /* 0x000fe20007ffe0ff */
[----:B------:R-:W1:Y:S01]  /*2e400*/  LDC R29, c[0x0][0x230] ;  /* 0x00008c00ff1d7b82 */ /* 0x000e620000000800 */
[----:B------:R-:W-:-:S02]  /*2e410*/  ISETP.GE.U32.AND P1, PT, R23, 0x7ffffc3b, PT ;  /* 0x7ffffc3b1700780c */ /* 0x000fc40003f26070 */
[----:B------:R-:W-:Y:S01]  /*2e420*/  IADD3 R23, R8, 0x100000, RZ ;  /* 0x0010000008177810 */ /* 0x000fe20007ffe0ff */
[----:B------:R-:W-:Y:S04]  /*2e430*/  LDGSTS.E [R25+-0x33ff8], desc[UR8][R184.64], !P2 ;  /* 0xcc008000b8197fae */ /* 0x000fe8000d121848 */
[----:B------:R-:W4:Y:S04]  /*2e440*/  LDL.64 R184, [R1+0x548] ;  /* 0x0005480001b87983 */ /* 0x000f280000100a00 */
[----:B---3--:R3:W-:Y:S04]  /*2e450*/  LDGSTS.E [R24+-0x37ff4], desc[UR8][R188.64], !P3 ;  /* 0xc800c000bc187fae */ /* 0x0087e8000d921848 */
[----:B------:R-:W3:Y:S04]  /*2e460*/  LDL.64 R188, [R1+0x2c8] ;  /* 0x0002c80001bc7983 */ /* 0x000ee80000100a00 */
[----:B--2---:R2:W-:Y:S04]  /*2e470*/  LDGSTS.E [R23+-0x33ff4], desc[UR8][R180.64], !P3 ;  /* 0xcc00c000b4177fae */ /* 0x0045e8000d921848 */
[----:B----4-:R4:W-:Y:S04]  /*2e480*/  LDGSTS.E [R22+-0x30000], desc[UR8][R20.64], !P4 ;  /* 0xd000000014167fae */ /* 0x0109e8000e121848 */
[----:B------:R-:W4:Y:S04]  /*2e490*/  LDL.64 R180, [R1+0x850] ;  /* 0x0008500001b47983 */ /* 0x000f280000100a00 */
[----:B------:R-:W-:Y:S04]  /*2e4a0*/  LDGSTS.E [R7+-0x2c000], desc[UR8][R234.64], !P4 ;  /* 0xd4000000ea077fae */ /* 0x000fe8000e121848 */
[----:B------:R-:W4:Y:S04]  /*2e4b0*/  LDL.64 R20, [R1+0x4d8] ;  /* 0x0004d80001147983 */ /* 0x000f280000100a00 */
[----:B------:R-:W-:Y:S04]  /*2e4c0*/  LDGSTS.E [R7+-0x2fffc], desc[UR8][R176.64], !P1 ;  /* 0xd0004000b0077fae */ /* 0x000fe8000c921848 */
[----:B------:R-:W4:Y:S04]  /*2e4d0*/  LDL.64 R234, [R1+0x870] ;  /* 0x0008700001ea7983 */ /* 0x000f280000100a00 */
[----:B------:R-:W4:Y:S01]  /*2e4e0*/  LDL.64 R176, [R1+0x890] ;  /* 0x0008900001b07983 */ /* 0x000f220000100a00 */
[----:B---3--:R-:W-:Y:S01]  /*2e4f0*/  VIADD R24, R28, 0xfffffcb9 ;  /* 0xfffffcb91c187836 */ /* 0x008fe20000000000 */
[----:B--2---:R-:W-:Y:S01]  /*2e500*/  IADD3 R23, R30, -0x348, RZ ;  /* 0xfffffcb81e177810 */ /* 0x004fe20007ffe0ff */
[----:B----4-:R-:W-:Y:S01]  /*2e510*/  VIADD R22, R31, 0xfffffc9b ;  /* 0xfffffc9b1f167836 */ /* 0x010fe20000000000 */
[----:B------:R-:W2:Y:S02]  /*2e520*/  LDC R28, c[0x0][0x230] ;  /* 0x00008c00ff1c7b82 */ /* 0x000ea40000000800 */
[----:B------:R-:W-:-:S02]  /*2e530*/  ISETP.GE.U32.AND P2, PT, R24, 0x7ffffc3a, PT ;  /* 0x7ffffc3a1800780c */ /* 0x000fc40003f46070 */
[----:B------:R-:W-:Y:S02]  /*2e540*/  ISETP.GE.U32.AND P3, PT, R23, 0x7ffffc39, PT ;  /* 0x7ffffc391700780c */ /* 0x000fe40003f66070 */
[C---:B------:R-:W-:Y:S02]  /*2e550*/  IADD3 R24, R8.reuse, 0x100000, RZ ;  /* 0x0010000008187810 */ /* 0x040fe40007ffe0ff */
[----:B------:R-:W-:Y:S01]  /*2e560*/  IADD3 R23, R8, 0x100000, RZ ;  /* 0x0010000008177810 */ /* 0x000fe20007ffe0ff */
[----:B------:R-:W-:Y:S01]  /*2e570*/  VIADD R25, R27, 0xfffffc9a ;  /* 0xfffffc9a1b197836 */ /* 0x000fe20000000000 */
[----:B------:R-:W-:Y:S01]  /*2e580*/  ISETP.GE.U32.AND P4, PT, R22, 0x7ffffc1c, PT ;  /* 0x7ffffc1c1600780c */ /* 0x000fe20003f86070 */
[----:B------:R-:W-:Y:S01]  /*2e590*/  VIADD R22, R8, 0x100000 ;  /* 0x0010000008167836 */ /* 0x000fe20000000000 */
[----:B------:R-:W-:Y:S01]  /*2e5a0*/  LDGSTS.E [R24+-0x2bffc], desc[UR8][R4.64], !P1 ;  /* 0xd400400004187fae */ /* 0x000fe2000c921848 */
[----:B------:R-:W3:Y:S03]  /*2e5b0*/  LDC R31, c[0x0][0x230] ;  /* 0x00008c00ff1f7b82 */ /* 0x000ee60000000800 */
[----:B------:R-:W-:Y:S04]  /*2e5c0*/  LDGSTS.E [R23+-0x2fff8], desc[UR8][R18.64], !P2 ;  /* 0xd000800012177fae */ /* 0x000fe8000d121848 */
[----:B------:R-:W-:Y:S01]  /*2e5d0*/  LDGSTS.E [R22+-0x2bff8], desc[UR8][R16.64], !P2 ;  /* 0xd400800010167fae */ /* 0x000fe2000d121848 */
[----:B------:R-:W4:Y:S03]  /*2e5e0*/  LDC R30, c[0x0][0x230] ;  /* 0x00008c00ff1e7b82 */ /* 0x000f260000000800 */
[----:B------:R-:W4:Y:S04]  /*2e5f0*/  LDL.64 R4, [R1+0xf8] ;  /* 0x0000f80001047983 */ /* 0x000f280000100a00 */
[----:B------:R-:W4:Y:S01]  /*2e600*/  LDL.64 R18, [R1+0x4f0] ;  /* 0x0004f00001127983 */ /* 0x000f220000100a00 */
[----:B------:R-:W4:Y:S03]  /*2e610*/  LDC R27, c[0x0][0x230] ;  /* 0x00008c00ff1b7b82 */ /* 0x000f260000000800 */
[----:B------:R-:W4:Y:S01]  /*2e620*/  LDL.64 R16, [R1+0x8b0] ;  /* 0x0008b00001107983 */ /* 0x000f220000100a00 */
[----:B------:R-:W-:-:S02]  /*2e630*/  ISETP.GE.U32.AND P1, PT, R25, 0x7ffffc1b, PT ;  /* 0x7ffffc1b1900780c */ /* 0x000fc40003f26070 */
[----:B-1----:R-:W-:Y:S01]  /*2e640*/  IADD3 R25, R29, -0x367, RZ ;  /* 0xfffffc991d197810 */ /* 0x002fe20007ffe0ff */
[----:B------:R-:W-:Y:S01]  /*2e650*/  LDGSTS.E [R7+-0x2fff4], desc[UR8][R184.64], !P3 ;  /* 0xd000c000b8077fae */ /* 0x000fe2000d921848 */
[----:B------:R-:W1:Y:S03]  /*2e660*/  LDC R29, c[0x0][0x230] ;  /* 0x00008c00ff1d7b82 */ /* 0x000e660000000800 */
[----:B------:R-:W4:Y:S04]  /*2e670*/  LDL.64 R184, [R1+0xc0] ;  /* 0x0000c00001b87983 */ /* 0x000f280000100a00 */
[----:B------:R-:W-:Y:S01]  /*2e680*/  LDGSTS.E [R24+-0x2bff4], desc[UR8][R188.64], !P3 ;  /* 0xd400c000bc187fae */ /* 0x000fe2000d921848 */
[----:B------:R-:W-:-:S02]  /*2e690*/  ISETP.GE.U32.AND P3, PT, R25, 0x7ffffc1a, PT ;  /* 0x7ffffc1a1900780c */ /* 0x000fc40003f66070 */
[----:B------:R-:W1:Y:S01]  /*2e6a0*/  LDC R25, c[0x0][0x230] ;  /* 0x00008c00ff197b82 */ /* 0x000e620000000800 */
[----:B------:R2:W-:Y:S04]  /*2e6b0*/  LDGSTS.E [R23+-0x28000], desc[UR8][R180.64], !P4 ;  /* 0xd8000000b4177fae */ /* 0x0005e8000e121848 */
[----:B------:R-:W-:Y:S04]  /*2e6c0*/  LDGSTS.E [R22+-0x24000], desc[UR8][R20.64], !P4 ;  /* 0xdc00000014167fae */ /* 0x000fe8000e121848 */
[----:B------:R-:W-:Y:S04]  /*2e6d0*/  LDGSTS.E [R7+-0x27ffc], desc[UR8][R234.64], !P1 ;  /* 0xd8004000ea077fae */ /* 0x000fe8000c921848 */
[----:B------:R-:W-:Y:S04]  /*2e6e0*/  LDGSTS.E [R22+-0x23ffc], desc[UR8][R194.64], !P1 ;  /* 0xdc004000c2167fae */ /* 0x000fe8000c921848 */
[----:B------:R3:W-:Y:S04]  /*2e6f0*/  LDGSTS.E [R7+-0x27ff8], desc[UR8][R176.64], !P3 ;  /* 0xd8008000b0077fae */ /* 0x0007e8000d921848 */
[----:B------:R-:W4:Y:S04]  /*2e700*/  LDL.64 R234, [R1+0xc8] ;  /* 0x0000c80001ea7983 */ /* 0x000f280000100a00 */
[----:B------:R-:W4:Y:S04]  /*2e710*/  LDL.64 R194, [R1+0x260] ;  /* 0x0002600001c27983 */ /* 0x000f280000100a00 */
[----:B------:R-:W4:Y:S04]  /*2e720*/  LDL.64 R176, [R1+0xe8] ;  /* 0x0000e80001b07983 */ /* 0x000f280000100a00 */
[----:B------:R-:W4:Y:S01]  /*2e730*/  LDL.64 R20, [R1+0x258] ;  /* 0x0002580001147983 */ /* 0x000f220000100a00 */
[----:B--2---:R-:W-:Y:S01]  /*2e740*/  VIADD R23, R26, 0xfffffc98 ;  /* 0xfffffc981a177836 */ /* 0x004fe20000000000 */
[----:B------:R-:W-:Y:S01]  /*2e750*/  IADD3 R24, R28, -0x309, RZ ;  /* 0xfffffcf71c187810 */ /* 0x000fe20007ffe0ff */
[----:B---3--:R-:W-:Y:S01]  /*2e760*/  VIADD R7, R9, 0x100000 ;  /* 0x0010000009077836 */ /* 0x008fe20000000000 */
[----:B------:R-:W2:Y:S02]  /*2e770*/  LDC R26, c[0x0][0x230] ;  /* 0x00008c00ff1a7b82 */ /* 0x000ea40000000800 */
[----:B------:R-:W-:Y:S01]  /*2e780*/  ISETP.GE.U32.AND P4, PT, R23, 0x7ffffc19, PT ;  /* 0x7ffffc191700780c */ /* 0x000fe20003f86070 */
[----:B------:R-:W-:Y:S01]  /*2e790*/  VIADD R23, R31, 0xfffffcf6 ;  /* 0xfffffcf61f177836 */ /* 0x000fe20000000000 */
[----:B------:R-:W-:-:S02]  /*2e7a0*/  ISETP.GE.U32.AND P2, PT, R24, 0x7ffffc78, PT ;  /* 0x7ffffc781800780c */ /* 0x000fc40003f46070 */
[C---:B------:R-:W-:Y:S02]  /*2e7b0*/  IADD3 R24, R8.reuse, 0x100000, RZ ;  /* 0x0010000008187810 */ /* 0x040fe40007ffe0ff */
[----:B------:R-:W-:Y:S01]  /*2e7c0*/  ISETP.GE.U32.AND P1, PT, R23, 0x7ffffc77, PT ;  /* 0x7ffffc771700780c */ /* 0x000fe20003f26070 */
[----:B------:R-:W-:Y:S01]  /*2e7d0*/  VIADD R23, R8, 0x100000 ;  /* 0x0010000008177836 */ /* 0x000fe20000000000 */
[----:B------:R-:W3:Y:S01]  /*2e7e0*/  LDC R28, c[0x0][0x230] ;  /* 0x00008c00ff1c7b82 */ /* 0x000ee20000000800 */
[----:B----4-:R-:W-:Y:S04]  /*2e7f0*/  LDGSTS.E [R24+-0x23ff8], desc[UR8][R18.64], !P3 ;  /* 0xdc00800012187fae */ /* 0x010fe8000d921848 */
[----:B------:R1:W-:Y:S01]  /*2e800*/  LDGSTS.E [R23+-0x27ff4], desc[UR8][R16.64], !P4 ;  /* 0xd800c00010177fae */ /* 0x0003e2000e121848 */
[----:B------:R-:W-:-:S02]  /*2e810*/  IADD3 R8, R9, 0x100000, RZ ;  /* 0x0010000009087810 */ /* 0x000fc40007ffe0ff */
[----:B------:R-:W4:Y:S01]  /*2e820*/  LDC R31, c[0x0][0x230] ;  /* 0x00008c00ff1f7b82 */ /* 0x000f220000000800 */
[----:B------:R2:W-:Y:S04]  /*2e830*/  LDGSTS.E [R22+-0x23ff4], desc[UR8][R192.64], !P4 ;  /* 0xdc00c000c0167fae */ /* 0x0005e8000e121848 */
[----:B------:R-:W3:Y:S04]  /*2e840*/  LDL.64 R18, [R1+0x248] ;  /* 0x0002480001127983 */ /* 0x000ee80000100a00 */
[----:B------:R-:W4:Y:S01]  /*2e850*/  LDL.64 R16, [R1+0x100] ;  /* 0x0001000001107983 */ /* 0x000f220000100a00 */
[----:B-1----:R-:W-:-:S02]  /*2e860*/  IADD3 R23, R25, -0x30b, RZ ;  /* 0xfffffcf519177810 */ /* 0x002fc40007ffe0ff */
[----:B--2---:R-:W-:Y:S01]  /*2e870*/  IADD3 R24, R26, -0x32a, RZ ;  /* 0xfffffcd61a187810 */ /* 0x004fe20007ffe0ff */
[----:B------:R-:W-:Y:S01]  /*2e880*/  VIADD R22, R29, 0xfffffcf4 ;  /* 0xfffffcf41d167836 */ /* 0x000fe20000000000 */
[----:B------:R1:W-:Y:S01]  /*2e890*/  LDGSTS.E [R8+-0x40000], desc[UR8][R184.64], !P2 ;  /* 0xc0000000b8087fae */ /* 0x0003e2000d121848 */
[----:B------:R-:W2:Y:S03]  /*2e8a0*/  LDC R25, c[0x0][0x230] ;  /* 0x00008c00ff197b82 */ /* 0x000ea60000000800 */
[----:B------:R-:W-:Y:S01]  /*2e8b0*/  LDGSTS.E [R7+-0x3c000], desc[UR8][R166.64], !P2 ;  /* 0xc4000000a6077fae */ /* 0x000fe2000d121848 */
[----:B------:R-:W-:Y:S02]  /*2e8c0*/  ISETP.GE.U32.AND P2, PT, R23, 0x7ffffc76, PT ;  /* 0x7ffffc761700780c */ /* 0x000fe40003f46070 */
[----:B------:R-:W-:Y:S01]  /*2e8d0*/  ISETP.GE.U32.AND P3, PT, R22, 0x7ffffc75, PT ;  /* 0x7ffffc751600780c */ /* 0x000fe20003f66070 */
[----:B------:R-:W2:Y:S01]  /*2e8e0*/  LDL.64 R192, [R1+0x388] ;  /* 0x0003880001c07983 */ /* 0x000ea20000100a00 */
[----:B------:R-:W2:Y:S01]  /*2e8f0*/  LDC R29, c[0x0][0x230] ;  /* 0x00008c00ff1d7b82 */ /* 0x000ea20000000800 */
[----:B-1----:R-:W-:-:S02]  /*2e900*/  IADD3 R8, R30, -0x329, RZ ;  /* 0xfffffcd71e087810 */ /* 0x002fc40007ffe0ff */
[----:B------:R-:W-:Y:S02]  /*2e910*/  STL.64 [R1+0xbc0], R184 ;  /* 0x000bc0b801007387 */ /* 0x000fe40000100a00 */
[----:B------:R-:W-:Y:S02]  /*2e920*/  ISETP.GE.U32.AND P4, PT, R8, 0x7ffffc58, PT ;  /* 0x7ffffc580800780c */ /* 0x000fe40003f86070 */
[----:B------:R-:W-:Y:S01]  /*2e930*/  STL.64 [R1+0xbc8], R166 ;  /* 0x000bc8a601007387 */ /* 0x000fe20000100a00 */
[C---:B------:R-:W-:Y:S01]  /*2e940*/  VIADD R23, R9.reuse, 0x100000 ;  /* 0x0010000009177836 */ /* 0x040fe20000000000 */
[C---:B------:R-:W-:Y:S01]  /*2e950*/  IADD3 R8, R9.reuse, 0x100000, RZ ;  /* 0x0010000009087810 */ /* 0x040fe20007ffe0ff */
[----:B------:R-:W-:Y:S01]  /*2e960*/  VIADD R22, R9, 0x100000 ;  /* 0x0010000009167836 */ /* 0x000fe20000000000 */
[----:B------:R-:W1:Y:S08]  /*2e970*/  LDC R30, c[0x0][0x230] ;  /* 0x00008c00ff1e7b82 */ /* 0x000e700000000800 */
[----:B------:R-:W1:Y:S01]  /*2e980*/  LDC R26, c[0x0][0x230] ;  /* 0x00008c00ff1a7b82 */ /* 0x000e620000000800 */
[----:B------:R1:W-:Y:S04]  /*2e990*/  STL.64 [R1+0xbd0], R234 ;  /* 0x000bd0ea01007387 */ /* 0x0003e80000100a00 */
[----:B------:R-:W2:Y:S04]  /*2e9a0*/  LDL.64 R172, [R1+0x108] ;  /* 0x0001080001ac7983 */ /* 0x000ea80000100a00 */
[----:B------:R-:W2:Y:S04]  /*2e9b0*/  LDL.64 R188, [R1+0x390] ;  /* 0x0003900001bc7983 */ /* 0x000ea80000100a00 */
[----:B------:R-:W-:Y:S04]  /*2e9c0*/  LDGSTS.E [R7+-0x3fffc], desc[UR8][R234.64], !P1 ;  /* 0xc0004000ea077fae */ /* 0x000fe8000c921848 */
[----:B------:R-:W-:Y:S04]  /*2e9d0*/  LDGSTS.E [R23+-0x3bffc], desc[UR8][R170.64], !P1 ;  /* 0xc4004000aa177fae */ /* 0x000fe8000c921848 */
[----:B------:R-:W-:Y:S04]  /*2e9e0*/  LDGSTS.E [R22+-0x3fff8], desc[UR8][R176.64], !P2 ;  /* 0xc0008000b0167fae */ /* 0x000fe8000d121848 */
[----:B------:R-:W-:Y:S04]  /*2e9f0*/  LDGSTS.E [R8+-0x3bff8], desc[UR8][R174.64], !P2 ;  /* 0xc4008000ae087fae */ /* 0x000fe8000d121848 */
[----:B------:R-:W-:Y:S04]  /*2ea00*/  LDGSTS.E [R7+-0x3fff4], desc[UR8][R194.64], !P3 ;  /* 0xc000c000c2077fae */ /* 0x000fe8000d921848 */
[----:B------:R-:W-:Y:S04]  /*2ea10*/  LDGSTS.E [R23+-0x3bff4], desc[UR8][R178.64], !P3 ;  /* 0xc400c000b2177fae */ /* 0x000fe8000d921848 */
[----:B------:R2:W-:Y:S04]  /*2ea20*/  LDGSTS.E [R22+-0x38000], desc[UR8][R20.64], !P4 ;  /* 0xc800000014167fae */ /* 0x0005e8000e121848 */
[----:B------:R-:W2:Y:S01]  /*2ea30*/  LDL.64 R180, [R1+0x110] ;  /* 0x0001100001b47983 */ /* 0x000ea20000100a00 */
[----:B------:R-:W-:-:S03]  /*2ea40*/  ISETP.GE.U32.AND P1, PT, R24, 0x7ffffc57, PT ;  /* 0x7ffffc571800780c */ /* 0x000fc60003f26070 */
[----:B------:R-:W-:Y:S04]  /*2ea50*/  LDGSTS.E [R8+-0x34000], desc[UR8][R4.64], !P4 ;  /* 0xcc00000004087fae */ /* 0x000fe8000e121848 */
[----:B------:R-:W2:Y:S04]  /*2ea60*/  LDL.64 R20, [R1+0x558] ;  /* 0x0005580001147983 */ /* 0x000ea80000100a00 */
[----:B------:R-:W2:Y:S04]  /*2ea70*/  LDL.64 R2, [R1+0x568] ;  /* 0x0005680001027983 */ /* 0x000ea80000100a00 */
[----:B---3--:R-:W-:Y:S04]  /*2ea80*/  LDGSTS.E [R7+-0x37ffc], desc[UR8][R18.64], !P1 ;  /* 0xc800400012077fae */ /* 0x008fe8000c921848 */
[----:B------:R-:W3:Y:S04]  /*2ea90*/  LDL.64 R4, [R1+0x2e0] ;  /* 0x0002e00001047983 */ /* 0x000ee80000100a00 */
[----:B----4-:R-:W-:Y:S04]  /*2eaa0*/  LDGSTS.E [R8+-0x33ffc], desc[UR8][R16.64], !P1 ;  /* 0xcc00400010087fae */ /* 0x010fe8000c921848 */
[----:B------:R-:W4:Y:S04]  /*2eab0*/  LDL.64 R18, [R1+0x578] ;  /* 0x0005780001127983 */ /* 0x000f280000100a00 */
[----:B------:R-:W4:Y:S04]  /*2eac0*/  LDL.64 R168, [R1+0x3f0] ;  /* 0x0003f00001a87983 */ /* 0x000f280000100a00 */
[----:B------:R-:W4:Y:S01]  /*2ead0*/  LDL.64 R16, [R1+0x338] ;  /* 0x0003380001107983 */ /* 0x000f220000100a00 */
[----:B------:R-:W-:Y:S01]  /*2eae0*/  VIADD R24, R27, 0xfffffcd5 ;  /* 0xfffffcd51b187836 */ /* 0x000fe20000000000 */
[----:B--2---:R-:W-:Y:S01]  /*2eaf0*/  IADD3 R22, R25, -0x32c, RZ ;  /* 0xfffffcd419167810 */ /* 0x004fe20007ffe0ff */
[----:B------:R-:W-:Y:S01]  /*2eb00*/  VIADD R23, R28, 0xfffffcb7 ;  /* 0xfffffcb71c177836 */ /* 0x000fe20000000000 */
[----:B------:R-:W2:Y:S01]  /*2eb10*/  LDC R27, c[0x0][0x230] ;  /* 0x00008c00ff1b7b82 */ /* 0x000ea20000000800 */
[----:B------:R-:W4:Y:S01]  /*2eb20*/  LDL.64 R162, [R1+0x150] ;  /* 0x0001500001a27983 */ /* 0x000f220000100a00 */
[----:B------:R-:W-:-:S02]  /*2eb30*/  ISETP.GE.U32.AND P2, PT, R24, 0x7ffffc56, PT ;  /* 0x7ffffc561800780c */ /* 0x000fc40003f46070 */
[----:B------:R-:W-:Y:S01]  /*2eb40*/  ISETP.GE.U32.AND P3, PT, R22, 0x7ffffc55, PT ;  /* 0x7ffffc551600780c */ /* 0x000fe20003f66070 */
[----:B------:R-:W-:Y:S01]  /*2eb50*/  VIADD R24, R9, 0x100000 ;  /* 0x0010000009187836 */ /* 0x000fe20000000000 */
[----:B------:R-:W-:Y:S01]  /*2eb60*/  ISETP.GE.U32.AND P4, PT, R23, 0x7ffffc38, PT ;  /* 0x7ffffc381700780c */ /* 0x000fe20003f86070 */
[----:B------:R-:W4:Y:S01]  /*2eb70*/  LDL.64 R158, [R1+0x470] ;  /* 0x00047000019e7983 */ /* 0x000f220000100a00 */
[----:B------:R-:W-:Y:S01]  /*2eb80*/  IADD3 R23, R9, 0x100000, RZ ;  /* 0x0010000009177810 */ /* 0x000fe20007ffe0ff */
[----:B------:R-:W4:Y:S01]  /*2eb90*/  LDC R28, c[0x0][0x230] ;  /* 0x00008c00ff1c7b82 */ /* 0x000f220000000800 */
[----:B------:R-:W-:Y:S01]  /*2eba0*/  IADD3 R22, R31, -0x34a, RZ ;  /* 0xfffffcb61f167810 */ /* 0x000fe20007ffe0ff */
[----:B-1----:R-:W4:Y:S04]  /*2ebb0*/  LDL.64 R234, [R1+0x720] ;  /* 0x0007200001ea7983 */ /* 0x002f280000100a00 */
[----:B------:R-:W-:Y:S01]  /*2ebc0*/  LDGSTS.E [R7+-0x37ff8], desc[UR8][R192.64], !P2 ;  /* 0xc8008000c0077fae */ /* 0x000fe2000d121848 */
[----:B------:R-:W-:Y:S01]  /*2ebd0*/  ISETP.GE.U32.AND P1, PT, R22, 0x7ffffc37, PT ;  /* 0x7ffffc371600780c */ /* 0x000fe20003f26070 */
[----:B------:R-:W-:Y:S01]  /*2ebe0*/  VIADD R22, R9, 0x100000 ;  /* 0x0010000009167836 */ /* 0x000fe20000000000 */
[----:B------:R-:W1:Y:S01]  /*2ebf0*/  LDC R25, c[0x0][0x230] ;  /* 0x00008c00ff197b82 */ /* 0x000e620000000800 */
        /* <DEDUP_REMOVED lines=13> */
[----:B------:R1:W-:Y:S04]  /*2ecd0*/  LDGSTS.E [R24+-0x33ff8], desc[UR8][R172.64], !P2 ;  /* 0xcc008000ac187fae */ /* 0x0003e8000d121848 */
[----:B------:R2:W-:Y:S01]  /*2ece0*/  LDGSTS.E [R23+-0x37ff4], desc[UR8][R188.64], !P3 ;  /* 0xc800c000bc177fae */ /* 0x0005e2000d921848 */
[----:B-1----:R-:W-:-:S03]  /*2ecf0*/  IADD3 R24, R26, -0x36a, RZ ;  /* 0xfffffc961a187810 */ /* 0x002fc60007ffe0ff */
[----:B------:R-:W4:Y:S01]  /*2ed00*/  LDL.64 R172, [R1+0x130] ;  /* 0x0001300001ac7983 */ /* 0x000f220000100a00 */
[----:B------:R-:W1:Y:S03]  /*2ed10*/  LDC R26, c[0x0][0x230] ;  /* 0x00008c00ff1a7b82 */ /* 0x000e660000000800 */
[----:B------:R-:W4:Y:S01]  /*2ed20*/  LDL.64 R188, [R1+0x370] ;  /* 0x0003700001bc7983 */ /* 0x000f220000100a00 */
[----:B--2---:R-:W-:-:S03]  /*2ed30*/  IADD3 R23, R27, -0x34b, RZ ;  /* 0xfffffcb51b177810 */ /* 0x004fc60007ffe0ff */
[----:B------:R2:W-:Y:S01]  /*2ed40*/  LDGSTS.E [R22+-0x33ff4], desc[UR8][R180.64], !P3 ;  /* 0xcc00c000b4167fae */ /* 0x0005e2000d921848 */
[----:B------:R-:W1:Y:S03]  /*2ed50*/  LDC R27, c[0x0][0x230] ;  /* 0x00008c00ff1b7b82 */ /* 0x000e660000000800 */
[----:B------:R3:W-:Y:S04]  /*2ed60*/  LDGSTS.E [R8+-0x30000], desc[UR8][R20.64], !P4 ;  /* 0xd000000014087fae */ /* 0x0007e8000e121848 */
[----:B------:R-:W4:Y:S04]  /*2ed70*/  LDL.64 R180, [R1+0x8d0] ;  /* 0x0008d00001b47983 */ /* 0x000f280000100a00 */
[----:B------:R-:W-:Y:S04]  /*2ed80*/  LDGSTS.E [R7+-0x2c000], desc[UR8][R198.64], !P4 ;  /* 0xd4000000c6077fae */ /* 0x000fe8000e121848 */
[----:B------:R-:W4:Y:S01]  /*2ed90*/  LDL.64 R20, [R1+0x540] ;  /* 0x0005400001147983 */ /* 0x000f220000100a00 */
[----:B------:R-:W-:-:S03]  /*2eda0*/  ISETP.GE.U32.AND P2, PT, R23, 0x7ffffc36, PT ;  /* 0x7ffffc361700780c */ /* 0x000fc60003f46070 */
[----:B------:R-:W4:Y:S01]  /*2edb0*/  LDL.64 R198, [R1+0x8f0] ;  /* 0x0008f00001c67983 */ /* 0x000f220000100a00 */
[----:B--2---:R-:W-:Y:S01]  /*2edc0*/  VIADD R22, R29, 0xfffffcb4 ;  /* 0xfffffcb41d167836 */ /* 0x004fe20000000000 */
[----:B---3--:R-:W-:Y:S01]  /*2edd0*/  IADD3 R8, R30, -0x369, RZ ;  /* 0xfffffc971e087810 */ /* 0x008fe20007ffe0ff */
[C---:B------:R-:W-:Y:S01]  /*2ede0*/  VIADD R23, R9.reuse, 0x100000 ;  /* 0x0010000009177836 */ /* 0x040fe20000000000 */
[----:B------:R-:W-:Y:S01]  /*2edf0*/  LDGSTS.E [R7+-0x2fffc], desc[UR8][R2.64], !P1 ;  /* 0xd000400002077fae */ /* 0x000fe2000c921848 */
[----:B------:R-:W2:Y:S01]  /*2ee00*/  LDC R30, c[0x0][0x230] ;  /* 0x00008c00ff1e7b82 */ /* 0x000ea20000000800 */
[----:B------:R-:W-:Y:S01]  /*2ee10*/  ISETP.GE.U32.AND P3, PT, R22, 0x7ffffc35, PT ;  /* 0x7ffffc351600780c */ /* 0x000fe20003f66070 */
[C---:B------:R-:W-:Y:S01]  /*2ee20*/  VIADD R22, R9.reuse, 0x100000 ;  /* 0x0010000009167836 */ /* 0x040fe20000000000 */
[----:B------:R-:W-:Y:S01]  /*2ee30*/  ISETP.GE.U32.AND P4, PT, R8, 0x7ffffc18, PT ;  /* 0x7ffffc180800780c */ /* 0x000fe20003f86070 */
[----:B------:R-:W-:Y:S01]  /*2ee40*/  LDGSTS.E [R23+-0x2bffc], desc[UR8][R4.64], !P1 ;  /* 0xd400400004177fae */ /* 0x000fe2000c921848 */
[----:B------:R-:W-:-:S03]  /*2ee50*/  IADD3 R8, R9, 0x100000, RZ ;  /* 0x0010000009087810 */ /* 0x000fc60007ffe0ff */
[----:B----4-:R-:W-:Y:S01]  /*2ee60*/  LDGSTS.E [R22+-0x2fff8], desc[UR8][R18.64], !P2 ;  /* 0xd000800012167fae */ /* 0x010fe2000d121848 */
[----:B------:R-:W3:Y:S03]  /*2ee70*/  LDC R29, c[0x0][0x230] ;  /* 0x00008c00ff1d7b82 */ /* 0x000ee60000000800 */
[----:B------:R-:W-:Y:S04]  /*2ee80*/  LDGSTS.E [R8+-0x2bff8], desc[UR8][R16.64], !P2 ;  /* 0xd400800010087fae */ /* 0x000fe8000d121848 */
[----:B------:R-:W4:Y:S04]  /*2ee90*/  LDL.64 R2, [R1+0x3c8] ;  /* 0x0003c80001027983 */ /* 0x000f280000100a00 */
[----:B------:R-:W3:Y:S04]  /*2eea0*/  LDL.64 R18, [R1+0x560] ;  /* 0x0005600001127983 */ /* 0x000ee80000100a00 */
[----:B------:R-:W4:Y:S01]  /*2eeb0*/  LDL.64 R16, [R1+0x920] ;  /* 0x0009200001107983 */ /* 0x000f220000100a00 */
[----:B------:R-:W-:Y:S01]  /*2eec0*/  ISETP.GE.U32.AND P1, PT, R24, 0x7ffffc17, PT ;  /* 0x7ffffc171800780c */ /* 0x000fe20003f26070 */
[----:B------:R-:W-:-:S02]  /*2eed0*/  VIADD R24, R28, 0xfffffc95 ;  /* 0xfffffc951c187836 */ /* 0x000fc40000000000 */
[----:B------:R-:W4:Y:S01]  /*2eee0*/  LDC R28, c[0x0][0x230] ;  /* 0x00008c00ff1c7b82 */ /* 0x000f220000000800 */
[----:B------:R-:W4:Y:S04]  /*2eef0*/  LDL.64 R4, [R1+0x140] ;  /* 0x0001400001047983 */ /* 0x000f280000100a00 */
[----:B------:R-:W-:Y:S04]  /*2ef00*/  LDGSTS.E [R7+-0x2fff4], desc[UR8][R192.64], !P3 ;  /* 0xd000c000c0077fae */ /* 0x000fe8000d921848 */
[----:B------:R-:W4:Y:S04]  /*2ef10*/  LDL.64 R192, [R1+0x188] ;  /* 0x0001880001c07983 */ /* 0x000f280000100a00 */
[----:B------:R1:W-:Y:S01]  /*2ef20*/  LDGSTS.E [R23+-0x2bff4], desc[UR8][R188.64], !P3 ;  /* 0xd400c000bc177fae */ /* 0x0003e2000d921848 */
[----:B------:R-:W-:-:S02]  /*2ef30*/  ISETP.GE.U32.AND P3, PT, R24, 0x7ffffc16, PT ;  /* 0x7ffffc161800780c */ /* 0x000fc40003f66070 */
[----:B------:R-:W4:Y:S01]  /*2ef40*/  LDC R24, c[0x0][0x230] ;  /* 0x00008c00ff187b82 */ /* 0x000f220000000800 */
[----:B-1----:R-:W-:Y:S01]  /*2ef50*/  VIADD R23, R27, 0xfffffcf3 ;  /* 0xfffffcf31b177836 */ /* 0x002fe20000000000 */
[----:B------:R-:W4:Y:S06]  /*2ef60*/  LDL.64 R188, [R1+0x598] ;  /* 0x0005980001bc7983 */ /* 0x000f2c0000100a00 */
[----:B------:R-:W1:Y:S01]  /*2ef70*/  LDC R27, c[0x0][0x230] ;  /* 0x00008c00ff1b7b82 */ /* 0x000e620000000800 */
[----:B------:R2:W-:Y:S04]  /*2ef80*/  LDGSTS.E [R22+-0x28000], desc[UR8][R180.64], !P4 ;  /* 0xd8000000b4167fae */ /* 0x0005e8000e121848 */
[----:B------:R-:W-:Y:S04]  /*2ef90*/  LDGSTS.E [R8+-0x24000], desc[UR8][R20.64], !P4 ;  /* 0xdc00000014087fae */ /* 0x000fe8000e121848 */
[----:B------:R-:W4:Y:S04]  /*2efa0*/  LDL.64 R180, [R1+0x3a0] ;  /* 0x0003a00001b47983 */ /* 0x000f280000100a00 */
[----:B------:R-:W-:Y:S04]  /*2efb0*/  LDGSTS.E [R7+-0x27ffc], desc[UR8][R198.64], !P1 ;  /* 0xd8004000c6077fae */ /* 0x000fe8000c921848 */
[----:B------:R-:W-:Y:S04]  /*2efc0*/  LDGSTS.E [R8+-0x23ffc], desc[UR8][R206.64], !P1 ;  /* 0xdc004000ce087fae */ /* 0x000fe8000c921848 */
[----:B------:R1:W-:Y:S04]  /*2efd0*/  LDGSTS.E [R7+-0x27ff8], desc[UR8][R202.64], !P3 ;  /* 0xd8008000ca077fae */ /* 0x0003e8000d921848 */
[----:B------:R-:W4:Y:S04]  /*2efe0*/  LDL.64 R198, [R1+0x178] ;  /* 0x0001780001c67983 */ /* 0x000f280000100a00 */
[----:B------:R-:W4:Y:S04]  /*2eff0*/  LDL.64 R206, [R1+0x168] ;  /* 0x0001680001ce7983 */ /* 0x000f280000100a00 */
[----:B------:R-:W4:Y:S01]  /*2f000*/  LDL.64 R202, [R1+0x170] ;  /* 0x0001700001ca7983 */ /* 0x000f220000100a00 */
[----:B--2---:R-:W-:-:S03]  /*2f010*/  IADD3 R22, R25, -0x36c, RZ ;  /* 0xfffffc9419167810 */ /* 0x004fc60007ffe0ff */
[----:B------:R-:W2:Y:S01]  /*2f020*/  LDL.64 R20, [R1+0x118] ;  /* 0x0001180001147983 */ /* 0x000ea20000100a00 */
[----:B------:R-:W-:Y:S02]  /*2f030*/  ISETP.GE.U32.AND P4, PT, R22, 0x7ffffc15, PT ;  /* 0x7ffffc151600780c */ /* 0x000fe40003f86070 */
[----:B------:R-:W-:Y:S01]  /*2f040*/  ISETP.GE.U32.AND P2, PT, R23, 0x7ffffc74, PT ;  /* 0x7ffffc741700780c */ /* 0x000fe20003f46070 */
[----:B-1----:R-:W-:Y:S01]  /*2f050*/  VIADD R7, R10, 0x100000 ;  /* 0x001000000a077836 */ /* 0x002fe20000000000 */
[----:B------:R-:W-:Y:S01]  /*2f060*/  IADD3 R22, R30, -0x30e, RZ ;  /* 0xfffffcf21e167810 */ /* 0x000fe20007ffe0ff */
[C---:B------:R-:W-:Y:S01]  /*2f070*/  VIADD R23, R9.reuse, 0x100000 ;  /* 0x0010000009177836 */ /* 0x040fe20000000000 */
[----:B------:R-:W-:Y:S01]  /*2f080*/  IADD3 R8, R10, 0x100000, RZ ;  /* 0x001000000a087810 */ /* 0x000fe20007ffe0ff */
[----:B------:R-:W1:Y:S01]  /*2f090*/  LDC R25, c[0x0][0x230] ;  /* 0x00008c00ff197b82 */ /* 0x000e620000000800 */
[----:B------:R-:W-:Y:S02]  /*2f0a0*/  ISETP.GE.U32.AND P1, PT, R22, 0x7ffffc73, PT ;  /* 0x7ffffc731600780c */ /* 0x000fe40003f26070 */
[C---:B------:R-:W-:Y:S01]  /*2f0b0*/  IADD3 R22, R9.reuse, 0x100000, RZ ;  /* 0x0010000009167810 */ /* 0x040fe20007ffe0ff */
[----:B---3--:R-:W-:Y:S04]  /*2f0c0*/  LDGSTS.E [R23+-0x23ff8], desc[UR8][R18.64], !P3 ;  /* 0xdc00800012177fae */ /* 0x008fe8000d921848 */
[----:B----4-:R3:W-:Y:S01]  /*2f0d0*/  LDGSTS.E [R22+-0x27ff4], desc[UR8][R16.64], !P4 ;  /* 0xd800c00010167fae */ /* 0x0107e2000e121848 */
[----:B------:R-:W4:Y:S03]  /*2f0e0*/  LDC R30, c[0x0][0x230] ;  /* 0x00008c00ff1e7b82 */ /* 0x000f260000000800 */
[----:B------:R-:W4:Y:S04]  /*2f0f0*/  LDL.64 R18, [R1+0x158] ;  /* 0x0001580001127983 */ /* 0x000f280000100a00 */
[----:B------:R-:W4:Y:S01]  /*2f100*/  LDL.64 R16, [R1+0x120] ;  /* 0x0001200001107983 */ /* 0x000f220000100a00 */
[----:B------:R-:W-:Y:S01]  /*2f110*/  VIADD R9, R9, 0x100000 ;  /* 0x0010000009097836 */ /* 0x000fe20000000000 */
[----:B---3--:R-:W-:-:S02]  /*2f120*/  IADD3 R22, R24, -0x30f, RZ ;  /* 0xfffffcf118167810 */ /* 0x008fc40007ffe0ff */
[----:B-1----:R-:W-:Y:S01]  /*2f130*/  IADD3 R23, R25, -0x32e, RZ ;  /* 0xfffffcd219177810 */ /* 0x002fe20007ffe0ff */
[----:B------:R-:W1:Y:S01]  /*2f140*/  LDC R24, c[0x0][0x230] ;  /* 0x00008c00ff187b82 */ /* 0x000e620000000800 */
[----:B------:R3:W-:Y:S04]  /*2f150*/  LDGSTS.E [R9+-0x23ff4], desc[UR8][R210.64], !P4 ;  /* 0xdc00c000d2097fae */ /* 0x0007e8000e121848 */
[----:B------:R3:W-:Y:S03]  /*2f160*/  LDGSTS.E [R8+-0x40000], desc[UR8][R192.64], !P2 ;  /* 0xc0000000c0087fae */ /* 0x0007e6000d121848 */
[----:B------:R-:W1:Y:S01]  /*2f170*/  LDC R25, c[0x0][0x230] ;  /* 0x00008c00ff197b82 */ /* 0x000e620000000800 */
[----:B------:R-:W-:Y:S01]  /*2f180*/  LDGSTS.E [R7+-0x3c000], desc[UR8][R190.64], !P2 ;  /* 0xc4000000be077fae */ /* 0x000fe2000d121848 */
[----:B------:R-:W-:Y:S01]  /*2f190*/  ISETP.GE.U32.AND P2, PT, R22, 0x7ffffc72, PT ;  /* 0x7ffffc721600780c */ /* 0x000fe20003f46070 */
[----:B---3--:R-:W-:-:S02]  /*2f1a0*/  VIADD R9, R28, 0xfffffcf0 ;  /* 0xfffffcf01c097836 */ /* 0x008fc40000000000 */
[----:B------:R-:W3:Y:S01]  /*2f1b0*/  LDL.64 R210, [R1+0x3b8] ;  /* 0x0003b80001d27983 */ /* 0x000ee20000100a00 */
[----:B------:R-:W-:Y:S01]  /*2f1c0*/  IADD3 R8, R29, -0x32d, RZ ;  /* 0xfffffcd31d087810 */ /* 0x000fe20007ffe0ff */
[----:B------:R-:W-:Y:S01]  /*2f1d0*/  VIADD R22, R10, 0x100000 ;  /* 0x001000000a167836 */ /* 0x000fe20000000000 */
[----:B------:R-:W-:Y:S01]  /*2f1e0*/  ISETP.GE.U32.AND P3, PT, R9, 0x7ffffc71, PT ;  /* 0x7ffffc710900780c */ /* 0x000fe20003f66070 */
[----:B------:R-:W3:Y:S01]  /*2f1f0*/  LDC R28, c[0x0][0x230] ;  /* 0x00008c00ff1c7b82 */ /* 0x000ee20000000800 */
[----:B------:R-:W-:Y:S01]  /*2f200*/  ISETP.GE.U32.AND P4, PT, R8, 0x7ffffc54, PT ;  /* 0x7ffffc540800780c */ /* 0x000fe20003f86070 */
[C---:B------:R-:W-:Y:S01]  /*2f210*/  VIADD R9, R10.reuse, 0x100000 ;  /* 0x001000000a097836 */ /* 0x040fe20000000000 */
[----:B------:R-:W-:-:S05]  /*2f220*/  IADD3 R8, R10, 0x100000, RZ ;  /* 0x001000000a087810 */ /* 0x000fca0007ffe0ff */
[----:B------:R-:W3:Y:S01]  /*2f230*/  LDC R29, c[0x0][0x230] ;  /* 0x00008c00ff1d7b82 */ /* 0x000ee20000000800 */
[----:B------:R-:W-:Y:S04]  /*2f240*/  LDGSTS.E [R7+-0x3fffc], desc[UR8][R198.64], !P1 ;  /* 0xc0004000c6077fae */ /* 0x000fe8000c921848 */
[----:B------:R-:W-:Y:S04]  /*2f250*/  LDGSTS.E [R22+-0x3bffc], desc[UR8][R196.64], !P1 ;  /* 0xc4004000c4167fae */ /* 0x000fe8000c921848 */
[----:B------:R-:W-:Y:S04]  /*2f260*/  LDGSTS.E [R9+-0x3fff8], desc[UR8][R202.64], !P2 ;  /* 0xc0008000ca097fae */ /* 0x000fe8000d121848 */
[----:B------:R-:W-:Y:S04]  /*2f270*/  LDGSTS.E [R8+-0x3bff8], desc[UR8][R200.64], !P2 ;  /* 0xc4008000c8087fae */ /* 0x000fe8000d121848 */
[----:B------:R-:W-:Y:S04]  /*2f280*/  LDGSTS.E [R7+-0x3fff4], desc[UR8][R206.64], !P3 ;  /* 0xc000c000ce077fae */ /* 0x000fe8000d921848 */
[----:B------:R-:W-:Y:S04]  /*2f290*/  LDGSTS.E [R22+-0x3bff4], desc[UR8][R204.64], !P3 ;  /* 0xc400c000cc167fae */ /* 0x000fe8000d921848 */
[----:B------:R1:W-:Y:S01]  /*2f2a0*/  LDGSTS.E [R9+-0x38000], desc[UR8][R180.64], !P4 ;  /* 0xc8000000b4097fae */ /* 0x0003e2000e121848 */
[----:B------:R-:W-:-:S03]  /*2f2b0*/  ISETP.GE.U32.AND P1, PT, R23, 0x7ffffc53, PT ;  /* 0x7ffffc531700780c */ /* 0x000fc60003f26070 */
[----:B--2---:R-:W-:Y:S04]  /*2f2c0*/  LDGSTS.E [R8+-0x34000], desc[UR8][R20.64], !P4 ;  /* 0xcc00000014087fae */ /* 0x004fe8000e121848 */
[----:B------:R-:W2:Y:S04]  /*2f2d0*/  LDL.64 R180, [R1+0x380] ;  /* 0x0003800001b47983 */ /* 0x000ea80000100a00 */
[----:B------:R-:W2:Y:S04]  /*2f2e0*/  LDL.64 R20, [R1+0x5b0] ;  /* 0x0005b00001147983 */ /* 0x000ea80000100a00 */
[----:B----4-:R-:W-:Y:S04]  /*2f2f0*/  LDGSTS.E [R7+-0x37ffc], desc[UR8][R18.64], !P1 ;  /* 0xc800400012077fae */ /* 0x010fe8000c921848 */
[----:B------:R-:W-:Y:S04]  /*2f300*/  LDGSTS.E [R8+-0x33ffc], desc[UR8][R16.64], !P1 ;  /* 0xcc00400010087fae */ /* 0x000fe8000c921848 */
[----:B------:R-:W4:Y:S04]  /*2f310*/  LDL.64 R18, [R1+0x5c8] ;  /* 0x0005c80001127983 */ /* 0x000f280000100a00 */
[----:B------:R-:W4:Y:S01]  /*2f320*/  LDL.64 R16, [R1+0x3a8] ;  /* 0x0003a80001107983 */ /* 0x000f220000100a00 */
[----:B------:R-:W-:-:S02]  /*2f330*/  VIADD R23, R26, 0xfffffcd1 ;  /* 0xfffffcd11a177836 */ /* 0x000fc40000000000 */
[----:B------:R-:W3:Y:S01]  /*2f340*/  LDC R26, c[0x0][0x230] ;  /* 0x00008c00ff1a7b82 */ /* 0x000ee20000000800 */
[----:B-1----:R-:W-:Y:S02]  /*2f350*/  IADD3 R9, R24, -0x330, RZ ;  /* 0xfffffcd018097810 */ /* 0x002fe40007ffe0ff */
[----:B------:R-:W-:Y:S02]  /*2f360*/  ISETP.GE.U32.AND P2, PT, R23, 0x7ffffc52, PT ;  /* 0x7ffffc521700780c */ /* 0x000fe40003f46070 */
[----:B------:R-:W-:Y:S01]  /*2f370*/  ISETP.GE.U32.AND P3, PT, R9, 0x7ffffc51, PT ;  /* 0x7ffffc510900780c */ /* 0x000fe20003f66070 */
[----:B------:R-:W-:Y:S01]  /*2f380*/  VIADD R22, R27, 0xfffffcb3 ;  /* 0xfffffcb31b167836 */ /* 0x000fe20000000000 */
[----:B------:R-:W-:Y:S01]  /*2f390*/  IADD3 R9, R30, -0x34e, RZ ;  /* 0xfffffcb21e097810 */ /* 0x000fe20007ffe0ff */
[----:B------:R-:W-:Y:S01]  /*2f3a0*/  VIADD R23, R10, 0x100000 ;  /* 0x001000000a177836 */ /* 0x000fe20000000000 */
[----:B------:R-:W1:Y:S02]  /*2f3b0*/  LDC R27, c[0x0][0x230] ;  /* 0x00008c00ff1b7b82 */ /* 0x000e640000000800 */
[----:B------:R-:W-:-:S02]  /*2f3c0*/  ISETP.GE.U32.AND P4, PT, R22, 0x7ffffc34, PT ;  /* 0x7ffffc341600780c */ /* 0x000fc40003f86070 */
[----:B------:R-:W-:Y:S01]  /*2f3d0*/  ISETP.GE.U32.AND P1, PT, R9, 0x7ffffc33, PT ;  /* 0x7ffffc330900780c */ /* 0x000fe20003f26070 */
[C---:B------:R-:W-:Y:S01]  /*2f3e0*/  VIADD R9, R10.reuse, 0x100000 ;  /* 0x001000000a097836 */ /* 0x040fe20000000000 */
[----:B------:R-:W-:Y:S01]  /*2f3f0*/  IADD3 R22, R10, 0x100000, RZ ;  /* 0x001000000a167810 */ /* 0x000fe20007ffe0ff */
[----:B---3--:R-:W-:Y:S01]  /*2f400*/  LDGSTS.E [R7+-0x37ff8], desc[UR8][R210.64], !P2 ;  /* 0xc8008000d2077fae */ /* 0x008fe2000d121848 */
[----:B------:R-:W3:Y:S03]  /*2f410*/  LDC R24, c[0x0][0x230] ;  /* 0x00008c00ff187b82 */ /* 0x000ee60000000800 */
[----:B------:R-:W-:Y:S04]  /*2f420*/  LDGSTS.E [R23+-0x33ff8], desc[UR8][R172.64], !P2 ;  /* 0xcc008000ac177fae */ /* 0x000fe8000d121848 */
[----:B------:R1:W-:Y:S04]  /*2f430*/  LDGSTS.E [R22+-0x37ff4], desc[UR8][R2.64], !P3 ;  /* 0xc800c00002167fae */ /* 0x0003e8000d921848 */
[----:B------:R-:W3:Y:S04]  /*2f440*/  LDL.64 R210, [R1+0x5e0] ;  /* 0x0005e00001d27983 */ /* 0x000ee80000100a00 */
[----:B------:R1:W-:Y:S02]  /*2f450*/  LDGSTS.E [R9+-0x33ff4], desc[UR8][R4.64], !P3 ;  /* 0xcc00c00004097fae */ /* 0x0003e4000d921848 */
[----:B-1----:R-:W-:-:S02]  /*2f460*/  IADD3 R22, R26, -0x34f, RZ ;  /* 0xfffffcb11a167810 */ /* 0x002fc40007ffe0ff */
[----:B------:R1:W-:Y:S01]  /*2f470*/  LDGSTS.E [R8+-0x30000], desc[UR8][R188.64], !P4 ;  /* 0xd0000000bc087fae */ /* 0x0003e2000e121848 */
[----:B------:R-:W3:Y:S01]  /*2f480*/  LDC R26, c[0x0][0x230] ;  /* 0x00008c00ff1a7b82 */ /* 0x000ee20000000800 */
[----:B------:R-:W-:Y:S02]  /*2f490*/  IADD3 R23, R25, -0x36e, RZ ;  /* 0xfffffc9219177810 */ /* 0x000fe40007ffe0ff */
[----:B------:R-:W3:Y:S04]  /*2f4a0*/  LDL.64 R172, [R1+0x198] ;  /* 0x0001980001ac7983 */ /* 0x000ee80000100a00 */
[----:B------:R-:W3:Y:S01]  /*2f4b0*/  LDL.64 R4, [R1+0x3b0] ;  /* 0x0003b00001047983 */ /* 0x000ee20000100a00 */
[----:B------:R-:W-:Y:S01]  /*2f4c0*/  ISETP.GE.U32.AND P2, PT, R22, 0x7ffffc32, PT ;  /* 0x7ffffc321600780c */ /* 0x000fe20003f46070 */
[----:B------:R-:W-:Y:S01]  /*2f4d0*/  VIADD R22, R10, 0x100000 ;  /* 0x001000000a167836 */ /* 0x000fe20000000000 */
[----:B------:R-:W3:Y:S01]  /*2f4e0*/  LDC R25, c[0x0][0x230] ;  /* 0x00008c00ff197b82 */ /* 0x000ee20000000800 */
[----:B------:R-:W3:Y:S01]  /*2f4f0*/  LDL.64 R188, [R1+0x928] ;  /* 0x0009280001bc7983 */ /* 0x000ee20000100a00 */
[----:B------:R-:W-:Y:S01]  /*2f500*/  VIADD R9, R28, 0xfffffcb0 ;  /* 0xfffffcb01c097836 */ /* 0x000fe20000000000 */
[----:B-1----:R-:W-:-:S02]  /*2f510*/  IADD3 R8, R29, -0x36d, RZ ;  /* 0xfffffc931d087810 */ /* 0x002fc40007ffe0ff */
[----:B------:R-:W3:Y:S02]  /*2f520*/  LDL.64 R2, [R1+0x420] ;  /* 0x0004200001027983 */ /* 0x000ee40000100a00 */
[----:B------:R-:W-:Y:S01]  /*2f530*/  ISETP.GE.U32.AND P3, PT, R9, 0x7ffffc31, PT ;  /* 0x7ffffc310900780c */ /* 0x000fe20003f66070 */
[----:B------:R-:W-:Y:S01]  /*2f540*/  VIADD R9, R10, 0x100000 ;  /* 0x001000000a097836 */ /* 0x000fe20000000000 */
[----:B------:R-:W1:Y:S08]  /*2f550*/  LDC R29, c[0x0][0x230] ;  /* 0x00008c00ff1d7b82 */ /* 0x000e700000000800 */
[----:B------:R-:W1:Y:S01]  /*2f560*/  LDC R28, c[0x0][0x230] ;  /* 0x00008c00ff1c7b82 */ /* 0x000e620000000800 */
[----:B--2---:R-:W-:Y:S04]  /*2f570*/  LDGSTS.E [R7+-0x2c000], desc[UR8][R180.64], !P4 ;  /* 0xd4000000b4077fae */ /* 0x004fe8000e121848 */
[----:B------:R-:W-:Y:S04]  /*2f580*/  LDGSTS.E [R7+-0x2fffc], desc[UR8][R20.64], !P1 ;  /* 0xd000400014077fae */ /* 0x000fe8000c921848 */
[----:B------:R-:W-:Y:S04]  /*2f590*/  LDGSTS.E [R22+-0x2bffc], desc[UR8][R218.64], !P1 ;  /* 0xd4004000da167fae */ /* 0x000fe8000c921848 */
[----:B------:R-:W2:Y:S01]  /*2f5a0*/  LDL.64 R180, [R1+0x580] ;  /* 0x0005800001b47983 */ /* 0x000ea20000100a00 */
[----:B------:R-:W-:-:S03]  /*2f5b0*/  ISETP.GE.U32.AND P4, PT, R8, 0x7ffffc14, PT ;  /* 0x7ffffc140800780c */ /* 0x000fc60003f86070 */
[----:B------:R-:W2:Y:S04]  /*2f5c0*/  LDL.64 R20, [R1+0x5a0] ;  /* 0x0005a00001147983 */ /* 0x000ea80000100a00 */
[----:B------:R-:W2:Y:S01]  /*2f5d0*/  LDL.64 R218, [R1+0x938] ;  /* 0x0009380001da7983 */ /* 0x000ea20000100a00 */
[----:B------:R-:W-:-:S03]  /*2f5e0*/  IADD3 R8, R10, 0x100000, RZ ;  /* 0x001000000a087810 */ /* 0x000fc60007ffe0ff */
[----:B----4-:R-:W-:Y:S04]  /*2f5f0*/  LDGSTS.E [R9+-0x2fff8], desc[UR8][R18.64], !P2 ;  /* 0xd000800012097fae */ /* 0x010fe8000d121848 */
[----:B------:R-:W-:Y:S04]  /*2f600*/  LDGSTS.E [R8+-0x2bff8], desc[UR8][R16.64], !P2 ;  /* 0xd400800010087fae */ /* 0x000fe8000d121848 */
[----:B------:R-:W4:Y:S04]  /*2f610*/  LDL.64 R18, [R1+0x940] ;  /* 0x0009400001127983 */ /* 0x000f280000100a00 */
[----:B------:R-:W4:Y:S01]  /*2f620*/  LDL.64 R16, [R1+0x5a8] ;  /* 0x0005a80001107983 */ /* 0x000f220000100a00 */
[----:B------:R-:W-:Y:S01]  /*2f630*/  ISETP.GE.U32.AND P1, PT, R23, 0x7ffffc13, PT ;  /* 0x7ffffc131700780c */ /* 0x000fe20003f26070 */
[----:B------:R-:W-:-:S02]  /*2f640*/  VIADD R23, R27, 0xfffffc91 ;  /* 0xfffffc911b177836 */ /* 0x000fc40000000000 */
[----:B------:R-:W4:Y:S01]  /*2f650*/  LDC R27, c[0x0][0x230] ;  /* 0x00008c00ff1b7b82 */ /* 0x000f220000000800 */
[----:B---3--:R-:W-:Y:S04]  /*2f660*/  LDGSTS.E [R7+-0x2fff4], desc[UR8][R210.64], !P3 ;  /* 0xd000c000d2077fae */ /* 0x008fe8000d921848 */
[----:B------:R-:W3:Y:S04]  /*2f670*/  LDL.64 R210, [R1+0x268] ;  /* 0x0002680001d27983 */ /* 0x000ee80000100a00 */
[----:B------:R1:W-:Y:S01]  /*2f680*/  LDGSTS.E [R22+-0x2bff4], desc[UR8][R4.64], !P3 ;  /* 0xd400c00004167fae */ /* 0x0003e2000d921848 */
[----:B------:R-:W-:-:S02]  /*2f690*/  ISETP.GE.U32.AND P3, PT, R23, 0x7ffffc12, PT ;  /* 0x7ffffc121700780c */ /* 0x000fc40003f66070 */
[----:B------:R-:W4:Y:S01]  /*2f6a0*/  LDC R23, c[0x0][0x230] ;  /* 0x00008c00ff177b82 */ /* 0x000f220000000800 */
[----:B------:R1:W-:Y:S02]  /*2f6b0*/  LDGSTS.E [R9+-0x28000], desc[UR8][R188.64], !P4 ;  /* 0xd8000000bc097fae */ /* 0x0003e4000e121848 */
[----:B-1----:R-:W-:Y:S02]  /*2f6c0*/  VIADD R22, R26, 0xfffffcef ;  /* 0xfffffcef1a167836 */ /* 0x002fe40000000000 */
[----:B------:R-:W3:Y:S03]  /*2f6d0*/  LDL.64 R4, [R1+0x1a8] ;  /* 0x0001a80001047983 */ /* 0x000ee60000100a00 */
[----:B------:R-:W1:Y:S01]  /*2f6e0*/  LDC R26, c[0x0][0x230] ;  /* 0x00008c00ff1a7b82 */ /* 0x000e620000000800 */
[----:B------:R-:W-:Y:S01]  /*2f6f0*/  IADD3 R9, R24, -0x370, RZ ;  /* 0xfffffc9018097810 */ /* 0x000fe20007ffe0ff */
[----:B------:R-:W3:Y:S01]  /*2f700*/  LDL.64 R188, [R1+0x5f8] ;  /* 0x0005f80001bc7983 */ /* 0x000ee20000100a00 */
[----:B------:R-:W-:Y:S01]  /*2f710*/  ISETP.GE.U32.AND P2, PT, R22, 0x7ffffc70, PT ;  /* 0x7ffffc701600780c */ /* 0x000fe20003f46070 */
[----:B------:R-:W-:-:S04]  /*2f720*/  VIADD R22, R10, 0x100000 ;  /* 0x001000000a167836 */ /* 0x000fc80000000000 */
[----:B------:R-:W1:Y:S01]  /*2f730*/  LDC R24, c[0x0][0x230] ;  /* 0x00008c00ff187b82 */ /* 0x000e620000000800 */
[----:B--2---:R-:W-:Y:S04]  /*2f740*/  LDGSTS.E [R8+-0x24000], desc[UR8][R180.64], !P4 ;  /* 0xdc000000b4087fae */ /* 0x004fe8000e121848 */
[----:B------:R-:W-:Y:S01]  /*2f750*/  LDGSTS.E [R7+-0x27ffc], desc[UR8][R214.64], !P1 ;  /* 0xd8004000d6077fae */ /* 0x000fe2000c921848 */
[----:B------:R-:W-:-:S03]  /*2f760*/  ISETP.GE.U32.AND P4, PT, R9, 0x7ffffc11, PT ;  /* 0x7ffffc110900780c */ /* 0x000fc60003f86070 */
[----:B------:R2:W-:Y:S04]  /*2f770*/  LDGSTS.E [R8+-0x23ffc], desc[UR8][R222.64], !P1 ;  /* 0xdc004000de087fae */ /* 0x0005e8000c921848 */
[----:B------:R-:W3:Y:S04]  /*2f780*/  LDL.64 R180, [R1+0x3c0] ;  /* 0x0003c00001b47983 */ /* 0x000ee80000100a00 */
[----:B------:R-:W3:Y:S01]  /*2f790*/  LDL.64 R214, [R1+0x270] ;  /* 0x0002700001d67983 */ /* 0x000ee20000100a00 */
[----:B------:R-:W-:Y:S02]  /*2f7a0*/  IADD3 R9, R29, -0x312, RZ ;  /* 0xfffffcee1d097810 */ /* 0x000fe40007ffe0ff */
[----:B------:R-:W3:Y:S01]  /*2f7b0*/  LDC R29, c[0x0][0x230] ;  /* 0x00008c00ff1d7b82 */ /* 0x000ee20000000800 */
[----:B------:R1:W-:Y:S01]  /*2f7c0*/  LDGSTS.E [R7+-0x27ff8], desc[UR8][R218.64], !P3 ;  /* 0xd8008000da077fae */ /* 0x0003e2000d921848 */
[----:B------:R-:W-:-:S03]  /*2f7d0*/  ISETP.GE.U32.AND P1, PT, R9, 0x7ffffc6f, PT ;  /* 0x7ffffc6f0900780c */ /* 0x000fc60003f26070 */
[----:B------:R-:W3:Y:S01]  /*2f7e0*/  LDL.64 R222, [R1+0x280] ;  /* 0x0002800001de7983 */ /* 0x000ee20000100a00 */
[----:B------:R-:W-:-:S03]  /*2f7f0*/  IADD3 R9, R10, 0x100000, RZ ;  /* 0x001000000a097810 */ /* 0x000fc60007ffe0ff */
[----:B------:R-:W3:Y:S01]  /*2f800*/  LDL.64 R218, [R1+0x278] ;  /* 0x0002780001da7983 */ /* 0x000ee20000100a00 */
[----:B------:R-:W-:-:S03]  /*2f810*/  VIADD R10, R10, 0x100000 ;  /* 0x001000000a0a7836 */ /* 0x000fc60000000000 */
[----:B------:R-:W-:Y:S04]  /*2f820*/  LDGSTS.E [R22+-0x23ff8], desc[UR8][R20.64], !P3 ;  /* 0xdc00800014167fae */ /* 0x000fe8000d921848 */
[----:B----4-:R-:W-:Y:S04]  /*2f830*/  LDGSTS.E [R9+-0x27ff4], desc[UR8][R18.64], !P4 ;  /* 0xd800c00012097fae */ /* 0x010fe8000e121848 */
[----:B------:R4:W-:Y:S04]  /*2f840*/  LDGSTS.E [R10+-0x23ff4], desc[UR8][R16.64], !P4 ;  /* 0xdc00c000100a7fae */ /* 0x0009e8000e121848 */
[----:B------:R-:W3:Y:S04]  /*2f850*/  LDL.64 R20, [R1+0x3f8] ;  /* 0x0003f80001147983 */ /* 0x000ee80000100a00 */
[----:B------:R-:W3:Y:S04]  /*2f860*/  LDL.64 R18, [R1+0x160] ;  /* 0x0001600001127983 */ /* 0x000ee80000100a00 */
[----:B------:R-:W3:Y:S01]  /*2f870*/  LDL.64 R16, [R1+0x408] ;  /* 0x0004080001107983 */ /* 0x000ee20000100a00 */
[C---:B--2---:R-:W-:Y:S01]  /*2f880*/  IADD3 R8, R11.reuse, 0x100000, RZ ;  /* 0x001000000b087810 */ /* 0x044fe20007ffe0ff */
[----:B-1----:R-:W-:Y:S01]  /*2f890*/  VIADD R7, R11, 0x100000 ;  /* 0x001000000b077836 */ /* 0x002fe20000000000 */
[----:B----4-:R-:W-:Y:S01]  /*2f8a0*/  IADD3 R10, R23, -0x313, RZ ;  /* 0xfffffced170a7810 */ /* 0x010fe20007ffe0ff */
[----:B------:R-:W-:Y:S01]  /*2f8b0*/  VIADD R9, R27, 0xfffffcec ;  /* 0xfffffcec1b097836 */ /* 0x000fe20000000000 */
[----:B------:R-:W-:Y:S01]  /*2f8c0*/  IADD3 R22, R24, -0x332, RZ ;  /* 0xfffffcce18167810 */ /* 0x000fe20007ffe0ff */
[----:B---3--:R1:W-:Y:S01]  /*2f8d0*/  LDGSTS.E [R8+-0x40000], desc[UR8][R210.64], !P2 ;  /* 0xc0000000d2087fae */ /* 0x0083e2000d121848 */
[----:B------:R-:W2:Y:S03]  /*2f8e0*/  LDC R23, c[0x0][0x230] ;  /* 0x00008c00ff177b82 */ /* 0x000ea60000000800 */
[----:B------:R-:W-:Y:S01]  /*2f8f0*/  LDGSTS.E [R7+-0x3c000], desc[UR8][R208.64], !P2 ;  /* 0xc4000000d0077fae */ /* 0x000fe2000d121848 */
[----:B------:R-:W-:Y:S01]  /*2f900*/  ISETP.GE.U32.AND P2, PT, R10, 0x7ffffc6e, PT ;  /* 0x7ffffc6e0a00780c */ /* 0x000fe20003f46070 */
[----:B------:R-:W-:Y:S01]  /*2f910*/  VIADD R10, R11, 0x100000 ;  /* 0x001000000b0a7836 */ /* 0x000fe20000000000 */
[----:B------:R-:W-:-:S02]  /*2f920*/  ISETP.GE.U32.AND P3, PT, R9, 0x7ffffc6d, PT ;  /* 0x7ffffc6d0900780c */ /* 0x000fc40003f66070 */
[----:B------:R-:W3:Y:S01]  /*2f930*/  LDC R27, c[0x0][0x230] ;  /* 0x00008c00ff1b7b82 */ /* 0x000ee20000000800 */
[----:B-1----:R-:W-:Y:S01]  /*2f940*/  IADD3 R8, R28, -0x331, RZ ;  /* 0xfffffccf1c087810 */ /* 0x002fe20007ffe0ff */
[----:B------:R-:W-:-:S03]  /*2f950*/  VIADD R9, R11, 0x100000 ;  /* 0x001000000b097836 */ /* 0x000fc60000000000 */
[----:B------:R-:W-:-:S03]  /*2f960*/  ISETP.GE.U32.AND P4, PT, R8, 0x7ffffc50, PT ;  /* 0x7ffffc500800780c */ /* 0x000fc60003f86070 */
[----:B------:R-:W1:Y:S01]  /*2f970*/  LDC R28, c[0x0][0x230] ;  /* 0x00008c00ff1c7b82 */ /* 0x000e620000000800 */
[----:B------:R-:W-:-:S07]  /*2f980*/  IADD3 R8, R11, 0x100000, RZ ;  /* 0x001000000b087810 */ /* 0x000fce0007ffe0ff */
[----:B------:R-:W4:Y:S01]  /*2f990*/  LDC R24, c[0x0][0x230] ;  /* 0x00008c00ff187b82 */ /* 0x000f220000000800 */
[----:B------:R-:W-:Y:S04]  /*2f9a0*/  LDGSTS.E [R7+-0x3fffc], desc[UR8][R214.64], !P1 ;  /* 0xc0004000d6077fae */ /* 0x000fe8000c921848 */
[----:B------:R-:W-:Y:S01]  /*2f9b0*/  LDGSTS.E [R10+-0x3bffc], desc[UR8][R212.64], !P1 ;  /* 0xc4004000d40a7fae */ /* 0x000fe2000c921848 */
[----:B------:R-:W-:Y:S01]  /*2f9c0*/  ISETP.GE.U32.AND P1, PT, R22, 0x7ffffc4f, PT ;  /* 0x7ffffc4f1600780c */ /* 0x000fe20003f26070 */
[----:B------:R-:W-:Y:S02]  /*2f9d0*/  VIADD R22, R25, 0xfffffccd ;  /* 0xfffffccd19167836 */ /* 0x000fe40000000000 */
[----:B------:R-:W1:Y:S01]  /*2f9e0*/  LDC R25, c[0x0][0x230] ;  /* 0x00008c00ff197b82 */ /* 0x000e620000000800 */
[----:B------:R-:W-:Y:S04]  /*2f9f0*/  LDGSTS.E [R9+-0x3fff8], desc[UR8][R218.64], !P2 ;  /* 0xc0008000da097fae */ /* 0x000fe8000d121848 */
[----:B------:R-:W-:Y:S01]  /*2fa00*/  LDGSTS.E [R8+-0x3bff8], desc[UR8][R216.64], !P2 ;  /* 0xc4008000d8087fae */ /* 0x000fe2000d121848 */
[----:B------:R-:W-:-:S03]  /*2fa10*/  ISETP.GE.U32.AND P2, PT, R22, 0x7ffffc4e, PT ;  /* 0x7ffffc4e1600780c */ /* 0x000fc60003f46070 */
[----:B------:R-:W-:Y:S04]  /*2fa20*/  LDGSTS.E [R7+-0x3fff4], desc[UR8][R222.64], !P3 ;  /* 0xc000c000de077fae */ /* 0x000fe8000d921848 */
[----:B------:R-:W-:Y:S04]  /*2fa30*/  LDGSTS.E [R10+-0x3bff4], desc[UR8][R220.64], !P3 ;  /* 0xc400c000dc0a7fae */ /* 0x000fe8000d921848 */
[----:B------:R2:W-:Y:S04]  /*2fa40*/  LDGSTS.E [R9+-0x38000], desc[UR8][R168.64], !P4 ;  /* 0xc8000000a8097fae */ /* 0x0005e8000e121848 */
[----:B------:R-:W-:Y:S04]  /*2fa50*/  LDGSTS.E [R8+-0x34000], desc[UR8][R162.64], !P4 ;  /* 0xcc000000a2087fae */ /* 0x000fe8000e121848 */
[----:B------:R-:W-:Y:S04]  /*2fa60*/  LDGSTS.E [R7+-0x37ffc], desc[UR8][R20.64], !P1 ;  /* 0xc800400014077fae */ /* 0x000fe8000c921848 */
[----:B------:R-:W-:Y:S04]  /*2fa70*/  LDGSTS.E [R8+-0x33ffc], desc[UR8][R18.64], !P1 ;  /* 0xcc00400012087fae */ /* 0x000fe8000c921848 */
[----:B------:R-:W-:Y:S04]  /*2fa80*/  LDGSTS.E [R7+-0x37ff8], desc[UR8][R16.64], !P2 ;  /* 0xc800800010077fae */ /* 0x000fe8000d121848 */
[----:B------:R-:W4:Y:S04]  /*2fa90*/  LDL.64 R20, [R1+0x608] ;  /* 0x0006080001147983 */ /* 0x000f280000100a00 */
[----:B------:R-:W4:Y:S04]  /*2faa0*/  LDL.64 R18, [R1+0x618] ;  /* 0x0006180001127983 */ /* 0x000f280000100a00 */
[----:B------:R-:W4:Y:S01]  /*2fab0*/  LDL.64 R16, [R1+0x3d8] ;  /* 0x0003d80001107983 */ /* 0x000f220000100a00 */
[----:B--2---:R-:W-:Y:S01]  /*2fac0*/  IADD3 R9, R23, -0x334, RZ ;  /* 0xfffffccc17097810 */ /* 0x004fe20007ffe0ff */
[----:B------:R-:W-:Y:S01]  /*2fad0*/  VIADD R10, R26, 0xfffffcaf ;  /* 0xfffffcaf1a0a7836 */ /* 0x000fe20000000000 */
[----:B------:R-:W2:Y:S01]  /*2fae0*/  LDC R23, c[0x0][0x230] ;  /* 0x00008c00ff177b82 */ /* 0x000ea20000000800 */
[----:B------:R-:W-:Y:S01]  /*2faf0*/  VIADD R22, R11, 0x100000 ;  /* 0x001000000b167836 */ /* 0x000fe20000000000 */
[----:B------:R-:W-:Y:S01]  /*2fb00*/  ISETP.GE.U32.AND P3, PT, R9, 0x7ffffc4d, PT ;  /* 0x7ffffc4d0900780c */ /* 0x000fe20003f66070 */
[----:B------:R-:W2:Y:S01]  /*2fb10*/  LDL.64 R162, [R1+0x1c0] ;  /* 0x0001c00001a27983 */ /* 0x000ea20000100a00 */
[----:B------:R-:W-:-:S02]  /*2fb20*/  ISETP.GE.U32.AND P4, PT, R10, 0x7ffffc30, PT ;  /* 0x7ffffc300a00780c */ /* 0x000fc40003f86070 */
[----:B------:R-:W-:Y:S01]  /*2fb30*/  IADD3 R9, R29, -0x352, RZ ;  /* 0xfffffcae1d097810 */ /* 0x000fe20007ffe0ff */
[----:B------:R-:W-:Y:S01]  /*2fb40*/  LDGSTS.E [R22+-0x33ff8], desc[UR8][R172.64], !P2 ;  /* 0xcc008000ac167fae */ /* 0x000fe2000d121848 */
[----:B------:R-:W-:Y:S01]  /*2fb50*/  IADD3 R10, R11, 0x100000, RZ ;  /* 0x001000000b0a7810 */ /* 0x000fe20007ffe0ff */
[----:B------:R-:W2:Y:S01]  /*2fb60*/  LDC R26, c[0x0][0x230] ;  /* 0x00008c00ff1a7b82 */ /* 0x000ea20000000800 */
[----:B------:R-:W-:Y:S01]  /*2fb70*/  ISETP.GE.U32.AND P1, PT, R9, 0x7ffffc2f, PT ;  /* 0x7ffffc2f0900780c */ /* 0x000fe20003f26070 */
[----:B------:R-:W-:Y:S01]  /*2fb80*/  VIADD R9, R11, 0x100000 ;  /* 0x001000000b097836 */ /* 0x000fe20000000000 */
[----:B------:R-:W2:Y:S04]  /*2fb90*/  LDL.64 R168, [R1+0x478] ;  /* 0x0004780001a87983 */ /* 0x000ea80000100a00 */
[----:B------:R1:W-:Y:S04]  /*2fba0*/  LDGSTS.E [R10+-0x37ff4], desc[UR8][R2.64], !P3 ;  /* 0xc800c000020a7fae */ /* 0x0003e8000d921848 */
[----:B------:R3:W-:Y:S04]  /*2fbb0*/  LDGSTS.E [R9+-0x33ff4], desc[UR8][R4.64], !P3 ;  /* 0xcc00c00004097fae */ /* 0x0007e8000d921848 */
[----:B------:R3:W-:Y:S01]  /*2fbc0*/  LDGSTS.E [R8+-0x30000], desc[UR8][R188.64], !P4 ;  /* 0xd0000000bc087fae */ /* 0x0007e2000e121848 */
[----:B-1----:R-:W-:-:S03]  /*2fbd0*/  IADD3 R10, R25, -0x353, RZ ;  /* 0xfffffcad190a7810 */ /* 0x002fc60007ffe0ff */
[----:B------:R-:W-:Y:S01]  /*2fbe0*/  LDGSTS.E [R7+-0x2c000], desc[UR8][R180.64], !P4 ;  /* 0xd4000000b4077fae */ /* 0x000fe2000e121848 */
[----:B------:R-:W1:Y:S03]  /*2fbf0*/  LDC R25, c[0x0][0x230] ;  /* 0x00008c00ff197b82 */ /* 0x000e660000000800 */
[----:B------:R-:W2:Y:S04]  /*2fc00*/  LDL.64 R4, [R1+0x3e0] ;  /* 0x0003e00001047983 */ /* 0x000ea80000100a00 */
[----:B------:R-:W2:Y:S01]  /*2fc10*/  LDL.64 R188, [R1+0x948] ;  /* 0x0009480001bc7983 */ /* 0x000ea20000100a00 */
[----:B------:R-:W-:Y:S01]  /*2fc20*/  ISETP.GE.U32.AND P2, PT, R10, 0x7ffffc2e, PT ;  /* 0x7ffffc2e0a00780c */ /* 0x000fe20003f46070 */
[----:B---3--:R-:W-:-:S02]  /*2fc30*/  VIADD R9, R27, 0xfffffcac ;  /* 0xfffffcac1b097836 */ /* 0x008fc40000000000 */
[----:B------:R-:W3:Y:S01]  /*2fc40*/  LDL.64 R180, [R1+0x5b8] ;  /* 0x0005b80001b47983 */ /* 0x000ee20000100a00 */
[----:B------:R-:W-:Y:S01]  /*2fc50*/  IADD3 R8, R28, -0x371, RZ ;  /* 0xfffffc8f1c087810 */ /* 0x000fe20007ffe0ff */
[----:B------:R-:W-:Y:S01]  /*2fc60*/  VIADD R10, R11, 0x100000 ;  /* 0x001000000b0a7836 */ /* 0x000fe20000000000 */
[----:B------:R-:W-:Y:S01]  /*2fc70*/  ISETP.GE.U32.AND P3, PT, R9, 0x7ffffc2d, PT ;  /* 0x7ffffc2d0900780c */ /* 0x000fe20003f66070 */
[C---:B------:R-:W-:Y:S01]  /*2fc80*/  VIADD R9, R11.reuse, 0x100000 ;  /* 0x001000000b097836 */ /* 0x040fe20000000000 */
[----:B------:R-:W-:Y:S01]  /*2fc90*/  ISETP.GE.U32.AND P4, PT, R8, 0x7ffffc10, PT ;  /* 0x7ffffc100800780c */ /* 0x000fe20003f86070 */
[----:B------:R-:W1:Y:S01]  /*2fca0*/  LDC R28, c[0x0][0x230] ;  /* 0x00008c00ff1c7b82 */ /* 0x000e620000000800 */
[----:B------:R-:W-:Y:S01]  /*2fcb0*/  IADD3 R8, R11, 0x100000, RZ ;  /* 0x001000000b087810 */ /* 0x000fe20007ffe0ff */
[----:B------:R-:W3:Y:S01]  /*2fcc0*/  LDL.64 R172, [R1+0x468] ;  /* 0x0004680001ac7983 */ /* 0x000ee20000100a00 */
[----:B----4-:R-:W-:-:S03]  /*2fcd0*/  IADD3 R22, R24, -0x372, RZ ;  /* 0xfffffc8e18167810 */ /* 0x010fc60007ffe0ff */
[----:B------:R-:W4:Y:S02]  /*2fce0*/  LDL.64 R2, [R1+0x638] ;  /* 0x0006380001027983 */ /* 0x000f240000100a00 */
[----:B------:R-:W4:Y:S08]  /*2fcf0*/  LDC R24, c[0x0][0x230] ;  /* 0x00008c00ff187b82 */ /* 0x000f300000000800 */
[----:B------:R-:W4:Y:S01]  /*2fd00*/  LDC R27, c[0x0][0x230] ;  /* 0x00008c00ff1b7b82 */ /* 0x000f220000000800 */
[----:B------:R-:W-:Y:S04]  /*2fd10*/  LDGSTS.E [R7+-0x2fffc], desc[UR8][R20.64], !P1 ;  /* 0xd000400014077fae */ /* 0x000fe8000c921848 */
[----:B------:R-:W-:Y:S04]  /*2fd20*/  LDGSTS.E [R10+-0x2bffc], desc[UR8][R238.64], !P1 ;  /* 0xd4004000ee0a7fae */ /* 0x000fe8000c921848 */
[----:B------:R-:W-:Y:S04]  /*2fd30*/  LDGSTS.E [R9+-0x2fff8], desc[UR8][R18.64], !P2 ;  /* 0xd000800012097fae */ /* 0x000fe8000d121848 */
[----:B------:R-:W4:Y:S04]  /*2fd40*/  LDL.64 R20, [R1+0x5d0] ;  /* 0x0005d00001147983 */ /* 0x000f280000100a00 */
[----:B------:R-:W4:Y:S04]  /*2fd50*/  LDL.64 R238, [R1+0x958] ;  /* 0x0009580001ee7983 */ /* 0x000f280000100a00 */
[----:B------:R-:W4:Y:S04]  /*2fd60*/  LDL.64 R18, [R1+0x960] ;  /* 0x0009600001127983 */ /* 0x000f280000100a00 */
[----:B------:R-:W-:Y:S01]  /*2fd70*/  LDGSTS.E [R8+-0x2bff8], desc[UR8][R16.64], !P2 ;  /* 0xd400800010087fae */ /* 0x000fe2000d121848 */
[----:B------:R-:W-:-:S03]  /*2fd80*/  ISETP.GE.U32.AND P1, PT, R22, 0x7ffffc0f, PT ;  /* 0x7ffffc0f1600780c */ /* 0x000fc60003f26070 */
[----:B------:R-:W4:Y:S01]  /*2fd90*/  LDL.64 R16, [R1+0x5d8] ;  /* 0x0005d80001107983 */ /* 0x000f220000100a00 */
[----:B--2---:R-:W-:Y:S02]  /*2fda0*/  VIADD R22, R26, 0xfffffc8d ;  /* 0xfffffc8d1a167836 */ /* 0x004fe40000000000 */
[----:B------:R-:W2:Y:S01]  /*2fdb0*/  LDC R26, c[0x0][0x230] ;  /* 0x00008c00ff1a7b82 */ /* 0x000ea20000000800 */
[----:B------:R-:W-:Y:S04]  /*2fdc0*/  LDGSTS.E [R7+-0x2fff4], desc[UR8][R224.64], !P3 ;  /* 0xd000c000e0077fae */ /* 0x000fe8000d921848 */
[----:B------:R-:W-:Y:S01]  /*2fdd0*/  LDGSTS.E [R10+-0x2bff4], desc[UR8][R4.64], !P3 ;  /* 0xd400c000040a7fae */ /* 0x000fe2000d921848 */
[----:B------:R-:W-:Y:S02]  /*2fde0*/  ISETP.GE.U32.AND P3, PT, R22, 0x7ffffc0e, PT ;  /* 0x7ffffc0e1600780c */ /* 0x000fe40003f66070 */
[----:B------:R-:W2:Y:S01]  /*2fdf0*/  LDC R22, c[0x0][0x230] ;  /* 0x00008c00ff167b82 */ /* 0x000ea20000000800 */
[----:B------:R1:W-:Y:S04]  /*2fe00*/  LDGSTS.E [R9+-0x28000], desc[UR8][R188.64], !P4 ;  /* 0xd8000000bc097fae */ /* 0x0003e8000e121848 */
[----:B------:R-:W2:Y:S04]  /*2fe10*/  LDL.64 R224, [R1+0x298] ;  /* 0x0002980001e07983 */ /* 0x000ea80000100a00 */
[----:B---3--:R-:W-:Y:S01]  /*2fe20*/  LDGSTS.E [R8+-0x24000], desc[UR8][R180.64], !P4 ;  /* 0xdc000000b4087fae */ /* 0x008fe2000e121848 */
[----:B-1----:R-:W-:-:S03]  /*2fe30*/  IADD3 R9, R23, -0x374, RZ ;  /* 0xfffffc8c17097810 */ /* 0x002fc60007ffe0ff */
[----:B------:R-:W-:Y:S01]  /*2fe40*/  LDGSTS.E [R7+-0x27ffc], desc[UR8][R228.64], !P1 ;  /* 0xd8004000e4077fae */ /* 0x000fe2000c921848 */
[----:B------:R-:W-:Y:S01]  /*2fe50*/  VIADD R10, R25, 0xfffffceb ;  /* 0xfffffceb190a7836 */ /* 0x000fe20000000000 */
[----:B------:R-:W1:Y:S01]  /*2fe60*/  LDC R23, c[0x0][0x230] ;  /* 0x00008c00ff177b82 */ /* 0x000e620000000800 */
[----:B------:R-:W-:Y:S01]  /*2fe70*/  ISETP.GE.U32.AND P4, PT, R9, 0x7ffffc0d, PT ;  /* 0x7ffffc0d0900780c */ /* 0x000fe20003f86070 */
[----:B------:R3:W-:Y:S01]  /*2fe80*/  LDGSTS.E [R8+-0x23ffc], desc[UR8][R236.64], !P1 ;  /* 0xdc004000ec087fae */ /* 0x0007e2000c921848 */
[----:B------:R-:W-:Y:S02]  /*2fe90*/  IADD3 R9, R28, -0x316, RZ ;  /* 0xfffffcea1c097810 */ /* 0x000fe40007ffe0ff */
[----:B------:R-:W-:Y:S01]  /*2fea0*/  ISETP.GE.U32.AND P2, PT, R10, 0x7ffffc6c, PT ;  /* 0x7ffffc6c0a00780c */ /* 0x000fe20003f46070 */
[----:B------:R-:W2:Y:S04]  /*2feb0*/  LDL.64 R4, [R1+0x438] ;  /* 0x0004380001047983 */ /* 0x000ea80000100a00 */
[----:B------:R-:W2:Y:S01]  /*2fec0*/  LDL.64 R228, [R1+0x2b8] ;  /* 0x0002b80001e47983 */ /* 0x000ea20000100a00 */
[----:B------:R-:W-:Y:S01]  /*2fed0*/  ISETP.GE.U32.AND P1, PT, R9, 0x7ffffc6b, PT ;  /* 0x7ffffc6b0900780c */ /* 0x000fe20003f26070 */
[C---:B------:R-:W-:Y:S01]  /*2fee0*/  VIADD R10, R11.reuse, 0x100000 ;  /* 0x001000000b0a7836 */ /* 0x040fe20000000000 */
[C---:B------:R-:W-:Y:S01]  /*2fef0*/  IADD3 R9, R11.reuse, 0x100000, RZ ;  /* 0x001000000b097810 */ /* 0x040fe20007ffe0ff */
[----:B------:R-:W2:Y:S01]  /*2ff00*/  LDL.64 R236, [R1+0x2d0] ;  /* 0x0002d00001ec7983 */ /* 0x000ea20000100a00 */
[----:B------:R-:W-:Y:S01]  /*2ff10*/  VIADD R11, R11, 0x100000 ;  /* 0x001000000b0b7836 */ /* 0x000fe20000000000 */
[----:B------:R-:W1:Y:S02]  /*2ff20*/  LDC R25, c[0x0][0x230] ;  /* 0x00008c00ff197b82 */ /* 0x000e640000000800 */
[----:B------:R-:W2:Y:S04]  /*2ff30*/  LDL.64 R188, [R1+0x1d0] ;  /* 0x0001d00001bc7983 */ /* 0x000ea80000100a00 */
[----:B------:R-:W2:Y:S04]  /*2ff40*/  LDL.64 R180, [R1+0x480] ;  /* 0x0004800001b47983 */ /* 0x000ea80000100a00 */
[----:B----4-:R4:W-:Y:S04]  /*2ff50*/  LDGSTS.E [R7+-0x27ff8], desc[UR8][R238.64], !P3 ;  /* 0xd8008000ee077fae */ /* 0x0109e8000d921848 */
[----:B------:R1:W-:Y:S04]  /*2ff60*/  LDGSTS.E [R10+-0x23ff8], desc[UR8][R20.64], !P3 ;  /* 0xdc008000140a7fae */ /* 0x0003e8000d921848 */
[----:B------:R2:W-:Y:S04]  /*2ff70*/  LDGSTS.E [R9+-0x27ff4], desc[UR8][R18.64], !P4 ;  /* 0xd800c00012097fae */ /* 0x0005e8000e121848 */
[----:B------:R-:W2:Y:S01]  /*2ff80*/  LDL.64 R238, [R1+0x2e8] ;  /* 0x0002e80001ee7983 */ /* 0x000ea20000100a00 */
[C---:B---3--:R-:W-:Y:S01]  /*2ff90*/  IADD3 R8, R12.reuse, 0x100000, RZ ;  /* 0x001000000c087810 */ /* 0x048fe20007ffe0ff */
[----:B----4-:R-:W-:Y:S01]  /*2ffa0*/  VIADD R7, R12, 0x100000 ;  /* 0x001000000c077836 */ /* 0x010fe20000000000 */
[----:B-1----:R-:W-:Y:S01]  /*2ffb0*/  IADD3 R10, R24, -0x317, RZ ;  /* 0xfffffce9180a7810 */ /* 0x002fe20007ffe0ff */
[----:B------:R-:W3:Y:S01]  /*2ffc0*/  LDL.64 R20, [R1+0x1d8] ;  /* 0x0001d80001147983 */ /* 0x000ee20000100a00 */
[----:B------:R-:W1:Y:S03]  /*2ffd0*/  LDC R24, c[0x0][0x230] ;  /* 0x00008c00ff187b82 */ /* 0x000e660000000800 */
[----:B------:R-:W4:Y:S04]  /*2ffe0*/  LDL.64 R18, [R1+0x1b8] ;  /* 0x0001b80001127983 */ /* 0x000f280000100a00 */
[----:B------:R2:W-:Y:S02]  /*2fff0*/  LDGSTS.E [R11+-0x23ff4], desc[UR8][R16.64], !P4 ;  /* 0xdc00c000100b7fae */ /* 0x0005e4000e121848 */
[----:B--2---:R-:W-:-:S02]  /*30000*/  VIADD R9, R26, 0xfffffce8 ;  /* 0xfffffce81a097836 */ /* 0x004fc40000000000 */
[----:B------:R-:W2:Y:S01]  /*30010*/  LDC R26, c[0x0][0x230] ;  /* 0x00008c00ff1a7b82 */ /* 0x000ea20000000800 */
[----:B------:R-:W2:Y:S04]  /*30020*/  LDL.64 R16, [R1+0x450] ;  /* 0x0004500001107983 */ /* 0x000ea80000100a00 */
[----:B------:R1:W-:Y:S01]  /*30030*/  LDGSTS.E [R8+-0x40000], desc[UR8][R224.64], !P2 ;  /* 0xc0000000e0087fae */ /* 0x0003e2000d121848 */
[----:B------:R-:W-:-:S03]  /*30040*/  ISETP.GE.U32.AND P3, PT, R9, 0x7ffffc69, PT ;  /* 0x7ffffc690900780c */ /* 0x000fc60003f66070 */
[----:B------:R-:W-:Y:S01]  /*30050*/  LDGSTS.E [R7+-0x3c000], desc[UR8][R250.64], !P2 ;  /* 0xc4000000fa077fae */ /* 0x000fe2000d121848 */
[----:B------:R-:W-:Y:S01]  /*30060*/  ISETP.GE.U32.AND P2, PT, R10, 0x7ffffc6a, PT ;  /* 0x7ffffc6a0a00780c */ /* 0x000fe20003f46070 */
[----:B------:R-:W-:Y:S01]  /*30070*/  VIADD R10, R12, 0x100000 ;  /* 0x001000000c0a7836 */ /* 0x000fe20000000000 */
[----:B------:R-:W-:Y:S02]  /*30080*/  IADD3 R11, R22, -0x336, RZ ;  /* 0xfffffcca160b7810 */ /* 0x000fe40007ffe0ff */
[----:B-1----:R-:W-:Y:S01]  /*30090*/  IADD3 R8, R27, -0x335, RZ ;  /* 0xfffffccb1b087810 */ /* 0x002fe20007ffe0ff */
[----:B------:R-:W-:Y:S01]  /*300a0*/  VIADD R9, R12, 0x100000 ;  /* 0x001000000c097836 */ /* 0x000fe20000000000 */
[----:B------:R-:W1:Y:S02]  /*300b0*/  LDC R27, c[0x0][0x230] ;  /* 0x00008c00ff1b7b82 */ /* 0x000e640000000800 */
[----:B------:R-:W-:Y:S01]  /*300c0*/  ISETP.GE.U32.AND P4, PT, R8, 0x7ffffc4c, PT ;  /* 0x7ffffc4c0800780c */ /* 0x000fe20003f86070 */
[----:B------:R-:W-:Y:S01]  /*300d0*/  LDGSTS.E [R7+-0x3fffc], desc[UR8][R228.64], !P1 ;  /* 0xc0004000e4077fae */ /* 0x000fe2000c921848 */
[----:B------:R-:W-:-:S03]  /*300e0*/  IADD3 R8, R12, 0x100000, RZ ;  /* 0x001000000c087810 */ /* 0x000fc60007ffe0ff */
[----:B------:R-:W-:Y:S01]  /*300f0*/  LDGSTS.E [R10+-0x3bffc], desc[UR8][R248.64], !P1 ;  /* 0xc4004000f80a7fae */ /* 0x000fe2000c921848 */
[----:B------:R-:W-:Y:S01]  /*30100*/  ISETP.GE.U32.AND P1, PT, R11, 0x7ffffc4b, PT ;  /* 0x7ffffc4b0b00780c */ /* 0x000fe20003f26070 */
[----:B------:R-:W3:Y:S02]  /*30110*/  LDC R22, c[0x0][0x230] ;  /* 0x00008c00ff167b82 */ /* 0x000ee40000000800 */
[----:B------:R-:W-:Y:S04]  /*30120*/  LDGSTS.E [R9+-0x3fff8], desc[UR8][R236.64], !P2 ;  /* 0xc0008000ec097fae */ /* 0x000fe8000d121848 */
[----:B------:R-:W-:Y:S04]  /*30130*/  LDGSTS.E [R8+-0x3bff8], desc[UR8][R246.64], !P2 ;  /* 0xc4008000f6087fae */ /* 0x000fe8000d121848 */
[----:B------:R-:W-:Y:S04]  /*30140*/  LDGSTS.E [R7+-0x3fff4], desc[UR8][R238.64], !P3 ;  /* 0xc000c000ee077fae */ /* 0x000fe8000d921848 */
[----:B------:R-:W-:Y:S04]  /*30150*/  LDGSTS.E [R10+-0x3bff4], desc[UR8][R244.64], !P3 ;  /* 0xc400c000f40a7fae */ /* 0x000fe8000d921848 */
[----:B------:R1:W-:Y:S04]  /*30160*/  LDGSTS.E [R9+-0x38000], desc[UR8][R4.64], !P4 ;  /* 0xc800000004097fae */ /* 0x0003e8000e121848 */
[----:B----4-:R-:W-:Y:S04]  /*30170*/  LDGSTS.E [R8+-0x34000], desc[UR8][R18.64], !P4 ;  /* 0xcc00000012087fae */ /* 0x010fe8000e121848 */
[----:B------:R-:W4:Y:S04]  /*30180*/  LDL.64 R4, [R1+0x3e8] ;  /* 0x0003e80001047983 */ /* 0x000f280000100a00 */
[----:B------:R-:W4:Y:S04]  /*30190*/  LDL.64 R18, [R1+0x648] ;  /* 0x0006480001127983 */ /* 0x000f280000100a00 */
[----:B--2---:R-:W-:Y:S01]  /*301a0*/  LDGSTS.E [R7+-0x37ffc], desc[UR8][R16.64], !P1 ;  /* 0xc800400010077fae */ /* 0x004fe2000c921848 */
[----:B------:R-:W-:Y:S01]  /*301b0*/  VIADD R11, R25, 0xfffffcc9 ;  /* 0xfffffcc9190b7836 */ /* 0x000fe20000000000 */
[----:B-1----:R-:W-:Y:S01]  /*301c0*/  IADD3 R9, R23, -0x338, RZ ;  /* 0xfffffcc817097810 */ /* 0x002fe20007ffe0ff */
[----:B------:R-:W-:Y:S01]  /*301d0*/  VIADD R10, R24, 0xfffffcab ;  /* 0xfffffcab180a7836 */ /* 0x000fe20000000000 */
[----:B------:R-:W-:Y:S01]  /*301e0*/  LDGSTS.E [R8+-0x33ffc], desc[UR8][R162.64], !P1 ;  /* 0xcc004000a2087fae */ /* 0x000fe2000c921848 */
[----:B------:R-:W1:Y:S03]  /*301f0*/  LDC R25, c[0x0][0x230] ;  /* 0x00008c00ff197b82 */ /* 0x000e660000000800 */
[----:B------:R-:W2:Y:S01]  /*30200*/  LDL.64 R16, [R1+0x400] ;  /* 0x0004000001107983 */ /* 0x000ea20000100a00 */
[----:B------:R-:W-:-:S04]  /*30210*/  ISETP.GE.U32.AND P2, PT, R11, 0x7ffffc4a, PT ;  /* 0x7ffffc4a0b00780c */ /* 0x000fc80003f46070 */
[----:B------:R-:W1:Y:S01]  /*30220*/  LDC R23, c[0x0][0x230] ;  /* 0x00008c00ff177b82 */ /* 0x000e620000000800 */
[----:B------:R-:W-:Y:S01]  /*30230*/  ISETP.GE.U32.AND P3, PT, R9, 0x7ffffc49, PT ;  /* 0x7ffffc490900780c */ /* 0x000fe20003f66070 */
[----:B------:R-:W2:Y:S01]  /*30240*/  LDL.64 R162, [R1+0x38] ;  /* 0x0000380001a27983 */ /* 0x000ea20000100a00 */
[----:B------:R-:W-:Y:S01]  /*30250*/  IADD3 R9, R27, -0x356, RZ ;  /* 0xfffffcaa1b097810 */ /* 0x000fe20007ffe0ff */
[----:B------:R-:W-:Y:S01]  /*30260*/  VIADD R11, R12, 0x100000 ;  /* 0x001000000c0b7836 */ /* 0x000fe20000000000 */
[----:B------:R-:W-:Y:S02]  /*30270*/  ISETP.GE.U32.AND P4, PT, R10, 0x7ffffc2c, PT ;  /* 0x7ffffc2c0a00780c */ /* 0x000fe40003f86070 */
[----:B------:R-:W-:Y:S01]  /*30280*/  ISETP.GE.U32.AND P1, PT, R9, 0x7ffffc2b, PT ;  /* 0x7ffffc2b0900780c */ /* 0x000fe20003f26070 */
[C---:B------:R-:W-:Y:S01]  /*30290*/  VIADD R9, R12.reuse, 0x100000 ;  /* 0x001000000c097836 */ /* 0x040fe20000000000 */
[----:B------:R-:W-:Y:S01]  /*302a0*/  IADD3 R10, R12, 0x100000, RZ ;  /* 0x001000000c0a7810 */ /* 0x000fe20007ffe0ff */
[----:B------:R-:W1:Y:S01]  /*302b0*/  LDC R24, c[0x0][0x230] ;  /* 0x00008c00ff187b82 */ /* 0x000e620000000800 */
[----:B------:R-:W-:Y:S04]  /*302c0*/  LDGSTS.E [R7+-0x37ff8], desc[UR8][R172.64], !P2 ;  /* 0xc8008000ac077fae */ /* 0x000fe8000d121848 */
[----:B------:R-:W-:Y:S03]  /*302d0*/  LDGSTS.E [R11+-0x33ff8], desc[UR8][R188.64], !P2 ;  /* 0xcc008000bc0b7fae */ /* 0x000fe6000d121848 */
[----:B------:R-:W1:Y:S01]  /*302e0*/  LDC R27, c[0x0][0x230] ;  /* 0x00008c00ff1b7b82 */ /* 0x000e620000000800 */
[----:B------:R-:W-:Y:S04]  /*302f0*/  LDGSTS.E [R10+-0x37ff4], desc[UR8][R180.64], !P3 ;  /* 0xc800c000b40a7fae */ /* 0x000fe8000d921848 */
[----:B---3--:R3:W-:Y:S04]  /*30300*/  LDGSTS.E [R9+-0x33ff4], desc[UR8][R20.64], !P3 ;  /* 0xcc00c00014097fae */ /* 0x0087e8000d921848 */
[----:B------:R-:W3:Y:S04]  /*30310*/  LDL.64 R188, [R1+0x658] ;  /* 0x0006580001bc7983 */ /* 0x000ee80000100a00 */
[----:B------:R-:W3:Y:S04]  /*30320*/  LDL.64 R180, [R1+0x410] ;  /* 0x0004100001b47983 */ /* 0x000ee80000100a00 */
[----:B------:R-:W3:Y:S04]  /*30330*/  LDL.64 R20, [R1+0x670] ;  /* 0x0006700001147983 */ /* 0x000ee80000100a00 */
[----:B------:R-:W-:Y:S04]  /*30340*/  LDGSTS.E [R8+-0x30000], desc[UR8][R2.64], !P4 ;  /* 0xd000000002087fae */ /* 0x000fe8000e121848 */
[----:B------:R-:W3:Y:S04]  /*30350*/  LDL.64 R172, [R1+0x968] ;  /* 0x0009680001ac7983 */ /* 0x000ee80000100a00 */
[----:B------:R-:W3:Y:S04]  /*30360*/  LDL.64 R2, [R1+0x5e8] ;  /* 0x0005e80001027983 */ /* 0x000ee80000100a00 */
[----:B----4-:R-:W-:Y:S04]  /*30370*/  LDGSTS.E [R7+-0x2c000], desc[UR8][R4.64], !P4 ;  /* 0xd400000004077fae */ /* 0x010fe8000e121848 */
[----:B------:R-:W-:Y:S04]  /*30380*/  LDGSTS.E [R8+-0x2fffc], desc[UR8][R18.64], !P1 ;  /* 0xd000400012087fae */ /* 0x000fe8000c921848 */
[----:B------:R-:W4:Y:S04]  /*30390*/  LDL.64 R4, [R1+0x970] ;  /* 0x0009700001047983 */ /* 0x000f280000100a00 */
[----:B------:R-:W4:Y:S04]  /*303a0*/  LDL.64 R18, [R1+0x5f0] ;  /* 0x0005f00001127983 */ /* 0x000f280000100a00 */
[----:B--2---:R-:W-:Y:S04]  /*303b0*/  LDGSTS.E [R7+-0x2bffc], desc[UR8][R16.64], !P1 ;  /* 0xd400400010077fae */ /* 0x004fe8000c921848 */
[----:B------:R-:W2:Y:S01]  /*303c0*/  LDL.64 R16, [R1+0x978] ;  /* 0x0009780001107983 */ /* 0x000ea20000100a00 */
[----:B---3--:R-:W-:Y:S01]  /*303d0*/  IADD3 R9, R22, -0x357, RZ ;  /* 0xfffffca916097810 */ /* 0x008fe20007ffe0ff */
[----:B-1----:R-:W-:Y:S01]  /*303e0*/  VIADD R10, R25, 0xfffffca8 ;  /* 0xfffffca8190a7836 */ /* 0x002fe20000000000 */
[----:B------:R-:W-:Y:S01]  /*303f0*/  IADD3 R11, R24, -0x376, RZ ;  /* 0xfffffc8a180b7810 */ /* 0x000fe20007ffe0ff */
[----:B------:R-:W1:Y:S01]  /*30400*/  LDC R22, c[0x0][0x230] ;  /* 0x00008c00ff167b82 */ /* 0x000e620000000800 */
[----:B------:R-:W-:-:S02]  /*30410*/  ISETP.GE.U32.AND P2, PT, R9, 0x7ffffc2a, PT ;  /* 0x7ffffc2a0900780c */ /* 0x000fc40003f46070 */
[----:B------:R-:W-:Y:S02]  /*30420*/  ISETP.GE.U32.AND P1, PT, R10, 0x7ffffc29, PT ;  /* 0x7ffffc290a00780c */ /* 0x000fe40003f26070 */
[----:B------:R-:W-:Y:S01]  /*30430*/  IADD3 R9, R26, -0x375, RZ ;  /* 0xfffffc8b1a097810 */ /* 0x000fe20007ffe0ff */
[C---:B------:R-:W-:Y:S01]  /*30440*/  VIADD R10, R12.reuse, 0x100000 ;  /* 0x001000000c0a7836 */ /* 0x040fe20000000000 */
[----:B------:R-:W-:Y:S01]  /*30450*/  ISETP.GE.U32.AND P4, PT, R11, 0x7ffffc0b, PT ;  /* 0x7ffffc0b0b00780c */ /* 0x000fe20003f86070 */
[----:B------:R-:W3:Y:S01]  /*30460*/  LDC R25, c[0x0][0x230] ;  /* 0x00008c00ff197b82 */ /* 0x000ee20000000800 */
[----:B------:R-:W-:Y:S01]  /*30470*/  ISETP.GE.U32.AND P3, PT, R9, 0x7ffffc0c, PT ;  /* 0x7ffffc0c0900780c */ /* 0x000fe20003f66070 */
[----:B------:R-:W-:Y:S01]  /*30480*/  VIADD R9, R12, 0x100000 ;  /* 0x001000000c097836 */ /* 0x000fe20000000000 */
[----:B------:R-:W-:-:S03]  /*30490*/  IADD3 R11, R23, -0x377, RZ ;  /* 0xfffffc89170b7810 */ /* 0x000fc60007ffe0ff */
[----:B------:R-:W-:Y:S02]  /*304a0*/  LDGSTS.E [R10+-0x2fff8], desc[UR8][R188.64], !P2 ;  /* 0xd0008000bc0a7fae */ /* 0x000fe4000d121848 */
[----:B------:R-:W2:Y:S02]  /*304b0*/  LDC R24, c[0x0][0x230] ;  /* 0x00008c00ff187b82 */ /* 0x000ea40000000800 */
[----:B------:R-:W-:Y:S04]  /*304c0*/  LDGSTS.E [R9+-0x2bff8], desc[UR8][R180.64], !P2 ;  /* 0xd4008000b4097fae */ /* 0x000fe8000d121848 */
[----:B------:R-:W-:Y:S02]  /*304d0*/  LDGSTS.E [R8+-0x2fff4], desc[UR8][R20.64], !P1 ;  /* 0xd000c00014087fae */ /* 0x000fe4000c921848 */
[----:B------:R-:W2:Y:S02]  /*304e0*/  LDC R23, c[0x0][0x230] ;  /* 0x00008c00ff177b82 */ /* 0x000ea40000000800 */
[----:B------:R-:W-:Y:S01]  /*304f0*/  LDGSTS.E [R7+-0x2bff4], desc[UR8][R240.64], !P1 ;  /* 0xd400c000f0077fae */ /* 0x000fe2000c921848 */
[----:B------:R-:W-:-:S03]  /*30500*/  ISETP.GE.U32.AND P1, PT, R11, 0x7ffffc0a, PT ;  /* 0x7ffffc0a0b00780c */ /* 0x000fc60003f26070 */
[----:B------:R-:W2:Y:S02]  /*30510*/  LDL.64 R188, [R1+0x600] ;  /* 0x0006000001bc7983 */ /* 0x000ea40000100a00 */
[----:B------:R-:W2:Y:S02]  /*30520*/  LDC R26, c[0x0][0x230] ;  /* 0x00008c00ff1a7b82 */ /* 0x000ea40000000800 */
[----:B------:R-:W2:Y:S04]  /*30530*/  LDL.64 R180, [R1+0x980] ;  /* 0x0009800001b47983 */ /* 0x000ea80000100a00 */
[----:B------:R3:W-:Y:S02]  /*30540*/  LDGSTS.E [R10+-0x28000], desc[UR8][R172.64], !P3 ;  /* 0xd8000000ac0a7fae */ /* 0x0007e4000d921848 */
[----:B------:R-:W2:Y:S02]  /*30550*/  LDC R11, c[0x0][0x230] ;  /* 0x00008c00ff0b7b82 */ /* 0x000ea40000000800 */
[----:B------:R-:W2:Y:S04]  /*30560*/  LDL.64 R20, [R1+0x610] ;  /* 0x0006100001147983 */ /* 0x000ea80000100a00 */
[----:B------:R1:W-:Y:S04]  /*30570*/  LDGSTS.E [R9+-0x24000], desc[UR8][R2.64], !P3 ;  /* 0xdc00000002097fae */ /* 0x0003e8000d921848 */
[----:B------:R-:W2:Y:S01]  /*30580*/  LDL.64 R240, [R1+0x2f0] ;  /* 0x0002f00001f07983 */ /* 0x000ea20000100a00 */
[----:B---3--:R-:W-:-:S02]  /*30590*/  IADD3 R10, R25, -0x319, RZ ;  /* 0xfffffce7190a7810 */ /* 0x008fc40007ffe0ff */
[----:B------:R-:W3:Y:S01]  /*305a0*/  LDC R25, c[0x0][0x230] ;  /* 0x00008c00ff197b82 */ /* 0x000ee20000000800 */
[----:B------:R-:W3:Y:S04]  /*305b0*/  LDL.64 R172, [R1+0x308] ;  /* 0x0003080001ac7983 */ /* 0x000ee80000100a00 */
[----:B------:R-:W3:Y:S04]  /*305c0*/  LDL.64 R2, [R1+0x18] ;  /* 0x0000180001027983 */ /* 0x000ee80000100a00 */
[----:B----4-:R-:W-:Y:S04]  /*305d0*/  LDGSTS.E [R8+-0x27ffc], desc[UR8][R4.64], !P4 ;  /* 0xd800400004087fae */ /* 0x010fe8000e121848 */
[----:B------:R-:W-:Y:S01]  /*305e0*/  LDGSTS.E [R7+-0x23ffc], desc[UR8][R18.64], !P4 ;  /* 0xdc00400012077fae */ /* 0x000fe2000e121848 */
[----:B-1----:R-:W-:Y:S01]  /*305f0*/  VIADD R9, R22, 0xfffffc88 ;  /* 0xfffffc8816097836 */ /* 0x002fe20000000000 */
[----:B------:R-:W-:Y:S01]  /*30600*/  ISETP.GE.U32.AND P2, PT, R10, 0x7ffffc68, PT ;  /* 0x7ffffc680a00780c */ /* 0x000fe20003f46070 */
[----:B------:R-:W1:Y:S01]  /*30610*/  LDC R22, c[0x0][0x230] ;  /* 0x00008c00ff167b82 */ /* 0x000e620000000800 */
[----:B------:R-:W4:Y:S04]  /*30620*/  LDL.64 R4, [R1+0x50] ;  /* 0x0000500001047983 */ /* 0x000f280000100a00 */
[----:B------:R-:W3:Y:S04]  /*30630*/  LDL.64 R18, [R1+0x2f8] ;  /* 0x0002f80001127983 */ /* 0x000ee80000100a00 */
[----:B--2---:R2:W-:Y:S04]  /*30640*/  LDGSTS.E [R8+-0x27ff8], desc[UR8][R16.64], !P1 ;  /* 0xd800800010087fae */ /* 0x0045e8000c921848 */
[----:B------:R-:W4:Y:S01]  /*30650*/  LDL.64 R16, [R1+0x300] ;  /* 0x0003000001107983 */ /* 0x000f220000100a00 */
[----:B------:R-:W-:Y:S01]  /*30660*/  ISETP.GE.U32.AND P4, PT, R9, 0x7ffffc09, PT ;  /* 0x7ffffc090900780c */ /* 0x000fe20003f86070 */
[----:B------:R-:W-:Y:S01]  /*30670*/  VIADD R9, R27, 0xfffffce6 ;  /* 0xfffffce61b097836 */ /* 0x000fe20000000000 */
[----:B--2---:R-:W-:-:S02]  /*30680*/  IADD3 R8, R24, -0x31b, RZ ;  /* 0xfffffce518087810 */ /* 0x004fc40007ffe0ff */
[----:B------:R-:W-:Y:S01]  /*30690*/  IADD3 R10, R23, -0x31c, RZ ;  /* 0xfffffce4170a7810 */ /* 0x000fe20007ffe0ff */
[----:B------:R-:W2:Y:S01]  /*306a0*/  LDC R24, c[0x0][0x230] ;  /* 0x00008c00ff187b82 */ /* 0x000ea20000000800 */
[----:B------:R-:W-:Y:S01]  /*306b0*/  ISETP.GE.U32.AND P3, PT, R9, 0x7ffffc67, PT ;  /* 0x7ffffc670900780c */ /* 0x000fe20003f66070 */
[C---:B------:R-:W-:Y:S01]  /*306c0*/  VIADD R9, R12.reuse, 0x100000 ;  /* 0x001000000c097836 */ /* 0x040fe20000000000 */
[----:B------:R-:W-:-:S05]  /*306d0*/  IADD3 R12, R12, 0x100000, RZ ;  /* 0x001000000c0c7810 */ /* 0x000fca0007ffe0ff */
[----:B------:R-:W2:Y:S01]  /*306e0*/  LDC R23, c[0x0][0x230] ;  /* 0x00008c00ff177b82 */ /* 0x000ea20000000800 */
[----:B------:R1:W-:Y:S01]  /*306f0*/  LDGSTS.E [R7+-0x23ff8], desc[UR8][R188.64], !P1 ;  /* 0xdc008000bc077fae */ /* 0x0003e2000c921848 */
[----:B------:R-:W-:Y:S02]  /*30700*/  ISETP.GE.U32.AND P1, PT, R8, 0x7ffffc66, PT ;  /* 0x7ffffc660800780c */ /* 0x000fe40003f26070 */
[C---:B------:R-:W-:Y:S01]  /*30710*/  IADD3 R8, R13.reuse, 0x100000, RZ ;  /* 0x001000000d087810 */ /* 0x040fe20007ffe0ff */
[----:B------:R1:W-:Y:S02]  /*30720*/  LDGSTS.E [R9+-0x27ff4], desc[UR8][R180.64], !P4 ;  /* 0xd800c000b4097fae */ /* 0x0003e4000e121848 */
[C---:B-1----:R-:W-:Y:S02]  /*30730*/  VIADD R7, R13.reuse, 0x100000 ;  /* 0x001000000d077836 */ /* 0x042fe40000000000 */
[----:B------:R-:W2:Y:S01]  /*30740*/  LDL.64 R188, [R1+0x490] ;  /* 0x0004900001bc7983 */ /* 0x000ea20000100a00 */
[----:B------:R-:W-:-:S03]  /*30750*/  VIADD R9, R13, 0x100000 ;  /* 0x001000000d097836 */ /* 0x000fc60000000000 */
[----:B------:R1:W-:Y:S04]  /*30760*/  LDGSTS.E [R12+-0x23ff4], desc[UR8][R20.64], !P4 ;  /* 0xdc00c000140c7fae */ /* 0x0003e8000e121848 */
[----:B------:R-:W2:Y:S04]  /*30770*/  LDL.64 R180, [R1+0x1e0] ;  /* 0x0001e00001b47983 */ /* 0x000ea80000100a00 */
[----:B------:R-:W-:Y:S04]  /*30780*/  LDGSTS.E [R7+-0x40000], desc[UR8][R240.64], !P2 ;  /* 0xc0000000f0077fae */ /* 0x000fe8000d121848 */
[----:B------:R-:W2:Y:S01]  /*30790*/  LDL.64 R20, [R1+0x498] ;  /* 0x0004980001147983 */ /* 0x000ea20000100a00 */
[----:B-1----:R-:W1:Y:S03]  /*307a0*/  LDC R12, c[0x0][0x230] ;  /* 0x00008c00ff0c7b82 */ /* 0x002e660000000800 */
[----:B------:R-:W-:Y:S04]  /*307b0*/  LDGSTS.E [R8+-0x3c000], desc[UR8][R242.64], !P2 ;  /* 0xc4000000f2087fae */ /* 0x000fe8000d121848 */
[----:B---3--:R3:W-:Y:S04]  /*307c0*/  LDGSTS.E [R9+-0x3fffc], desc[UR8][R18.64], !P3 ;  /* 0xc000400012097fae */ /* 0x0087e8000d921848 */
[----:B------:R-:W-:Y:S04]  /*307d0*/  LDGSTS.E [R8+-0x3bffc], desc[UR8][R2.64], !P3 ;  /* 0xc400400002087fae */ /* 0x000fe8000d921848 */
[----:B------:R-:W2:Y:S04]  /*307e0*/  LDL.64 R18, [R1+0x1f0] ;  /* 0x0001f00001127983 */ /* 0x000ea80000100a00 */
[----:B----4-:R-:W-:Y:S01]  /*307f0*/  LDGSTS.E [R7+-0x3fff8], desc[UR8][R16.64], !P1 ;  /* 0xc000800010077fae */ /* 0x010fe2000c921848 */
[----:B---3--:R-:W-:Y:S01]  /*30800*/  VIADD R9, R26, 0xfffffcc7 ;  /* 0xfffffcc71a097836 */ /* 0x008fe20000000000 */
[----:B------:R-:W-:Y:S01]  /*30810*/  ISETP.GE.U32.AND P2, PT, R10, 0x7ffffc65, PT ;  /* 0x7ffffc650a00780c */ /* 0x000fe20003f46070 */
[----:B------:R-:W3:Y:S01]  /*30820*/  LDC R26, c[0x0][0x230] ;  /* 0x00008c00ff1a7b82 */ /* 0x000ee20000000800 */
[----:B------:R-:W4:Y:S04]  /*30830*/  LDL.64 R2, [R1+0x200] ;  /* 0x0002000001027983 */ /* 0x000f280000100a00 */
[----:B------:R-:W3:Y:S01]  /*30840*/  LDL.64 R16, [R1+0x4a0] ;  /* 0x0004a00001107983 */ /* 0x000ee20000100a00 */
[----:B------:R-:W-:-:S02]  /*30850*/  IADD3 R10, R11, -0x33a, RZ ;  /* 0xfffffcc60b0a7810 */ /* 0x000fc40007ffe0ff */
[----:B------:R-:W-:Y:S01]  /*30860*/  ISETP.GE.U32.AND P3, PT, R9, 0x7ffffc48, PT ;  /* 0x7ffffc480900780c */ /* 0x000fe20003f66070 */
[----:B------:R-:W-:Y:S01]  /*30870*/  VIADD R9, R22, 0xfffffcc5 ;  /* 0xfffffcc516097836 */ /* 0x000fe20000000000 */
[----:B------:R-:W-:Y:S01]  /*30880*/  ISETP.GE.U32.AND P4, PT, R10, 0x7ffffc47, PT ;  /* 0x7ffffc470a00780c */ /* 0x000fe20003f86070 */
[----:B------:R-:W-:Y:S01]  /*30890*/  LDGSTS.E [R8+-0x3bff8], desc[UR8][R162.64], !P1 ;  /* 0xc4008000a2087fae */ /* 0x000fe2000c921848 */
[C---:B------:R-:W-:Y:S01]  /*308a0*/  IADD3 R11, R13.reuse, 0x100000, RZ ;  /* 0x001000000d0b7810 */ /* 0x040fe20007ffe0ff */
[----:B------:R-:W-:Y:S01]  /*308b0*/  VIADD R10, R13, 0x100000 ;  /* 0x001000000d0a7836 */ /* 0x000fe20000000000 */
[----:B------:R-:W-:Y:S01]  /*308c0*/  ISETP.GE.U32.AND P1, PT, R9, 0x7ffffc46, PT ;  /* 0x7ffffc460900780c */ /* 0x000fe20003f26070 */
[----:B------:R-:W-:Y:S01]  /*308d0*/  LDGSTS.E [R7+-0x3fff4], desc[UR8][R172.64], !P2 ;  /* 0xc000c000ac077fae */ /* 0x000fe2000d121848 */
[----:B------:R-:W-:Y:S01]  /*308e0*/  IADD3 R9, R13, 0x100000, RZ ;  /* 0x001000000d097810 */ /* 0x000fe20007ffe0ff */
[----:B------:R-:W4:Y:S02]  /*308f0*/  LDC R22, c[0x0][0x230] ;  /* 0x00008c00ff167b82 */ /* 0x000f240000000800 */
[----:B------:R1:W-:Y:S04]  /*30900*/  LDGSTS.E [R11+-0x3bff4], desc[UR8][R4.64], !P2 ;  /* 0xc400c000040b7fae */ /* 0x0003e8000d121848 */
[----:B------:R-:W4:Y:S04]  /*30910*/  LDL.64 R162, [R1+0x4a8] ;  /* 0x0004a80001a27983 */ /* 0x000f280000100a00 */
[----:B------:R-:W4:Y:S04]  /*30920*/  LDL.64 R172, [R1+0x440] ;  /* 0x0004400001ac7983 */ /* 0x000f280000100a00 */
[----:B--2---:R-:W-:Y:S01]  /*30930*/  LDGSTS.E [R10+-0x38000], desc[UR8][R188.64], !P3 ;  /* 0xc8000000bc0a7fae */ /* 0x004fe2000d921848 */
[----:B-1----:R-:W1:Y:S03]  /*30940*/  LDC R11, c[0x0][0x230] ;  /* 0x00008c00ff0b7b82 */ /* 0x002e660000000800 */
[----:B------:R-:W2:Y:S04]  /*30950*/  LDL.64 R4, [R1+0x210] ;  /* 0x0002100001047983 */ /* 0x000ea80000100a00 */
[----:B------:R3:W-:Y:S04]  /*30960*/  LDGSTS.E [R9+-0x34000], desc[UR8][R180.64], !P3 ;  /* 0xcc000000b4097fae */ /* 0x0007e8000d921848 */
[----:B------:R-:W2:Y:S04]  /*30970*/  LDL.64 R188, [R1+0x6b0] ;  /* 0x0006b00001bc7983 */ /* 0x000ea80000100a00 */
[----:B------:R-:W-:Y:S04]  /*30980*/  LDGSTS.E [R8+-0x37ffc], desc[UR8][R20.64], !P4 ;  /* 0xc800400014087fae */ /* 0x000fe8000e121848 */
[----:B------:R-:W2:Y:S04]  /*30990*/  LDL.64 R180, [R1+0x428] ;  /* 0x0004280001b47983 */ /* 0x000ea80000100a00 */
[----:B------:R-:W2:Y:S04]  /*309a0*/  LDL.64 R20, [R1+0x6d0] ;  /* 0x0006d00001147983 */ /* 0x000ea80000100a00 */
[----:B------:R-:W-:Y:S04]  /*309b0*/  LDGSTS.E [R7+-0x33ffc], desc[UR8][R18.64], !P4 ;  /* 0xcc00400012077fae */ /* 0x000fe8000e121848 */
[----:B------:R-:W2:Y:S04]  /*309c0*/  LDL.64 R18, [R1+0x430] ;  /* 0x0004300001127983 */ /* 0x000ea80000100a00 */
[----:B---3--:R3:W-:Y:S01]  /*309d0*/  LDGSTS.E [R8+-0x37ff8], desc[UR8][R16.64], !P1 ;  /* 0xc800800010087fae */ /* 0x0087e2000c921848 */
[----:B------:R-:W-:Y:S01]  /*309e0*/  VIADD R9, R12, 0xfffffcc4 ;  /* 0xfffffcc40c097836 */ /* 0x000fe20000000000 */
[----:B------:R-:W-:Y:S01]  /*309f0*/  IADD3 R10, R23, -0x359, RZ ;  /* 0xfffffca7170a7810 */ /* 0x000fe20007ffe0ff */
[----:B------:R-:W1:Y:S01]  /*30a00*/  LDC R12, c[0x0][0x230] ;  /* 0x00008c00ff0c7b82 */ /* 0x000e620000000800 */
[----:B----4-:R-:W-:Y:S04]  /*30a10*/  LDGSTS.E [R7+-0x33ff8], desc[UR8][R2.64], !P1 ;  /* 0xcc00800002077fae */ /* 0x010fe8000c921848 */
[----:B------:R-:W4:Y:S01]  /*30a20*/  LDL.64 R16, [R1+0x7c8] ;  /* 0x0007c80001107983 */ /* 0x000f220000100a00 */
[----:B---3--:R-:W-:Y:S01]  /*30a30*/  VIADD R8, R24, 0xfffffca6 ;  /* 0xfffffca618087836 */ /* 0x008fe20000000000 */
[----:B------:R-:W-:Y:S01]  /*30a40*/  ISETP.GE.U32.AND P2, PT, R9, 0x7ffffc45, PT ;  /* 0x7ffffc450900780c */ /* 0x000fe20003f46070 */
[----:B------:R-:W3:Y:S01]  /*30a50*/  LDC R24, c[0x0][0x230] ;  /* 0x00008c00ff187b82 */ /* 0x000ee20000000800 */
[----:B------:R-:W-:Y:S01]  /*30a60*/  ISETP.GE.U32.AND P3, PT, R10, 0x7ffffc28, PT ;  /* 0x7ffffc280a00780c */ /* 0x000fe20003f66070 */
[----:B------:R-:W3:Y:S01]  /*30a70*/  LDL.64 R2, [R1+0x7d0] ;  /* 0x0007d00001027983 */ /* 0x000ee20000100a00 */
[----:B------:R-:W-:-:S02]  /*30a80*/  ISETP.GE.U32.AND P1, PT, R8, 0x7ffffc27, PT ;  /* 0x7ffffc270800780c */ /* 0x000fc40003f26070 */
[----:B------:R-:W-:Y:S01]  /*30a90*/  IADD3 R10, R22, -0x35b, RZ ;  /* 0xfffffca5160a7810 */ /* 0x000fe20007ffe0ff */
[C---:B------:R-:W-:Y:S01]  /*30aa0*/  VIADD R9, R13.reuse, 0x100000 ;  /* 0x001000000d097836 */ /* 0x040fe20000000000 */
[C---:B------:R-:W-:Y:S01]  /*30ab0*/  IADD3 R8, R13.reuse, 0x100000, RZ ;  /* 0x001000000d087810 */ /* 0x040fe20007ffe0ff */
[----:B------:R-:W3:Y:S01]  /*30ac0*/  LDC R23, c[0x0][0x230] ;  /* 0x00008c00ff177b82 */ /* 0x000ee20000000800 */
[----:B------:R-:W-:Y:S01]  /*30ad0*/  ISETP.GE.U32.AND P4, PT, R10, 0x7ffffc26, PT ;  /* 0x7ffffc260a00780c */ /* 0x000fe20003f86070 */
[----:B------:R-:W-:Y:S02]  /*30ae0*/  VIADD R10, R13, 0x100000 ;  /* 0x001000000d0a7836 */ /* 0x000fe40000000000 */
[----:B------:R-:W-:Y:S04]  /*30af0*/  LDGSTS.E [R9+-0x37ff4], desc[UR8][R162.64], !P2 ;  /* 0xc800c000a2097fae */ /* 0x000fe8000d121848 */
[----:B--2---:R-:W-:Y:S01]  /*30b00*/  LDGSTS.E [R8+-0x33ff4], desc[UR8][R4.64], !P2 ;  /* 0xcc00c00004087fae */ /* 0x004fe2000d121848 */
[----:B-1----:R-:W-:Y:S01]  /*30b10*/  IADD3 R11, R11, -0x35c, RZ ;  /* 0xfffffca40b0b7810 */ /* 0x002fe20007ffe0ff */
[----:B------:R-:W1:Y:S02]  /*30b20*/  LDC R22, c[0x0][0x230] ;  /* 0x00008c00ff167b82 */ /* 0x000e640000000800 */
[----:B------:R-:W-:Y:S04]  /*30b30*/  LDGSTS.E [R7+-0x30000], desc[UR8][R188.64], !P3 ;  /* 0xd0000000bc077fae */ /* 0x000fe8000d921848 */
[----:B------:R-:W2:Y:S04]  /*30b40*/  LDL.64 R162, [R1+0x60] ;  /* 0x0000600001a27983 */ /* 0x000ea80000100a00 */
[----:B------:R4:W-:Y:S04]  /*30b50*/  LDGSTS.E [R10+-0x2c000], desc[UR8][R180.64], !P3 ;  /* 0xd4000000b40a7fae */ /* 0x0009e8000d921848 */
[----:B------:R-:W2:Y:S04]  /*30b60*/  LDL.64 R188, [R1+0x448] ;  /* 0x0004480001bc7983 */ /* 0x000ea80000100a00 */
[----:B------:R3:W-:Y:S04]  /*30b70*/  LDGSTS.E [R9+-0x2fffc], desc[UR8][R20.64], !P1 ;  /* 0xd000400014097fae */ /* 0x0007e8000c921848 */
[----:B------:R-:W2:Y:S04]  /*30b80*/  LDL.64 R4, [R1+0x620] ;  /* 0x0006200001047983 */ /* 0x000ea80000100a00 */
[----:B------:R-:W2:Y:S04]  /*30b90*/  LDL.64 R180, [R1+0x990] ;  /* 0x0009900001b47983 */ /* 0x000ea80000100a00 */
[----:B------:R-:W2:Y:S04]  /*30ba0*/  LDL.64 R20, [R1+0x988] ;  /* 0x0009880001147983 */ /* 0x000ea80000100a00 */
[----:B------:R-:W-:Y:S04]  /*30bb0*/  LDGSTS.E [R8+-0x2bffc], desc[UR8][R18.64], !P1 ;  /* 0xd400400012087fae */ /* 0x000fe8000c921848 */
[----:B------:R-:W2:Y:S04]  /*30bc0*/  LDL.64 R18, [R1+0x630] ;  /* 0x0006300001127983 */ /* 0x000ea80000100a00 */
[----:B----4-:R-:W-:Y:S01]  /*30bd0*/  LDGSTS.E [R7+-0x2fff8], desc[UR8][R16.64], !P4 ;  /* 0xd000800010077fae */ /* 0x010fe2000e121848 */
[----:B------:R-:W-:Y:S01]  /*30be0*/  VIADD R10, R12, 0xfffffc87 ;  /* 0xfffffc870c0a7836 */ /* 0x000fe20000000000 */
[----:B------:R-:W-:Y:S01]  /*30bf0*/  ISETP.GE.U32.AND P2, PT, R11, 0x7ffffc25, PT ;  /* 0x7ffffc250b00780c */ /* 0x000fe20003f46070 */
[----:B------:R-:W4:Y:S01]  /*30c00*/  LDC R12, c[0x0][0x230] ;  /* 0x00008c00ff0c7b82 */ /* 0x000f220000000800 */
[----:B---3--:R-:W-:Y:S01]  /*30c10*/  IADD3 R9, R24, -0x37a, RZ ;  /* 0xfffffc8618097810 */ /* 0x008fe20007ffe0ff */
[----:B------:R3:W-:Y:S04]  /*30c20*/  LDGSTS.E [R8+-0x2bff8], desc[UR8][R172.64], !P4 ;  /* 0xd4008000ac087fae */ /* 0x0007e8000e121848 */
[----:B------:R-:W4:Y:S01]  /*30c30*/  LDL.64 R16, [R1+0x998] ;  /* 0x0009980001107983 */ /* 0x000f220000100a00 */
[----:B------:R-:W-:Y:S01]  /*30c40*/  ISETP.GE.U32.AND P3, PT, R10, 0x7ffffc08, PT ;  /* 0x7ffffc080a00780c */ /* 0x000fe20003f66070 */
[----:B------:R-:W1:Y:S01]  /*30c50*/  LDC R24, c[0x0][0x230] ;  /* 0x00008c00ff187b82 */ /* 0x000e620000000800 */
[----:B---3--:R-:W-:Y:S01]  /*30c60*/  VIADD R8, R23, 0xfffffc85 ;  /* 0xfffffc8517087836 */ /* 0x008fe20000000000 */
[----:B------:R-:W-:-:S02]  /*30c70*/  ISETP.GE.U32.AND P4, PT, R9, 0x7ffffc07, PT ;  /* 0x7ffffc070900780c */ /* 0x000fc40003f86070 */
[----:B------:R-:W-:Y:S02]  /*30c80*/  LDGSTS.E [R7+-0x2fff4], desc[UR8][R2.64], !P2 ;  /* 0xd000c00002077fae */ /* 0x000fe4000d121848 */
[----:B------:R-:W-:Y:S02]  /*30c90*/  ISETP.GE.U32.AND P1, PT, R8, 0x7ffffc06, PT ;  /* 0x7ffffc060800780c */ /* 0x000fe40003f26070 */
[C---:B------:R-:W-:Y:S01]  /*30ca0*/  IADD3 R11, R13.reuse, 0x100000, RZ ;  /* 0x001000000d0b7810 */ /* 0x040fe20007ffe0ff */
[C---:B------:R-:W-:Y:S01]  /*30cb0*/  VIADD R10, R13.reuse, 0x100000 ;  /* 0x001000000d0a7836 */ /* 0x040fe20000000000 */
[C---:B------:R-:W-:Y:S01]  /*30cc0*/  IADD3 R9, R13.reuse, 0x100000, RZ ;  /* 0x001000000d097810 */ /* 0x040fe20007ffe0ff */
[----:B------:R-:W3:Y:S01]  /*30cd0*/  LDL.64 R172, [R1+0x640] ;  /* 0x0006400001ac7983 */ /* 0x000ee20000100a00 */
[----:B------:R-:W-:Y:S01]  /*30ce0*/  VIADD R8, R13, 0x100000 ;  /* 0x001000000d087836 */ /* 0x000fe20000000000 */
[----:B------:R-:W3:Y:S02]  /*30cf0*/  LDC R23, c[0x0][0x230] ;  /* 0x00008c00ff177b82 */ /* 0x000ee40000000800 */
[----:B------:R-:W3:Y:S04]  /*30d00*/  LDL.64 R2, [R1+0x9a0] ;  /* 0x0009a00001027983 */ /* 0x000ee80000100a00 */
[----:B--2---:R-:W-:Y:S04]  /*30d10*/  LDGSTS.E [R7+-0x2bff4], desc[UR8][R188.64], !P2 ;  /* 0xd400c000bc077fae */ /* 0x004fe8000d121848 */
[----:B------:R-:W2:Y:S04]  /*30d20*/  LDL.64 R188, [R1+0x650] ;  /* 0x0006500001bc7983 */ /* 0x000ea80000100a00 */
[----:B------:R1:W-:Y:S04]  /*30d30*/  LDGSTS.E [R11+-0x28000], desc[UR8][R20.64], !P3 ;  /* 0xd8000000140b7fae */ /* 0x0003e8000d921848 */
[----:B------:R-:W-:Y:S04]  /*30d40*/  LDGSTS.E [R10+-0x24000], desc[UR8][R4.64], !P3 ;  /* 0xdc000000040a7fae */ /* 0x000fe8000d921848 */
[----:B------:R-:W-:Y:S04]  /*30d50*/  LDGSTS.E [R9+-0x27ffc], desc[UR8][R180.64], !P4 ;  /* 0xd8004000b4097fae */ /* 0x000fe8000e121848 */
[----:B------:R-:W2:Y:S01]  /*30d60*/  LDL.64 R20, [R1+0x310] ;  /* 0x0003100001147983 */ /* 0x000ea20000100a00 */
[----:B-1----:R-:W1:Y:S03]  /*30d70*/  LDC R11, c[0x0][0x230] ;  /* 0x00008c00ff0b7b82 */ /* 0x002e660000000800 */
[----:B------:R-:W2:Y:S04]  /*30d80*/  LDL.64 R4, [R1+0x70] ;  /* 0x0000700001047983 */ /* 0x000ea80000100a00 */
[----:B------:R-:W2:Y:S04]  /*30d90*/  LDL.64 R180, [R1+0x318] ;  /* 0x0003180001b47983 */ /* 0x000ea80000100a00 */
[----:B------:R1:W-:Y:S04]  /*30da0*/  LDGSTS.E [R8+-0x23ffc], desc[UR8][R18.64], !P4 ;  /* 0xdc00400012087fae */ /* 0x0003e8000e121848 */
[----:B------:R-:W2:Y:S04]  /*30db0*/  LDL.64 R18, [R1+0x68] ;  /* 0x0000680001127983 */ /* 0x000ea80000100a00 */
[----:B----4-:R4:W-:Y:S04]  /*30dc0*/  LDGSTS.E [R7+-0x27ff8], desc[UR8][R16.64], !P1 ;  /* 0xd800800010077fae */ /* 0x0109e8000c921848 */
[----:B------:R-:W2:Y:S01]  /*30dd0*/  LDL.64 R16, [R1+0x320] ;  /* 0x0003200001107983 */ /* 0x000ea20000100a00 */
[----:B-1----:R-:W-:Y:S01]  /*30de0*/  IADD3 R8, R22, -0x37c, RZ ;  /* 0xfffffc8416087810 */ /* 0x002fe20007ffe0ff */
[----:B------:R-:W-:Y:S01]  /*30df0*/  VIADD R9, R26, 0xfffffce3 ;  /* 0xfffffce31a097836 */ /* 0x000fe20000000000 */
[----:B----4-:R-:W-:Y:S01]  /*30e00*/  IADD3 R7, R25, -0x31e, RZ ;  /* 0xfffffce219077810 */ /* 0x010fe20007ffe0ff */
[----:B------:R-:W1:Y:S01]  /*30e10*/  LDC R22, c[0x0][0x230] ;  /* 0x00008c00ff167b82 */ /* 0x000e620000000800 */
[----:B------:R-:W-:-:S02]  /*30e20*/  ISETP.GE.U32.AND P5, PT, R8, 0x7ffffc05, PT ;  /* 0x7ffffc050800780c */ /* 0x000fc40003fa6070 */
[----:B------:R-:W-:Y:S01]  /*30e30*/  ISETP.GE.U32.AND P4, PT, R7, 0x7ffffc63, PT ;  /* 0x7ffffc630700780c */ /* 0x000fe20003f86070 */
[----:B------:R-:W-:Y:S01]  /*30e40*/  VIADD R7, R12, 0xfffffce1 ;  /* 0xfffffce10c077836 */ /* 0x000fe20000000000 */
[----:B------:R-:W-:Y:S01]  /*30e50*/  ISETP.GE.U32.AND P3, PT, R9, 0x7ffffc64, PT ;  /* 0x7ffffc640900780c */ /* 0x000fe20003f66070 */
[C---:B------:R-:W-:Y:S01]  /*30e60*/  VIADD R8, R13.reuse, 0x100000 ;  /* 0x001000000d087836 */ /* 0x040fe20000000000 */
[----:B------:R-:W-:Y:S01]  /*30e70*/  IADD3 R9, R13, 0x100000, RZ ;  /* 0x001000000d097810 */ /* 0x000fe20007ffe0ff */
[----:B------:R-:W4:Y:S01]  /*30e80*/  LDC R12, c[0x0][0x230] ;  /* 0x00008c00ff0c7b82 */ /* 0x000f220000000800 */
[----:B------:R-:W-:Y:S01]  /*30e90*/  ISETP.GE.U32.AND P2, PT, R7, 0x7ffffc62, PT ;  /* 0x7ffffc620700780c */ /* 0x000fe20003f46070 */
[C---:B------:R-:W-:Y:S01]  /*30ea0*/  VIADD R7, R14.reuse, 0x100000 ;  /* 0x001000000e077836 */ /* 0x040fe20000000000 */
[----:B------:R-:W-:Y:S01]  /*30eb0*/  IADD3 R13, R13, 0x100000, RZ ;  /* 0x001000000d0d7810 */ /* 0x000fe20007ffe0ff */
[----:B---3--:R3:W-:Y:S01]  /*30ec0*/  LDGSTS.E [R9+-0x23ff8], desc[UR8][R172.64], !P1 ;  /* 0xdc008000ac097fae */ /* 0x0087e2000c921848 */
[----:B------:R-:W-:-:S03]  /*30ed0*/  IADD3 R10, R14, 0x100000, RZ ;  /* 0x001000000e0a7810 */ /* 0x000fc60007ffe0ff */
[----:B------:R3:W-:Y:S04]  /*30ee0*/  LDGSTS.E [R8+-0x27ff4], desc[UR8][R2.64], !P5 ;  /* 0xd800c00002087fae */ /* 0x0007e8000e921848 */
[----:B--2---:R2:W-:Y:S01]  /*30ef0*/  LDGSTS.E [R13+-0x23ff4], desc[UR8][R188.64], !P5 ;  /* 0xdc00c000bc0d7fae */ /* 0x0045e2000e921848 */
[----:B---3--:R-:W-:-:S03]  /*30f00*/  VIADD R9, R14, 0x100000 ;  /* 0x001000000e097836 */ /* 0x008fc60000000000 */
[----:B------:R-:W3:Y:S01]  /*30f10*/  LDL.64 R172, [R1+0x328] ;  /* 0x0003280001ac7983 */ /* 0x000ee20000100a00 */
[----:B------:R-:W-:-:S03]  /*30f20*/  IADD3 R8, R14, 0x100000, RZ ;  /* 0x001000000e087810 */ /* 0x000fc60007ffe0ff */
[----:B------:R-:W4:Y:S04]  /*30f30*/  LDL.64 R2, [R1+0x78] ;  /* 0x0000780001027983 */ /* 0x000f280000100a00 */
[----:B------:R-:W4:Y:S01]  /*30f40*/  LDL.64 R188, [R1+0x4b0] ;  /* 0x0004b00001bc7983 */ /* 0x000f220000100a00 */
[----:B--2---:R-:W2:Y:S03]  /*30f50*/  LDC R13, c[0x0][0x230] ;  /* 0x00008c00ff0d7b82 */ /* 0x004ea60000000800 */
[----:B------:R-:W-:Y:S04]  /*30f60*/  LDGSTS.E [R7+-0x40000], desc[UR8][R20.64], !P3 ;  /* 0xc000000014077fae */ /* 0x000fe8000d921848 */
[----:B------:R1:W-:Y:S04]  /*30f70*/  LDGSTS.E [R10+-0x3c000], desc[UR8][R162.64], !P3 ;  /* 0xc4000000a20a7fae */ /* 0x0003e8000d921848 */
[----:B------:R-:W-:Y:S04]  /*30f80*/  LDGSTS.E [R9+-0x3fffc], desc[UR8][R180.64], !P4 ;  /* 0xc0004000b4097fae */ /* 0x000fe8000e121848 */
[----:B------:R-:W2:Y:S01]  /*30f90*/  LDL.64 R20, [R1+0x218] ;  /* 0x0002180001147983 */ /* 0x000ea20000100a00 */
[----:B-1----:R-:W-:-:S03]  /*30fa0*/  VIADD R10, R24, 0xfffffce0 ;  /* 0xfffffce0180a7836 */ /* 0x002fc60000000000 */
[----:B------:R-:W2:Y:S01]  /*30fb0*/  LDL.64 R162, [R1+0x9a8] ;  /* 0x0009a80001a27983 */ /* 0x000ea20000100a00 */
[----:B------:R-:W1:Y:S03]  /*30fc0*/  LDC R24, c[0x0][0x230] ;  /* 0x00008c00ff187b82 */ /* 0x000e660000000800 */
[----:B------:R-:W2:Y:S04]  /*30fd0*/  LDL.64 R180, [R1+0x4b8] ;  /* 0x0004b80001b47983 */ /* 0x000ea80000100a00 */
[----:B------:R1:W-:Y:S04]  /*30fe0*/  LDGSTS.E [R8+-0x3bffc], desc[UR8][R18.64], !P4 ;  /* 0xc400400012087fae */ /* 0x0003e8000e121848 */
[----:B------:R-:W2:Y:S04]  /*30ff0*/  LDL.64 R18, [R1+0x220] ;  /* 0x0002200001127983 */ /* 0x000ea80000100a00 */
[----:B------:R-:W-:Y:S01]  /*31000*/  LDGSTS.E [R7+-0x3fff8], desc[UR8][R16.64], !P2 ;  /* 0xc000800010077fae */ /* 0x000fe2000d121848 */
[----:B-1----:R-:W-:Y:S01]  /*31010*/  IADD3 R8, R11, -0x33d, RZ ;  /* 0xfffffcc30b087810 */ /* 0x002fe20007ffe0ff */
[----:B------:R-:W-:Y:S01]  /*31020*/  VIADD R9, R22, 0xfffffcc2 ;  /* 0xfffffcc216097836 */ /* 0x000fe20000000000 */
[----:B------:R-:W-:Y:S01]  /*31030*/  ISETP.GE.U32.AND P1, PT, R10, 0x7ffffc61, PT ;  /* 0x7ffffc610a00780c */ /* 0x000fe20003f26070 */
[----:B------:R-:W-:Y:S04]  /*31040*/  LDGSTS.E [R7+-0x3bff8], desc[UR8][R4.64], !P2 ;  /* 0xc400800004077fae */ /* 0x000fe8000d121848 */
[----:B------:R-:W2:Y:S01]  /*31050*/  LDL.64 R16, [R1+0x4e8] ;  /* 0x0004e80001107983 */ /* 0x000ea20000100a00 */
[----:B------:R-:W-:Y:S01]  /*31060*/  ISETP.GE.U32.AND P3, PT, R8, 0x7ffffc44, PT ;  /* 0x7ffffc440800780c */ /* 0x000fe20003f66070 */
[----:B------:R-:W1:Y:S01]  /*31070*/  LDC R11, c[0x0][0x230] ;  /* 0x00008c00ff0b7b82 */ /* 0x000e620000000800 */
[----:B------:R-:W-:Y:S01]  /*31080*/  IADD3 R8, R23, -0x33f, RZ ;  /* 0xfffffcc117087810 */ /* 0x000fe20007ffe0ff */
[----:B------:R-:W2:Y:S01]  /*31090*/  LDL.64 R4, [R1+0x230] ;  /* 0x0002300001047983 */ /* 0x000ea20000100a00 */
[----:B------:R-:W-:Y:S01]  /*310a0*/  ISETP.GE.U32.AND P2, PT, R9, 0x7ffffc43, PT ;  /* 0x7ffffc430900780c */ /* 0x000fe20003f46070 */
[----:B------:R-:W-:Y:S01]  /*310b0*/  VIADD R9, R14, 0x100000 ;  /* 0x001000000e097836 */ /* 0x000fe20000000000 */
[----:B------:R-:W-:-:S02]  /*310c0*/  ISETP.GE.U32.AND P4, PT, R8, 0x7ffffc42, PT ;  /* 0x7ffffc420800780c */ /* 0x000fc40003f86070 */
[C---:B------:R-:W-:Y:S01]  /*310d0*/  IADD3 R8, R14.reuse, 0x100000, RZ ;  /* 0x001000000e087810 */ /* 0x040fe20007ffe0ff */
[----:B------:R-:W-:Y:S01]  /*310e0*/  VIADD R10, R14, 0x100000 ;  /* 0x001000000e0a7836 */ /* 0x000fe20000000000 */
[----:B------:R-:W1:Y:S01]  /*310f0*/  LDC R22, c[0x0][0x230] ;  /* 0x00008c00ff167b82 */ /* 0x000e620000000800 */
[----:B---3--:R-:W-:Y:S07]  /*31100*/  LDGSTS.E [R9+-0x3fff4], desc[UR8][R172.64], !P1 ;  /* 0xc000c000ac097fae */ /* 0x008fee000c921848 */
[----:B------:R-:W3:Y:S01]  /*31110*/  LDC R23, c[0x0][0x230] ;  /* 0x00008c00ff177b82 */ /* 0x000ee20000000800 */
[----:B----4-:R-:W-:Y:S04]  /*31120*/  LDGSTS.E [R8+-0x3bff4], desc[UR8][R2.64], !P1 ;  /* 0xc400c00002087fae */ /* 0x010fe8000c921848 */
[----:B------:R-:W-:Y:S04]  /*31130*/  LDGSTS.E [R7+-0x38000], desc[UR8][R188.64], !P3 ;  /* 0xc8000000bc077fae */ /* 0x000fe8000d921848 */
[----:B------:R-:W4:Y:S04]  /*31140*/  LDL.64 R172, [R1+0x4f8] ;  /* 0x0004f80001ac7983 */ /* 0x000f280000100a00 */
[----:B------:R-:W3:Y:S04]  /*31150*/  LDL.64 R2, [R1+0x458] ;  /* 0x0004580001027983 */ /* 0x000ee80000100a00 */
[----:B------:R-:W3:Y:S04]  /*31160*/  LDL.64 R188, [R1+0x240] ;  /* 0x0002400001bc7983 */ /* 0x000ee80000100a00 */
[----:B--2---:R-:W-:Y:S04]  /*31170*/  LDGSTS.E [R10+-0x34000], desc[UR8][R20.64], !P3 ;  /* 0xcc000000140a7fae */ /* 0x004fe8000d921848 */
[----:B------:R-:W-:Y:S04]  /*31180*/  LDGSTS.E [R9+-0x37ffc], desc[UR8][R180.64], !P2 ;  /* 0xc8004000b4097fae */ /* 0x000fe8000d121848 */
[----:B------:R-:W2:Y:S04]  /*31190*/  LDL.64 R20, [R1+0x7d8] ;  /* 0x0007d80001147983 */ /* 0x000ea80000100a00 */
[----:B------:R-:W2:Y:S04]  /*311a0*/  LDL.64 R180, [R1+0x800] ;  /* 0x0008000001b47983 */ /* 0x000ea80000100a00 */
[----:B------:R1:W-:Y:S04]  /*311b0*/  LDGSTS.E [R8+-0x33ffc], desc[UR8][R18.64], !P2 ;  /* 0xcc00400012087fae */ /* 0x0003e8000d121848 */
[----:B------:R-:W2:Y:S04]  /*311c0*/  LDL.64 R18, [R1+0x460] ;  /* 0x0004600001127983 */ /* 0x000ea80000100a00 */
[----:B------:R-:W-:Y:S01]  /*311d0*/  LDGSTS.E [R7+-0x37ff8], desc[UR8][R16.64], !P4 ;  /* 0xc800800010077fae */ /* 0x000fe2000e121848 */
[----:B-1----:R-:W-:Y:S01]  /*311e0*/  VIADD R8, R13, 0xfffffca3 ;  /* 0xfffffca30d087836 */ /* 0x002fe20000000000 */
[----:B------:R-:W-:Y:S01]  /*311f0*/  IADD3 R9, R11, -0x340, RZ ;  /* 0xfffffcc00b097810 */ /* 0x000fe20007ffe0ff */
        /* <DEDUP_REMOVED lines=8> */
[----:B------:R-:W-:Y:S02]  /*31280*/  IADD3 R8, R12, -0x35e, RZ ;  /* 0xfffffca20c087810 */ /* 0x000fe40007ffe0ff */
[----:B------:R-:W-:Y:S02]  /*31290*/  ISETP.GE.U32.AND P1, PT, R10, 0x7ffffc22, PT ;  /* 0x7ffffc220a00780c */ /* 0x000fe40003f26070 */
[----:B------:R-:W-:Y:S01]  /*312a0*/  ISETP.GE.U32.AND P4, PT, R8, 0x7ffffc23, PT ;  /* 0x7ffffc230800780c */ /* 0x000fe20003f86070 */
[C---:B------:R-:W-:Y:S01]  /*312b0*/  VIADD R8, R14.reuse, 0x100000 ;  /* 0x001000000e087836 */ /* 0x040fe20000000000 */
[C---:B------:R-:W-:Y:S01]  /*312c0*/  IADD3 R9, R14.reuse, 0x100000, RZ ;  /* 0x001000000e097810 */ /* 0x040fe20007ffe0ff */
[----:B------:R-:W-:Y:S01]  /*312d0*/  VIADD R10, R14, 0x100000 ;  /* 0x001000000e0a7836 */ /* 0x000fe20000000000 */
[----:B------:R-:W1:Y:S03]  /*312e0*/  LDC R12, c[0x0][0x230] ;  /* 0x00008c00ff0c7b82 */ /* 0x000e660000000800 */
[----:B----4-:R-:W-:Y:S04]  /*312f0*/  LDGSTS.E [R9+-0x37ff4], desc[UR8][R172.64], !P2 ;  /* 0xc800c000ac097fae */ /* 0x010fe8000d121848 */
[----:B---3--:R-:W-:Y:S04]  /*31300*/  LDGSTS.E [R8+-0x33ff4], desc[UR8][R188.64], !P2 ;  /* 0xcc00c000bc087fae */ /* 0x008fe8000d121848 */
[----:B------:R-:W3:Y:S04]  /*31310*/  LDL.64 R172, [R1+0x668] ;  /* 0x0006680001ac7983 */ /* 0x000ee80000100a00 */
[----:B------:R-:W4:Y:S04]  /*31320*/  LDL.64 R188, [R1+0x660] ;  /* 0x0006600001bc7983 */ /* 0x000f280000100a00 */
[----:B--2---:R-:W-:Y:S04]  /*31330*/  LDGSTS.E [R7+-0x30000], desc[UR8][R20.64], !P3 ;  /* 0xd000000014077fae */ /* 0x004fe8000d921848 */
[----:B------:R-:W-:Y:S04]  /*31340*/  LDGSTS.E [R10+-0x2c000], desc[UR8][R2.64], !P3 ;  /* 0xd4000000020a7fae */ /* 0x000fe8000d921848 */
[----:B------:R1:W-:Y:S04]  /*31350*/  LDGSTS.E [R9+-0x2fffc], desc[UR8][R180.64], !P4 ;  /* 0xd0004000b4097fae */ /* 0x0003e8000e121848 */
[----:B------:R-:W2:Y:S04]  /*31360*/  LDL.64 R20, [R1+0x9b0] ;  /* 0x0009b00001147983 */ /* 0x000ea80000100a00 */
[----:B------:R-:W3:Y:S04]  /*31370*/  LDL.64 R2, [R1+0x9b8] ;  /* 0x0009b80001027983 */ /* 0x000ee80000100a00 */
[----:B------:R-:W3:Y:S04]  /*31380*/  LDL.64 R180, [R1+0x678] ;  /* 0x0006780001b47983 */ /* 0x000ee80000100a00 */
[----:B------:R-:W-:Y:S04]  /*31390*/  LDGSTS.E [R8+-0x2bffc], desc[UR8][R18.64], !P4 ;  /* 0xd400400012087fae */ /* 0x000fe8000e121848 */
[----:B------:R-:W3:Y:S04]  /*313a0*/  LDL.64 R18, [R1+0x9c0] ;  /* 0x0009c00001127983 */ /* 0x000ee80000100a00 */
[----:B------:R-:W-:Y:S01]  /*313b0*/  LDGSTS.E [R7+-0x2fff8], desc[UR8][R16.64], !P1 ;  /* 0xd000800010077fae */ /* 0x000fe2000c921848 */
[----:B------:R-:W-:-:S02]  /*313c0*/  IADD3 R11, R24, -0x360, RZ ;  /* 0xfffffca0180b7810 */ /* 0x000fc40007ffe0ff */
[----:B-1----:R-:W-:Y:S01]  /*313d0*/  IADD3 R9, R12, -0x37d, RZ ;  /* 0xfffffc830c097810 */ /* 0x002fe20007ffe0ff */
[----:B------:R-:W-:Y:S01]  /*313e0*/  VIADD R10, R13, 0xfffffc82 ;  /* 0xfffffc820d0a7836 */ /* 0x000fe20000000000 */
[----:B------:R-:W3:Y:S01]  /*313f0*/  LDL.64 R16, [R1+0x688] ;  /* 0x0006880001107983 */ /* 0x000ee20000100a00 */
[----:B------:R-:W-:Y:S02]  /*31400*/  ISETP.GE.U32.AND P2, PT, R11, 0x7ffffc21, PT ;  /* 0x7ffffc210b00780c */ /* 0x000fe40003f46070 */
[----:B------:R-:W-:Y:S01]  /*31410*/  ISETP.GE.U32.AND P3, PT, R9, 0x7ffffc04, PT ;  /* 0x7ffffc040900780c */ /* 0x000fe20003f66070 */
[----:B------:R-:W-:Y:S01]  /*31420*/  VIADD R11, R22, 0xfffffc80 ;  /* 0xfffffc80160b7836 */ /* 0x000fe20000000000 */
[----:B------:R-:W-:Y:S01]  /*31430*/  IADD3 R9, R23, -0x37f, RZ ;  /* 0xfffffc8117097810 */ /* 0x000fe20007ffe0ff */
[----:B------:R-:W-:Y:S01]  /*31440*/  LDGSTS.E [R8+-0x2bff8], desc[UR8][R158.64], !P1 ;  /* 0xd40080009e087fae */ /* 0x000fe2000c921848 */
[----:B------:R-:W-:Y:S02]  /*31450*/  ISETP.GE.U32.AND P4, PT, R10, 0x7ffffc03, PT ;  /* 0x7ffffc030a00780c */ /* 0x000fe40003f86070 */
[----:B------:R-:W-:Y:S01]  /*31460*/  ISETP.GE.U32.AND P1, PT, R9, 0x7ffffc02, PT ;  /* 0x7ffffc020900780c */ /* 0x000fe20003f26070 */
[----:B------:R-:W3:Y:S01]  /*31470*/  LDL.64 R12, [R1+0x6e0] ;  /* 0x0006e000010c7983 */ /* 0x000ee20000100a00 */
[----:B------:R-:W-:Y:S01]  /*31480*/  ISETP.GE.U32.AND P5, PT, R11, 0x7ffffc01, PT ;  /* 0x7ffffc010b00780c */ /* 0x000fe20003fa6070 */
[C---:B------:R-:W-:Y:S01]  /*31490*/  VIADD R9, R14.reuse, 0x100000 ;  /* 0x001000000e097836 */ /* 0x040fe20000000000 */
[C---:B------:R-:W-:Y:S01]  /*314a0*/  IADD3 R10, R14.reuse, 0x100000, RZ ;  /* 0x001000000e0a7810 */ /* 0x040fe20007ffe0ff */
[----:B------:R-:W-:Y:S01]  /*314b0*/  LDGSTS.E [R7+-0x2fff4], desc[UR8][R4.64], !P2 ;  /* 0xd000c00004077fae */ /* 0x000fe2000d121848 */
[----:B------:R-:W-:-:S03]  /*314c0*/  IADD3 R14, R14, 0x100000, RZ ;  /* 0x001000000e0e7810 */ /* 0x000fc60007ffe0ff */
[----:B------:R-:W-:Y:S04]  /*314d0*/  LDGSTS.E [R10+-0x2bff4], desc[UR8][R168.64], !P2 ;  /* 0xd400c000a80a7fae */ /* 0x000fe8000d121848 */
[----:B------:R-:W-:Y:S04]  /*314e0*/  LDGSTS.E [R9+-0x28000], desc[UR8][R162.64], !P3 ;  /* 0xd8000000a2097fae */ /* 0x000fe8000d921848 */
[----:B----4-:R-:W-:Y:S04]  /*314f0*/  LDGSTS.E [R8+-0x24000], desc[UR8][R188.64], !P3 ;  /* 0xdc000000bc087fae */ /* 0x010fe8000d921848 */
[----:B------:R-:W4:Y:S04]  /*31500*/  LDL.64 R4, [R1+0x680] ;  /* 0x0006800001047983 */ /* 0x000f280000100a00 */
[----:B------:R-:W4:Y:S04]  /*31510*/  LDL.64 R22, [R1+0x8c8] ;  /* 0x0008c80001167983 */ /* 0x000f280000100a00 */
[----:B------:R-:W4:Y:S04]  /*31520*/  LDL.64 R188, [R1+0x6d8] ;  /* 0x0006d80001bc7983 */ /* 0x000f280000100a00 */
[----:B------:R-:W4:Y:S04]  /*31530*/  LDL.64 R158, [R1+0x6a0] ;  /* 0x0006a000019e7983 */ /* 0x000f280000100a00 */
[----:B--2---:R-:W-:Y:S04]  /*31540*/  LDGSTS.E [R7+-0x27ffc], desc[UR8][R20.64], !P4 ;  /* 0xd800400014077fae */ /* 0x004fe8000e121848 */
[----:B---3--:R-:W-:Y:S04]  /*31550*/  LDGSTS.E [R10+-0x23ffc], desc[UR8][R172.64], !P4 ;  /* 0xdc004000ac0a7fae */ /* 0x008fe8000e121848 */
[----:B------:R-:W-:Y:S04]  /*31560*/  LDGSTS.E [R9+-0x27ff8], desc[UR8][R2.64], !P1 ;  /* 0xd800800002097fae */ /* 0x000fe8000c921848 */
[----:B------:R-:W-:Y:S04]  /*31570*/  LDGSTS.E [R8+-0x23ff8], desc[UR8][R180.64], !P1 ;  /* 0xdc008000b4087fae */ /* 0x000fe8000c921848 */
[----:B------:R-:W2:Y:S04]  /*31580*/  LDL.64 R20, [R1+0x718] ;  /* 0x0007180001147983 */ /* 0x000ea80000100a00 */
[----:B------:R-:W3:Y:S04]  /*31590*/  LDL.64 R10, [R1+0x878] ;  /* 0x00087800010a7983 */ /* 0x000ee80000100a00 */
[----:B------:R-:W3:Y:S04]  /*315a0*/  LDL.64 R8, [R1+0x7f0] ;  /* 0x0007f00001087983 */ /* 0x000ee80000100a00 */
[----:B------:R-:W3:Y:S04]  /*315b0*/  LDL.64 R180, [R1+0x690] ;  /* 0x0006900001b47983 */ /* 0x000ee80000100a00 */
[----:B------:R-:W3:Y:S04]  /*315c0*/  LDL.64 R172, [R1+0x8e0] ;  /* 0x0008e00001ac7983 */ /* 0x000ee80000100a00 */
[----:B------:R-:W3:Y:S04]  /*315d0*/  LDL.64 R168, [R1+0x6f0] ;  /* 0x0006f00001a87983 */ /* 0x000ee80000100a00 */
[----:B------:R-:W3:Y:S04]  /*315e0*/  LDL.64 R162, [R1+0x730] ;  /* 0x0007300001a27983 */ /* 0x000ee80000100a00 */
[----:B------:R-:W3:Y:S04]  /*315f0*/  LDL.64 R2, [R1+0x770] ;  /* 0x0007700001027983 */ /* 0x000ee80000100a00 */
[----:B------:R-:W-:Y:S04]  /*31600*/  LDGSTS.E [R7+-0x27ff4], desc[UR8][R18.64], !P5 ;  /* 0xd800c00012077fae */ /* 0x000fe8000e921848 */
[----:B------:R-:W3:Y:S04]  /*31610*/  LDL.64 R18, [R1+0x798] ;  /* 0x0007980001127983 */ /* 0x000ee80000100a00 */
[----:B------:R-:W-:Y:S04]  /*31620*/  LDGSTS.E [R14+-0x23ff4], desc[UR8][R16.64], !P5 ;  /* 0xdc00c000100e7fae */ /* 0x000fe8000e921848 */
[----:B------:R-:W0:Y:S04]  /*31630*/  LDGDEPBAR ;  /* 0x00000000000079af */ /* 0x000e280000000000 */
[----:B------:R-:W3:Y:S04]  /*31640*/  LDL.64 R16, [R1+0x758] ;  /* 0x0007580001107983 */ /* 0x000ee80000100a00 */
[----:B----4-:R-:W-:Y:S04]  /*31650*/  LDGSTS.E [R15+0x30000], desc[UR8][R4.64], P0 ;  /* 0x30000000040f7fae */ /* 0x010fe80008121848 */
[----:B------:R-:W-:Y:S04]  /*31660*/  LDGSTS.E [R15+0x30400], desc[UR8][R188.64], P0 ;  /* 0x30400000bc0f7fae */ /* 0x000fe80008121848 */
[----:B------:R-:W4:Y:S04]  /*31670*/  LDL.64 R4, [R1+0x7b0] ;  /* 0x0007b00001047983 */ /* 0x000f280000100a00 */
[----:B------:R-:W4:Y:S04]  /*31680*/  LDL.64 R188, [R1+0x840] ;  /* 0x0008400001bc7983 */ /* 0x000f280000100a00 */
[----:B--2---:R-:W-:Y:S04]  /*31690*/  LDGSTS.E [R15+0x30800], desc[UR8][R20.64], P0 ;  /* 0x30800000140f7fae */ /* 0x004fe80008121848 */
[----:B------:R-:W2:Y:S04]  /*316a0*/  LDL.64 R20, [R1+0x898] ;  /* 0x0008980001147983 */ /* 0x000ea80000100a00 */
[----:B---3--:R-:W-:Y:S04]  /*316b0*/  LDGSTS.E [R15+0x30c00], desc[UR8][R16.64], P0 ;  /* 0x30c00000100f7fae */ /* 0x008fe80008121848 */
[----:B------:R-:W-:Y:S04]  /*316c0*/  LDGSTS.E [R15+0x31000], desc[UR8][R18.64], P0 ;  /* 0x31000000120f7fae */ /* 0x000fe80008121848 */
[----:B------:R-:W-:Y:S04]  /*316d0*/  LDGSTS.E [R15+0x31400], desc[UR8][R8.64], P0 ;  /* 0x31400000080f7fae */ /* 0x000fe80008121848 */
[----:B------:R-:W3:Y:S04]  /*316e0*/  LDL.LU.64 R16, [R1+0xbe0] ;  /* 0x000be00001107983 */ /* 0x000ee80000300a00 */
[----:B------:R-:W4:Y:S04]  /*316f0*/  LDL.LU.64 R18, [R1+0xbd8] ;  /* 0x000bd80001127983 */ /* 0x000f280000300a00 */
[----:B------:R-:W-:Y:S04]  /*31700*/  LDGSTS.E [R15+0x31800], desc[UR8][R10.64], P0 ;  /* 0x318000000a0f7fae */ /* 0x000fe80008121848 */
[----:B------:R-:W-:Y:S04]  /*31710*/  LDGSTS.E [R15+0x31c00], desc[UR8][R22.64], P0 ;  /* 0x31c00000160f7fae */ /* 0x000fe80008121848 */
[----:B------:R-:W2:Y:S04]  /*31720*/  LDL.64 R8, [R1+0x750] ;  /* 0x0007500001087983 */ /* 0x000ea80000100a00 */
[----:B------:R-:W2:Y:S04]  /*31730*/  LDL.64 R10, [R1+0x790] ;  /* 0x00079000010a7983 */ /* 0x000ea80000100a00 */
[----:B------:R-:W2:Y:S04]  /*31740*/  LDL.64 R14, [R1+0x710] ;  /* 0x00071000010e7983 */ /* 0x000ea80000100a00 */
[----:B------:R-:W2:Y:S04]  /*31750*/  LDL.64 R22, [R1+0x7e8] ;  /* 0x0007e80001167983 */ /* 0x000ea80000100a00 */
[----:B---3--:R-:W-:Y:S04]  /*31760*/  LDGSTS.E [R16+0x30080], desc[UR8][R180.64], P0 ;  /* 0x30080000b4107fae */ /* 0x008fe80008121848 */
        /* <DEDUP_REMOVED lines=14> */
[----:B------:R-:W3:Y:S04]  /*31850*/  LDL.64 R180, [R1+0x8e8] ;  /* 0x0008e80001b47983 */ /* 0x000ee80000100a00 */
[----:B------:R-:W-:Y:S04]  /*31860*/  LDGSTS.E [R17+0x31d00], desc[UR8][R172.64], P0 ;  /* 0x31d00000ac117fae */ /* 0x000fe80008121848 */
[----:B------:R-:W3:Y:S04]  /*31870*/  LDL.64 R12, [R1+0x6a8] ;  /* 0x0006a800010c7983 */ /* 0x000ee80000100a00 */
[----:B----4-:R-:W-:Y:S04]  /*31880*/  LDGSTS.E [R18+0x30180], desc[UR8][R158.64], P0 ;  /* 0x301800009e127fae */ /* 0x010fe80008121848 */
[----:B------:R-:W4:Y:S04]  /*31890*/  LDL.64 R172, [R1+0x6f8] ;  /* 0x0006f80001ac7983 */ /* 0x000f280000100a00 */
[----:B------:R-:W-:Y:S04]  /*318a0*/  LDGSTS.E [R18+0x30580], desc[UR8][R168.64], P0 ;  /* 0x30580000a8127fae */ /* 0x000fe80008121848 */
[----:B------:R-:W-:Y:S04]  /*318b0*/  LDGSTS.E [R18+0x30980], desc[UR8][R162.64], P0 ;  /* 0x30980000a2127fae */ /* 0x000fe80008121848 */
[----:B------:R-:W4:Y:S04]  /*318c0*/  LDL.64 R234, [R1+0x738] ;  /* 0x0007380001ea7983 */ /* 0x000f280000100a00 */
[----:B------:R-:W-:Y:S04]  /*318d0*/  LDGSTS.E [R18+0x30d80], desc[UR8][R2.64], P0 ;  /* 0x30d8000002127fae */ /* 0x000fe80008121848 */
[----:B------:R-:W4:Y:S04]  /*318e0*/  LDL.64 R166, [R1+0x778] ;  /* 0x0007780001a67983 */ /* 0x000f280000100a00 */
[----:B------:R-:W-:Y:S04]  /*318f0*/  LDGSTS.E [R18+0x31180], desc[UR8][R4.64], P0 ;  /* 0x3118000004127fae */ /* 0x000fe80008121848 */
[----:B------:R-:W4:Y:S04]  /*31900*/  LDL.64 R184, [R1+0x7b8] ;  /* 0x0007b80001b87983 */ /* 0x000f280000100a00 */
[----:B------:R-:W-:Y:S04]  /*31910*/  LDGSTS.E [R18+0x31580], desc[UR8][R188.64], P0 ;  /* 0x31580000bc127fae */ /* 0x000fe80008121848 */
[----:B------:R-:W4:Y:S04]  /*31920*/  LDL.64 R164, [R1+0x848] ;  /* 0x0008480001a47983 */ /* 0x000f280000100a00 */
[----:B--2---:R-:W-:Y:S04]  /*31930*/  LDGSTS.E [R18+0x31980], desc[UR8][R20.64], P0 ;  /* 0x3198000014127fae */ /* 0x004fe80008121848 */
[----:B------:R-:W2:Y:S04]  /*31940*/  LDL.64 R232, [R1+0x8a0] ;  /* 0x0008a00001e87983 */ /* 0x000ea80000100a00 */
        /* <DEDUP_REMOVED lines=16> */
[----:B---3--:R-:W-:Y:S04]  /*31a50*/  LDGSTS.E [R18+0x31d80], desc[UR8][R180.64], P0 ;  /* 0x31d80000b4127fae */ /* 0x008fe80008121848 */
[----:B------:R-:W-:Y:S04]  /*31a60*/  LDGSTS.E [R19+0x30200], desc[UR8][R12.64], P0 ;  /* 0x302000000c137fae */ /* 0x000fe80008121848 */
[----:B------:R-:W3:Y:S04]  /*31a70*/  LDL.64 R180, [R1+0x788] ;  /* 0x0007880001b47983 */ /* 0x000ee80000100a00 */
[----:B----4-:R-:W-:Y:S04]  /*31a80*/  LDGSTS.E [R19+0x30600], desc[UR8][R172.64], P0 ;  /* 0x30600000ac137fae */ /* 0x010fe80008121848 */
[----:B------:R-:W4:Y:S04]  /*31a90*/  LDL.64 R12, [R1+0x868] ;  /* 0x00086800010c7983 */ /* 0x000f280000100a00 */
[----:B------:R-:W4:Y:S04]  /*31aa0*/  LDL.64 R172, [R1+0x8c0] ;  /* 0x0008c00001ac7983 */ /* 0x000f280000100a00 */
[----:B------:R-:W-:Y:S04]  /*31ab0*/  LDGSTS.E [R19+0x30a00], desc[UR8][R234.64], P0 ;  /* 0x30a00000ea137fae */ /* 0x000fe80008121848 */
[----:B------:R-:W-:Y:S04]  /*31ac0*/  LDGSTS.E [R19+0x30e00], desc[UR8][R166.64], P0 ;  /* 0x30e00000a6137fae */ /* 0x000fe80008121848 */
[----:B------:R-:W5:Y:S04]  /*31ad0*/  LDL.LU.64 R234, [R1+0xbd0] ;  /* 0x000bd00001ea7983 */ /* 0x000f680000300a00 */
[----:B------:R-:W5:Y:S04]  /*31ae0*/  LDL.LU.64 R166, [R1+0xbc8] ;  /* 0x000bc80001a67983 */ /* 0x000f680000300a00 */
[----:B------:R-:W-:Y:S04]  /*31af0*/  LDGSTS.E [R19+0x31200], desc[UR8][R184.64], P0 ;  /* 0x31200000b8137fae */ /* 0x000fe80008121848 */
[----:B------:R-:W-:Y:S04]  /*31b00*/  LDGSTS.E [R19+0x31600], desc[UR8][R164.64], P0 ;  /* 0x31600000a4137fae */ /* 0x000fe80008121848 */
[----:B--2---:R-:W-:Y:S04]  /*31b10*/  LDGSTS.E [R19+0x31a00], desc[UR8][R232.64], P0 ;  /* 0x31a00000e8137fae */ /* 0x004fe80008121848 */
[----:B------:R-:W5:Y:S04]  /*31b20*/  LDL.LU.64 R184, [R1+0xbc0] ;  /* 0x000bc00001b87983 */ /* 0x000f680000300a00 */
[----:B------:R-:W5:Y:S04]  /*31b30*/  LDL.LU.64 R164, [R1+0xbb8] ;  /* 0x000bb80001a47983 */ /* 0x000f680000300a00 */
[----:B------:R-:W5:Y:S04]  /*31b40*/  LDL.LU.64 R232, [R1+0xbb0] ;  /* 0x000bb00001e87983 */ /* 0x000f680000300a00 */
[----:B------:R-:W-:Y:S04]  /*31b50*/  LDGSTS.E [R19+0x31e00], desc[UR8][R20.64], P0 ;  /* 0x31e0000014137fae */ /* 0x000fe80008121848 */
[----:B------:R-:W2:Y:S04]  /*31b60*/  LDL.LU.64 R20, [R1+0xba8] ;  /* 0x000ba80001147983 */ /* 0x000ea80000300a00 */
[----:B------:R-:W4:Y:S04]  /*31b70*/  LDL.64 R18, [R1+0x908] ;  /* 0x0009080001127983 */ /* 0x000f280000100a00 */
[----:B--2---:R-:W-:Y:S04]  /*31b80*/  LDGSTS.E [R20+0x30280], desc[UR8][R160.64], P0 ;  /* 0x30280000a0147fae */ /* 0x004fe80008121848 */
[----:B------:R-:W-:Y:S04]  /*31b90*/  LDGSTS.E [R20+0x30680], desc[UR8][R230.64], P0 ;  /* 0x30680000e6147fae */ /* 0x000fe80008121848 */
[----:B------:R-:W-:Y:S04]  /*31ba0*/  LDGSTS.E [R20+0x30a80], desc[UR8][R156.64], P0 ;  /* 0x30a800009c147fae */ /* 0x000fe80008121848 */
[----:B------:R-:W5:Y:S04]  /*31bb0*/  LDL.LU.64 R160, [R1+0xba0] ;  /* 0x000ba00001a07983 */ /* 0x000f680000300a00 */
[----:B------:R-:W5:Y:S04]  /*31bc0*/  LDL.LU.64 R230, [R1+0xb98] ;  /* 0x000b980001e67983 */ /* 0x000f680000300a00 */
[----:B------:R-:W5:Y:S04]  /*31bd0*/  LDL.LU.64 R156, [R1+0xb90] ;  /* 0x000b9000019c7983 */ /* 0x000f680000300a00 */
[----:B------:R-:W-:Y:S04]  /*31be0*/  LDGSTS.E [R20+0x30e80], desc[UR8][R226.64], P0 ;  /* 0x30e80000e2147fae */ /* 0x000fe80008121848 */
        /* <DEDUP_REMOVED lines=13> */
[----:B---3--:R-:W-:Y:S04]  /*31cc0*/  LDGSTS.E [R21+0x30f00], desc[UR8][R180.64], P0 ;  /* 0x30f00000b4157fae */ /* 0x008fe80008121848 */
[----:B------:R-:W5:Y:S04]  /*31cd0*/  LDL.LU.64 R168, [R1+0xb58] ;  /* 0x000b580001a87983 */ /* 0x000f680000300a00 */
[----:B------:R-:W5:Y:S04]  /*31ce0*/  LDL.LU.64 R162, [R1+0xb50] ;  /* 0x000b500001a27983 */ /* 0x000f680000300a00 */
[----:B------:R-:W2:Y:S04]  /*31cf0*/  LDL.LU.64 R180, [R1+0xb48] ;  /* 0x000b480001b47983 */ /* 0x000ea80000300a00 */
[----:B------:R-:W-:Y:S04]  /*31d00*/  LDGSTS.E [R21+0x31300], desc[UR8][R188.64], P0 ;  /* 0x31300000bc157fae */ /* 0x000fe80008121848 */
[----:B------:R-:W-:Y:S04]  /*31d10*/  LDGSTS.E [R21+0x31700], desc[UR8][R4.64], P0 ;  /* 0x3170000004157fae */ /* 0x000fe80008121848 */
[----:B------:R-:W-:Y:S04]  /*31d20*/  LDGSTS.E [R21+0x31b00], desc[UR8][R2.64], P0 ;  /* 0x31b0000002157fae */ /* 0x000fe80008121848 */
[----:B------:R-:W5:Y:S04]  /*31d30*/  LDL.LU.64 R188, [R1+0xb40] ;  /* 0x000b400001bc7983 */ /* 0x000f680000300a00 */
[----:B------:R-:W5:Y:S04]  /*31d40*/  LDL.LU.64 R4, [R1+0xb38] ;  /* 0x000b380001047983 */ /* 0x000f680000300a00 */
[----:B------:R-:W5:Y:S04]  /*31d50*/  LDL.LU.64 R2, [R1+0xb30] ;  /* 0x000b300001027983 */ /* 0x000f680000300a00 */
[----:B----4-:R-:W-:Y:S04]  /*31d60*/  LDGSTS.E [R21+0x31f00], desc[UR8][R18.64], P0 ;  /* 0x31f0000012157fae */ /* 0x010fe80008121848 */
[----:B------:R-:W-:Y:S04]  /*31d70*/  LDGSTS.E [R6+0x30380], desc[UR8][R16.64], P0 ;  /* 0x3038000010067fae */ /* 0x000fe80008121848 */
[----:B------:R-:W-:Y:S04]  /*31d80*/  LDGSTS.E [R6+0x30780], desc[UR8][R14.64], P0 ;  /* 0x307800000e067fae */ /* 0x000fe80008121848 */
[----:B------:R-:W-:Y:S04]  /*31d90*/  LDGSTS.E [R6+0x30b80], desc[UR8][R8.64], P0 ;  /* 0x30b8000008067fae */ /* 0x000fe80008121848 */
[----:B------:R-:W-:Y:S04]  /*31da0*/  LDGSTS.E [R6+0x30f80], desc[UR8][R10.64], P0 ;  /* 0x30f800000a067fae */ /* 0x000fe80008121848 */
[----:B------:R-:W-:Y:S04]  /*31db0*/  LDGSTS.E [R6+0x31380], desc[UR8][R22.64], P0 ;  /* 0x3138000016067fae */ /* 0x000fe80008121848 */
[----:B------:R-:W-:Y:S04]  /*31dc0*/  LDGSTS.E [R6+0x31780], desc[UR8][R12.64], P0 ;  /* 0x317800000c067fae */ /* 0x000fe80008121848 */
[----:B------:R-:W-:Y:S01]  /*31dd0*/  LDGSTS.E [R6+0x31b80], desc[UR8][R172.64], P0 ;  /* 0x31b80000ac067fae */ /* 0x000fe20008121848 */
[----:B------:R-:W-:-:S02]  /*31de0*/  CS2R R120, SRZ ;  /* 0x0000000000787805 */ /* 0x000fc4000001ff00 */
[----:B------:R-:W-:Y:S02]  /*31df0*/  CS2R R122, SRZ ;  /* 0x00000000007a7805 */ /* 0x000fe4000001ff00 */
[----:B------:R-:W-:Y:S02]  /*31e00*/  CS2R R124, SRZ ;  /* 0x00000000007c7805 */ /* 0x000fe4000001ff00 */
[----:B------:R-:W-:Y:S02]  /*31e10*/  CS2R R126, SRZ ;  /* 0x00000000007e7805 */ /* 0x000fe4000001ff00 */
[----:B------:R-:W-:Y:S02]  /*31e20*/  CS2R R128, SRZ ;  /* 0x0000000000807805 */ /* 0x000fe4000001ff00 */
[----:B------:R-:W-:Y:S02]  /*31e30*/  CS2R R130, SRZ ;  /* 0x0000000000827805 */ /* 0x000fe4000001ff00 */
        /* <DEDUP_REMOVED lines=57> */
[----:B------:R-:W-:Y:S01]  /*321d0*/  CS2R R54, SRZ ;  /* 0x0000000000367805 */ /* 0x000fe2000001ff00 */
[----:B--2---:R1:W-:Y:S04]  /*321e0*/  LDGSTS.E [R6+0x31f80], desc[UR8][R180.64], P0 ;  /* 0x31f80000b4067fae */ /* 0x0043e80008121848 */
[----:B------:R-:W0:Y:S01]  /*321f0*/  LDGDEPBAR ;  /* 0x00000000000079af */ /* 0x000e220000000000 */
[----:B-1----:R-:W1:Y:S02]  /*32200*/  LDC R180, c[0x0][0x230] ;  /* 0x00008c00ffb47b82 */ /* 0x002e640000000800 */
[----:B-1----:R-:W-:-:S05]  /*32210*/  VIADD R180, R180, 0x7f ;  /* 0x0000007fb4b47836 */ /* 0x002fca0000000000 */
[----:B------:R-:W-:-:S13]  /*32220*/  ISETP.GE.AND P0, PT, R180, 0x80, PT ;  /* 0x00000080b400780c */ /* 0x000fda0003f06270 */
[----:B------:R-:W-:Y:S05]  /*32230*/  @!P0 BRA `(.L_x_0) ;  /* 0x0000012400e88947 */ /* 0x000fea0003800000 */
[----:B------:R-:W2:Y:S04]  /*32240*/  LDL.LU.64 R22, [R1+0x8] ;  /* 0x0000080001167983 */ /* 0x000ea80000300a00 */
[----:B------:R-:W3:Y:S04]  /*32250*/  LDL.LU.64 R12, [R1+0x20] ;  /* 0x00002000010c7983 */ /* 0x000ee80000300a00 */
[----:B------:R-:W4:Y:S01]  /*32260*/  LDL.LU.64 R172, [R1+0x28] ;  /* 0x0000280001ac7983 */ /* 0x000f220000300a00 */
[----:B-----5:R-:W-:Y:S01]  /*32270*/  MOV R14, R168 ;  /* 0x000000a8000e7202 */ /* 0x020fe20000000f00 */
[----:B------:R-:W-:Y:S01]  /*32280*/  IMAD.MOV.U32 R15, RZ, RZ, R169 ;  /* 0x000000ffff0f7224 */ /* 0x000fe200078e00a9 */
[----:B------:R-:W-:Y:S01]  /*32290*/  MOV R16, R158 ;  /* 0x0000009e00107202 */ /* 0x000fe20000000f00 */
[----:B------:R-:W-:Y:S01]  /*322a0*/  STL.64 [R1+0xb40], R188 ;  /* 0x000b40bc01007387 */ /* 0x000fe20000100a00 */
[----:B------:R-:W-:Y:S01]  /*322b0*/  IMAD.MOV.U32 R17, RZ, RZ, R159 ;  /* 0x000000ffff117224 */ /* 0x000fe200078e009f */
[----:B------:R-:W-:Y:S01]  /*322c0*/  MOV R18, R186 ;  /* 0x000000ba00127202 */ /* 0x000fe20000000f00 */
[----:B------:R-:W-:Y:S01]  /*322d0*/  IMAD.MOV.U32 R19, RZ, RZ, R187 ;  /* 0x000000ffff137224 */ /* 0x000fe200078e00bb */
[----:B------:R-:W-:Y:S01]  /*322e0*/  STL.64 [R1+0xb38], R4 ;  /* 0x000b380401007387 */ /* 0x000fe20000100a00 */
[----:B------:R-:W-:Y:S01]  /*322f0*/  MOV R20, R154 ;  /* 0x0000009a00147202 */ /* 0x000fe20000000f00 */
[----:B------:R-:W-:Y:S01]  /*32300*/  IMAD.MOV.U32 R21, RZ, RZ, R155 ;  /* 0x000000ffff157224 */ /* 0x000fe200078e009b */
[----:B------:R-:W-:Y:S01]  /*32310*/  MOV R186, R182 ;  /* 0x000000b600ba7202 */ /* 0x000fe20000000f00 */
[----:B------:R-:W-:Y:S01]  /*32320*/  STL.64 [R1+0xb30], R2 ;  /* 0x000b300201007387 */ /* 0x000fe20000100a00 */
[----:B------:R-:W-:Y:S01]  /*32330*/  IMAD.MOV.U32 R154, RZ, RZ, R153 ;  /* 0x000000ffff9a7224 */ /* 0x000fe200078e0099 */
[----:B------:R-:W-:Y:S01]  /*32340*/  MOV R155, R156 ;  /* 0x0000009c009b7202 */ /* 0x000fe20000000f00 */
        /* <DEDUP_REMOVED lines=13> */
[----:B------:R-:W-:-:S02]  /*32420*/  MOV R205, R211 ;  /* 0x000000d300cd7202 */ /* 0x000fc40000000f00 */
[----:B--2---:R-:W-:Y:S01]  /*32430*/  MOV R6, R22 ;  /* 0x0000001600067202 */ /* 0x004fe20000000f00 */
[----:B------:R-:W-:Y:S01]  /*32440*/  IMAD.MOV.U32 R7, RZ, RZ, R23 ;  /* 0x000000ffff077224 */ /* 0x000fe200078e0017 */
[----:B------:R-:W-:Y:S01]  /*32450*/  MOV R211, R213 ;  /* 0x000000d500d37202 */ /* 0x000fe20000000f00 */
[----:B------:R-:W-:Y:S01]  /*32460*/  IMAD.MOV.U32 R23, RZ, RZ, R183 ;  /* 0x000000ffff177224 */ /* 0x000fe200078e00b7 */
[----:B---3--:R-:W-:Y:S01]  /*32470*/  MOV R8, R12 ;  /* 0x0000000c00087202 */ /* 0x008fe20000000f00 */
[----:B------:R-:W-:Y:S01]  /*32480*/  IMAD.MOV.U32 R9, RZ, RZ, R13 ;  /* 0x000000ffff097224 */ /* 0x000fe200078e000d */
[----:B------:R-:W-:Y:S01]  /*32490*/  MOV R12, R162 ;  /* 0x000000a2000c7202 */ /* 0x000fe20000000f00 */
[----:B------:R-:W-:Y:S01]  /*324a0*/  IMAD.MOV.U32 R13, RZ, RZ, R163 ;  /* 0x000000ffff0d7224 */ /* 0x000fe200078e00a3 */
[----:B----4-:R-:W-:Y:S01]  /*324b0*/  MOV R10, R172 ;  /* 0x000000ac000a7202 */ /* 0x010fe20000000f00 */
[----:B------:R-:W-:Y:S01]  /*324c0*/  IMAD.MOV.U32 R11, RZ, RZ, R173 ;  /* 0x000000ffff0b7224 */ /* 0x000fe200078e00ad */
[----:B------:R-:W-:Y:S01]  /*324d0*/  STL.64 [R1+0xb48], R6 ;  /* 0x000b480601007387 */ /* 0x000fe20000100a00 */
[----:B------:R-:W-:Y:S01]  /*324e0*/  MOV R183, R152 ;  /* 0x0000009800b77202 */ /* 0x000fe20000000f00 */
[----:B------:R-:W-:Y:S01]  /*324f0*/  IMAD.MOV.U32 R162, RZ, RZ, R161 ;  /* 0x000000ffffa27224 */ /* 0x000fe200078e00a1 */
[----:B------:R-:W-:Y:S01]  /*32500*/  MOV R152, R226 ;  /* 0x000000e200987202 */ /* 0x000fe20000000f00 */
        /* <DEDUP_REMOVED lines=16> */
[----:B------:R1:W-:Y:S01]  /*32610*/  STL.64 [R1+0xb70], R16 ;  /* 0x000b701001007387 */ /* 0x0003e20000100a00 */
[----:B------:R-:W-:Y:S01]  /*32620*/  IMAD.MOV.U32 R236, RZ, RZ, R244 ;  /* 0x000000ffffec7224 */ /* 0x000fe200078e00f4 */
[----:B------:R-:W-:Y:S01]  /*32630*/  MOV R160, R232 ;  /* 0x000000e800a07202 */ /* 0x000fe20000000f00 */
[----:B------:R-:W-:Y:S01]  /*32640*/  IMAD.MOV.U32 R172, RZ, RZ, R171 ;  /* 0x000000ffffac7224 */ /* 0x000fe200078e00ab */
[----:B------:R-:W-:Y:S01]  /*32650*/  STL.64 [R1+0xb78], R18 ;  /* 0x000b781201007387 */ /* 0x000fe20000100a00 */
[----:B------:R-:W-:Y:S01]  /*32660*/  MOV R225, R229 ;  /* 0x000000e500e17202 */ /* 0x000fe20000000f00 */
[----:B------:R-:W-:Y:S01]  /*32670*/  IMAD.MOV.U32 R238, RZ, RZ, R240 ;  /* 0x000000ffffee7224 */ /* 0x000fe200078e00f0 */
[----:B------:R-:W-:Y:S01]  /*32680*/  MOV R235, R245 ;  /* 0x000000f500eb7202 */ /* 0x000fe20000000f00 */
[----:B------:R2:W-:Y:S01]  /*32690*/  STL.64 [R1+0xb80], R20 ;  /* 0x000b801401007387 */ /* 0x0005e20000100a00 */
[----:B------:R-:W-:Y:S01]  /*326a0*/  MOV R239, R243 ;  /* 0x000000f300ef7202 */ /* 0x000fe20000000f00 */
[----:B------:R-:W-:Y:S01]  /*326b0*/  IMAD.MOV.U32 R232, RZ, RZ, R246 ;  /* 0x000000ffffe87224 */ /* 0x000fe200078e00f6 */
[----:B------:R-:W-:Y:S01]  /*326c0*/  MOV R173, R174 ;  /* 0x000000ae00ad7202 */ /* 0x000fe20000000f00 */
[----:B------:R-:W-:Y:S01]  /*326d0*/  STL [R1+0xb88], R186 ;  /* 0x000b88ba01007387 */ /* 0x000fe20000100800 */
[----:B------:R-:W-:Y:S01]  /*326e0*/  MOV R229, R237 ;  /* 0x000000ed00e57202 */ /* 0x000fe20000000f00 */
[----:B------:R-:W-:Y:S01]  /*326f0*/  IMAD.MOV.U32 R240, RZ, RZ, R242 ;  /* 0x000000fffff07224 */ /* 0x000fe200078e00f2 */
[----:B------:R-:W-:Y:S01]  /*32700*/  MOV R174, R194 ;  /* 0x000000c200ae7202 */ /* 0x000fe20000000f00 */
[----:B------:R3:W-:Y:S01]  /*32710*/  STL.64 [R1+0xb90], R152 ;  /* 0x000b909801007387 */ /* 0x0007e20000100a00 */
[----:B------:R-:W-:Y:S01]  /*32720*/  MOV R237, R241 ;  /* 0x000000f100ed7202 */ /* 0x000fe20000000f00 */
[----:B------:R-:W-:Y:S01]  /*32730*/  IMAD.MOV.U32 R226, RZ, RZ, R228 ;  /* 0x000000ffffe27224 */ /* 0x000fe200078e00e4 */
[----:B------:R-:W-:Y:S01]  /*32740*/  MOV R194, R198 ;  /* 0x000000c600c27202 */ /* 0x000fe20000000f00 */
[----:B------:R-:W-:Y:S01]  /*32750*/  STL.64 [R1+0xb98], R154 ;  /* 0x000b989a01007387 */ /* 0x000fe20000100a00 */
[----:B------:R-:W-:Y:S01]  /*32760*/  IMAD.MOV.U32 R198, RZ, RZ, R202 ;  /* 0x000000ffffc67224 */ /* 0x000fe200078e00ca */
[----:B------:R-:W-:Y:S01]  /*32770*/  MOV R231, R247 ;  /* 0x000000f700e77202 */ /* 0x000fe20000000f00 */
[----:B------:R-:W-:Y:S01]  /*32780*/  IMAD.MOV.U32 R171, RZ, RZ, R177 ;  /* 0x000000ffffab7224 */ /* 0x000fe200078e00b1 */
[----:B-1----:R-:W4:Y:S01]  /*32790*/  LDL.LU.64 R16, [R1+0x2f8] ;  /* 0x0002f80001107983 */ /* 0x002f220000300a00 */
[----:B------:R-:W-:Y:S01]  /*327a0*/  IMAD.MOV.U32 R228, RZ, RZ, R248 ;  /* 0x000000ffffe47224 */ /* 0x000fe200078e00f8 */
[----:B------:R-:W-:Y:S01]  /*327b0*/  MOV R202, R206 ;  /* 0x000000ce00ca7202 */ /* 0x000fe20000000f00 */
[----:B------:R-:W-:Y:S01]  /*327c0*/  IMAD.MOV.U32 R206, RZ, RZ, R210 ;  /* 0x000000ffffce7224 */ /* 0x000fe200078e00d2 */
[----:B------:R-:W3:Y:S01]  /*327d0*/  LDL.LU.64 R2, [R1+0x18] ;  /* 0x0000180001027983 */ /* 0x000ee20000300a00 */
[----:B------:R-:W-:Y:S01]  /*327e0*/  MOV R210, R214 ;  /* 0x000000d600d27202 */ /* 0x000fe20000000f00 */
[----:B------:R-:W-:Y:S01]  /*327f0*/  IMAD.MOV.U32 R214, RZ, RZ, R218 ;  /* 0x000000ffffd67224 */ /* 0x000fe200078e00da */
[----:B------:R-:W-:Y:S01]  /*32800*/  MOV R218, R222 ;  /* 0x000000de00da7202 */ /* 0x000fe20000000f00 */
[----:B------:R-:W3:Y:S01]  /*32810*/  LDL.LU.64 R14, [R1+0x300] ;  /* 0x00030000010e7983 */ /* 0x000ee20000300a00 */
[----:B------:R-:W-:Y:S01]  /*32820*/  MOV R227, R249 ;  /* 0x000000f900e37202 */ /* 0x000fe20000000f00 */
[----:B------:R-:W-:Y:S01]  /*32830*/  IMAD.MOV.U32 R182, RZ, RZ, R179 ;  /* 0x000000ffffb67224 */ /* 0x000fe200078e00b3 */
[----:B------:R-:W-:Y:S01]  /*32840*/  MOV R177, R178 ;  /* 0x000000b200b17202 */ /* 0x000fe20000000f00 */
[----:B------:R-:W3:Y:S01]  /*32850*/  LDL.LU.64 R12, [R1+0x38] ;  /* 0x00003800010c7983 */ /* 0x000ee20000300a00 */
[----:B------:R-:W-:Y:S01]  /*32860*/  IMAD.MOV.U32 R222, RZ, RZ, R224 ;  /* 0x000000ffffde7224 */ /* 0x000fe200078e00e0 */
[----:B------:R-:W-:Y:S01]  /*32870*/  MOV R163, R164 ;  /* 0x000000a400a37202 */ /* 0x000fe20000000f00 */
[----:B------:R-:W-:Y:S01]  /*32880*/  IMAD.MOV.U32 R178, RZ, RZ, R193 ;  /* 0x000000ffffb27224 */ /* 0x000fe200078e00c1 */
[----:B------:R-:W3:Y:S01]  /*32890*/  LDL.LU.64 R10, [R1+0x308] ;  /* 0x00030800010a7983 */ /* 0x000ee20000300a00 */
[----:B------:R-:W-:Y:S01]  /*328a0*/  IMAD.MOV.U32 R224, RZ, RZ, R250 ;  /* 0x000000ffffe07224 */ /* 0x000fe200078e00fa */
[----:B------:R-:W-:Y:S01]  /*328b0*/  MOV R164, R192 ;  /* 0x000000c000a47202 */ /* 0x000fe20000000f00 */
[----:B------:R-:W-:Y:S01]  /*328c0*/  IMAD.MOV.U32 R193, RZ, RZ, R199 ;  /* 0x000000ffffc17224 */ /* 0x000fe200078e00c7 */
[----:B--2---:R-:W2:Y:S01]  /*328d0*/  LDL.LU.64 R20, [R1+0x50] ;  /* 0x0000500001147983 */ /* 0x004ea20000300a00 */
[----:B------:R-:W-:Y:S01]  /*328e0*/  IMAD.MOV.U32 R199, RZ, RZ, R201 ;  /* 0x000000ffffc77224 */ /* 0x000fe200078e00c9 */
[----:B------:R-:W-:Y:S01]  /*328f0*/  MOV R192, R190 ;  /* 0x000000be00c07202 */ /* 0x000fe20000000f00 */
[----:B------:R-:W-:Y:S01]  /*32900*/  IMAD.MOV.U32 R201, RZ, RZ, R207 ;  /* 0x000000ffffc97224 */ /* 0x000fe200078e00cf */
[----:B------:R-:W2:Y:S01]  /*32910*/  LDL.LU.64 R18, [R1+0x310] ;  /* 0x0003100001127983 */ /* 0x000ea20000300a00 */
[----:B------:R-:W-:-:S02]  /*32920*/  IMAD.MOV.U32 R207, RZ, RZ, R209 ;  /* 0x000000ffffcf7224 */ /* 0x000fc400078e00d1 */
[----:B------:R-:W-:Y:S01]  /*32930*/  IMAD.MOV.U32 R209, RZ, RZ, R215 ;  /* 0x000000ffffd17224 */ /* 0x000fe200078e00d7 */
[----:B------:R-:W2:Y:S01]  /*32940*/  LDL.LU.64 R8, [R1+0x60] ;  /* 0x0000600001087983 */ /* 0x000ea20000300a00 */
[----:B------:R-:W-:Y:S02]  /*32950*/  IMAD.MOV.U32 R215, RZ, RZ, R217 ;  /* 0x000000ffffd77224 */ /* 0x000fe400078e00d9 */
[----:B------:R-:W-:Y:S01]  /*32960*/  IMAD.MOV.U32 R217, RZ, RZ, R223 ;  /* 0x000000ffffd97224 */ /* 0x000fe200078e00df */
[----:B------:R-:W2:Y:S01]  /*32970*/  LDL.LU.64 R6, [R1+0x318] ;  /* 0x0003180001067983 */ /* 0x000ea20000300a00 */
[----:B------:R-:W-:Y:S02]  /*32980*/  IMAD.MOV.U32 R179, RZ, RZ, R191 ;  /* 0x000000ffffb37224 */ /* 0x000fe400078e00bf */
[----:B------:R-:W-:Y:S01]  /*32990*/  IMAD.MOV.U32 R165, RZ, RZ, R185 ;  /* 0x000000ffffa57224 */ /* 0x000fe200078e00b9 */
[----:B------:R-:W2:Y:S04]  /*329a0*/  LDL.LU.64 R188, [R1+0x68] ;  /* 0x0000680001bc7983 */ /* 0x000ea80000300a00 */
[----:B------:R-:W2:Y:S01]  /*329b0*/  LDL.LU.64 R4, [R1+0x320] ;  /* 0x0003200001047983 */ /* 0x000ea20000300a00 */
[----:B------:R-:W-:Y:S01]  /*329c0*/  MOV R223, R251 ;  /* 0x000000fb00df7202 */ /* 0x000fe20000000f00 */
[----:B----4-:R-:W-:Y:S01]  /*329d0*/  IMAD.MOV.U32 R242, RZ, RZ, R16 ;  /* 0x000000fffff27224 */ /* 0x010fe200078e0010 */
[----:B------:R-:W-:-:S02]  /*329e0*/  MOV R241, R17 ;  /* 0x0000001100f17202 */ /* 0x000fc40000000f00 */
[----:B------:R-:W4:Y:S01]  /*329f0*/  LDL.LU.64 R16, [R1+0x70] ;  /* 0x0000700001107983 */ /* 0x000f220000300a00 */
[----:B---3--:R-:W-:Y:S01]  /*32a00*/  IMAD.MOV.U32 R244, RZ, RZ, R2 ;  /* 0x000000fffff47224 */ /* 0x008fe200078e0002 */
[----:B------:R-:W-:Y:S02]  /*32a10*/  MOV R243, R3 ;  /* 0x0000000300f37202 */ /* 0x000fe40000000f00 */
[----:B------:R-:W3:Y:S01]  /*32a20*/  LDL.LU.64 R2, [R1+0x328] ;  /* 0x0003280001027983 */ /* 0x000ee20000300a00 */
[----:B------:R-:W-:Y:S01]  /*32a30*/  IMAD.MOV.U32 R246, RZ, RZ, R14 ;  /* 0x000000fffff67224 */ /* 0x000fe200078e000e */
[----:B------:R-:W-:Y:S02]  /*32a40*/  MOV R245, R15 ;  /* 0x0000000f00f57202 */ /* 0x000fe40000000f00 */
[----:B------:R-:W3:Y:S01]  /*32a50*/  LDL.LU.64 R14, [R1+0x78] ;  /* 0x00007800010e7983 */ /* 0x000ee20000300a00 */
[----:B------:R-:W-:Y:S01]  /*32a60*/  IMAD.MOV.U32 R248, RZ, RZ, R12 ;  /* 0x000000fffff87224 */ /* 0x000fe200078e000c */
[----:B------:R-:W-:-:S02]  /*32a70*/  MOV R247, R13 ;  /* 0x0000000d00f77202 */ /* 0x000fc40000000f00 */
[----:B------:R-:W3:Y:S01]  /*32a80*/  LDL.LU.64 R12, [R1+0x330] ;  /* 0x00033000010c7983 */ /* 0x000ee20000300a00 */
[----:B------:R-:W-:Y:S01]  /*32a90*/  IMAD.MOV.U32 R250, RZ, RZ, R10 ;  /* 0x000000fffffa7224 */ /* 0x000fe200078e000a */
[----:B------:R-:W-:Y:S02]  /*32aa0*/  MOV R249, R11 ;  /* 0x0000000b00f97202 */ /* 0x000fe40000000f00 */
[----:B------:R-:W3:Y:S01]  /*32ab0*/  LDL.LU.64 R10, [R1+0x80] ;  /* 0x00008000010a7983 */ /* 0x000ee20000300a00 */
[----:B--2---:R-:W-:Y:S01]  /*32ac0*/  IMAD.MOV.U32 R252, RZ, RZ, R20 ;  /* 0x000000fffffc7224 */ /* 0x004fe200078e0014 */
[----:B------:R-:W-:Y:S02]  /*32ad0*/  MOV R251, R21 ;  /* 0x0000001500fb7202 */ /* 0x000fe40000000f00 */
[----:B------:R-:W2:Y:S01]  /*32ae0*/  LDL.LU.64 R20, [R1+0x340] ;  /* 0x0003400001147983 */ /* 0x000ea20000300a00 */
[----:B------:R-:W-:-:S03]  /*32af0*/  IMAD.MOV.U32 R152, RZ, RZ, R19 ;  /* 0x000000ffff987224 */ /* 0x000fc600078e0013 */
[----:B------:R1:W-:Y:S04]  /*32b00*/  STL [R1+0x4], R18 ;  /* 0x0000041201007387 */ /* 0x0003e80000100800 */
[----:B-1----:R-:W2:Y:S04]  /*32b10*/  LDL.LU.64 R18, [R1+0x88] ;  /* 0x0000880001127983 */ /* 0x002ea80000300a00 */
[----:B------:R1:W-:Y:S04]  /*32b20*/  STL [R1], R152 ;  /* 0x0000009801007387 */ /* 0x0003e80000100800 */
[----:B------:R1:W-:Y:S02]  /*32b30*/  STL [R1+0xc], R8 ;  /* 0x00000c0801007387 */ /* 0x0003e40000100800 */
[----:B-1----:R-:W-:-:S02]  /*32b40*/  MOV R152, R9 ;  /* 0x0000000900987202 */ /* 0x002fc40000000f00 */
[----:B------:R-:W2:Y:S04]  /*32b50*/  LDL.LU.64 R8, [R1+0x348] ;  /* 0x0003480001087983 */ /* 0x000ea80000300a00 */
[----:B------:R1:W-:Y:S04]  /*32b60*/  STL [R1+0x8], R152 ;  /* 0x0000089801007387 */ /* 0x0003e80000100800 */
[----:B------:R1:W-:Y:S02]  /*32b70*/  STL [R1+0x14], R6 ;  /* 0x0000140601007387 */ /* 0x0003e40000100800 */
[----:B-1----:R-:W-:-:S02]  /*32b80*/  IMAD.MOV.U32 R152, RZ, RZ, R7 ;  /* 0x000000ffff987224 */ /* 0x002fc400078e0007 */
[----:B------:R-:W2:Y:S04]  /*32b90*/  LDL.LU.64 R6, [R1+0x98] ;  /* 0x0000980001067983 */ /* 0x000ea80000300a00 */
[----:B------:R1:W-:Y:S04]  /*32ba0*/  STL [R1+0x10], R152 ;  /* 0x0000109801007387 */ /* 0x0003e80000100800 */
        /* <DEDUP_REMOVED lines=8> */
[----:B----4-:R4:W-:Y:S01]  /*32c30*/  STL [R1+0x2c], R16 ;  /* 0x00002c1001007387 */ /* 0x0109e20000100800 */
[----:B-1----:R-:W-:-:S03]  /*32c40*/  MOV R152, R17 ;  /* 0x0000001100987202 */ /* 0x002fc60000000f00 */
[----:B----4-:R-:W4:Y:S04]  /*32c50*/  LDL.LU.64 R16, [R1+0x358] ;  /* 0x0003580001107983 */ /* 0x010f280000300a00 */
[----:B------:R1:W-:Y:S04]  /*32c60*/  STL [R1+0x28], R152 ;  /* 0x0000289801007387 */ /* 0x0003e80000100800 */
[----:B---3--:R3:W-:Y:S01]  /*32c70*/  STL [R1+0x34], R2 ;  /* 0x0000340201007387 */ /* 0x0087e20000100800 */
[----:B-1----:R-:W-:-:S03]  /*32c80*/  IMAD.MOV.U32 R152, RZ, RZ, R3 ;  /* 0x000000ffff987224 */ /* 0x002fc600078e0003 */
[----:B---3--:R-:W3:Y:S04]  /*32c90*/  LDL.LU.64 R2, [R1+0xb8] ;  /* 0x0000b80001027983 */ /* 0x008ee80000300a00 */
[----:B------:R1:W-:Y:S04]  /*32ca0*/  STL [R1+0x30], R152 ;  /* 0x0000309801007387 */ /* 0x0003e80000100800 */
[----:B------:R1:W-:Y:S02]  /*32cb0*/  STL [R1+0x3c], R14 ;  /* 0x00003c0e01007387 */ /* 0x0003e40000100800 */
[----:B-1----:R-:W-:-:S02]  /*32cc0*/  MOV R152, R15 ;  /* 0x0000000f00987202 */ /* 0x002fc40000000f00 */
[----:B------:R-:W3:Y:S04]  /*32cd0*/  LDL.LU.64 R14, [R1+0x360] ;  /* 0x00036000010e7983 */ /* 0x000ee80000300a00 */
[----:B------:R1:W-:Y:S04]  /*32ce0*/  STL [R1+0x38], R152 ;  /* 0x0000389801007387 */ /* 0x0003e80000100800 */
[----:B------:R1:W-:Y:S02]  /*32cf0*/  STL [R1+0x44], R12 ;  /* 0x0000440c01007387 */ /* 0x0003e40000100800 */
[----:B-1----:R-:W-:-:S02]  /*32d00*/  IMAD.MOV.U32 R152, RZ, RZ, R13 ;  /* 0x000000ffff987224 */ /* 0x002fc400078e000d */
[----:B------:R-:W3:Y:S04]  /*32d10*/  LDL.LU.64 R12, [R1+0xd0] ;  /* 0x0000d000010c7983 */ /* 0x000ee80000300a00 */
[----:B------:R1:W-:Y:S04]  /*32d20*/  STL [R1+0x40], R152 ;  /* 0x0000409801007387 */ /* 0x0003e80000100800 */
[----:B------:R1:W-:Y:S02]  /*32d30*/  STL [R1+0x4c], R10 ;  /* 0x00004c0a01007387 */ /* 0x0003e40000100800 */
[----:B-1----:R-:W-:-:S02]  /*32d40*/  MOV R152, R11 ;  /* 0x0000000b00987202 */ /* 0x002fc40000000f00 */
[----:B------:R-:W3:Y:S04]  /*32d50*/  LDL.LU.64 R10, [R1+0x368] ;  /* 0x00036800010a7983 */ /* 0x000ee80000300a00 */
[----:B------:R1:W-:Y:S04]  /*32d60*/  STL [R1+0x48], R152 ;  /* 0x0000489801007387 */ /* 0x0003e80000100800 */
[----:B--2---:R2:W-:Y:S01]  /*32d70*/  STL [R1+0x54], R20 ;  /* 0x0000541401007387 */ /* 0x0045e20000100800 */
[----:B-1----:R-:W-:-:S03]  /*32d80*/  IMAD.MOV.U32 R152, RZ, RZ, R21 ;  /* 0x000000ffff987224 */ /* 0x002fc600078e0015 */
[----:B--2---:R-:W2:Y:S04]  /*32d90*/  LDL.LU.64 R20, [R1+0xd8] ;  /* 0x0000d80001147983 */ /* 0x004ea80000300a00 */
        /* <DEDUP_REMOVED lines=21> */
[----:B----4-:R4:W-:Y:S01]  /*32ef0*/  STL [R1+0x84], R16 ;  /* 0x0000841001007387 */ /* 0x0109e20000100800 */
[----:B-1----:R-:W-:-:S03]  /*32f00*/  IMAD.MOV.U32 R152, RZ, RZ, R17 ;  /* 0x000000ffff987224 */ /* 0x002fc600078e0011 */
[----:B----4-:R-:W4:Y:S04]  /*32f10*/  LDL.LU.64 R16, [R1+0x100] ;  /* 0x0001000001107983 */ /* 0x010f280000300a00 */
[----:B------:R1:W-:Y:S04]  /*32f20*/  STL [R1+0x80], R152 ;  /* 0x0000809801007387 */ /* 0x0003e80000100800 */
[----:B---3--:R3:W-:Y:S01]  /*32f30*/  STL [R1+0x8c], R2 ;  /* 0x00008c0201007387 */ /* 0x0087e20000100800 */
[----:B-1----:R-:W-:-:S03]  /*32f40*/  MOV R152, R3 ;  /* 0x0000000300987202 */ /* 0x002fc60000000f00 */
[----:B---3--:R-:W3:Y:S04]  /*32f50*/  LDL.LU.64 R2, [R1+0x388] ;  /* 0x0003880001027983 */ /* 0x008ee80000300a00 */
        /* <DEDUP_REMOVED lines=13> */
[----:B--2---:R2:W-:Y:S01]  /*33030*/  STL [R1+0xac], R20 ;  /* 0x0000ac1401007387 */ /* 0x0045e20000100800 */
[----:B-1----:R-:W-:-:S03]  /*33040*/  MOV R152, R21 ;  /* 0x0000001500987202 */ /* 0x002fc60000000f00 */
[----:B--2---:R-:W2:Y:S04]  /*33050*/  LDL.LU.64 R20, [R1+0x3a0] ;  /* 0x0003a00001147983 */ /* 0x004ea80000300a00 */
        /* <DEDUP_REMOVED lines=704> */
[----:B------:R-:W-:Y:S04]  /*35c60*/  STL [R1+0x628], R152 ;  /* 0x0006289801007387 */ /* 0x000fe80000100800 */
[----:B------:R1:W-:Y:S04]  /*35c70*/  STL [R1+0x634], R18 ;  /* 0x0006341201007387 */ /* 0x0003e80000100800 */
[----:B------:R-:W2:Y:S01]  /*35c80*/  LDL.LU.64 R186, [R1+0x6e0] ;  /* 0x0006e00001ba7983 */ /* 0x000ea20000300a00 */
[----:B-1----:R-:W-:-:S05]  /*35c90*/  IMAD.MOV.U32 R18, RZ, RZ, R19 ;  /* 0x000000ffff127224 */ /* 0x002fca00078e0013 */
[----:B------:R1:W-:Y:S04]  /*35ca0*/  STL [R1+0x630], R18 ;  /* 0x0006301201007387 */ /* 0x0003e80000100800 */
[----:B------:R1:W-:Y:S02]  /*35cb0*/  STL [R1+0x63c], R8 ;  /* 0x00063c0801007387 */ /* 0x0003e40000100800 */
[----:B-1----:R-:W-:Y:S02]  /*35cc0*/  MOV R18, R9 ;  /* 0x0000000900127202 */ /* 0x002fe40000000f00 */
        /* <DEDUP_REMOVED lines=14> */
[----:B----4-:R4:W-:Y:S04]  /*35db0*/  STL [R1+0x65c], R16 ;  /* 0x00065c1001007387 */ /* 0x0109e80000100800 */
[----:B-1----:R-:W2:Y:S01]  /*35dc0*/  LDL.LU.64 R18, [R1+0x708] ;  /* 0x0007080001127983 */ /* 0x002ea20000300a00 */
[----:B----4-:R-:W-:-:S05]  /*35dd0*/  MOV R16, R17 ;  /* 0x0000001100107202 */ /* 0x010fca0000000f00 */
[----:B------:R1:W-:Y:S04]  /*35de0*/  STL [R1+0x658], R16 ;  /* 0x0006581001007387 */ /* 0x0003e80000100800 */
[----:B---3--:R3:W-:Y:S01]  /*35df0*/  STL [R1+0x664], R2 ;  /* 0x0006640201007387 */ /* 0x0087e20000100800 */
[----:B-1----:R-:W-:-:S03]  /*35e00*/  IMAD.MOV.U32 R16, RZ, RZ, R3 ;  /* 0x000000ffff107224 */ /* 0x002fc600078e0003 */
[----:B---3--:R-:W3:Y:S04]  /*35e10*/  LDL.LU.64 R2, [R1+0x710] ;  /* 0x0007100001027983 */ /* 0x008ee80000300a00 */
[----:B------:R1:W-:Y:S04]  /*35e20*/  STL [R1+0x660], R16 ;  /* 0x0006601001007387 */ /* 0x0003e80000100800 */
[----:B------:R4:W-:Y:S04]  /*35e30*/  STL [R1+0x66c], R14 ;  /* 0x00066c0e01007387 */ /* 0x0009e80000100800 */
[----:B-1----:R-:W3:Y:S01]  /*35e40*/  LDL.LU.64 R16, [R1+0x718] ;  /* 0x0007180001107983 */ /* 0x002ee20000300a00 */
[----:B----4-:R-:W-:-:S03]  /*35e50*/  MOV R14, R15 ;  /* 0x0000000f000e7202 */ /* 0x010fc60000000f00 */
[----:B------:R1:W-:Y:S04]  /*35e60*/  STL [R1+0x674], R12 ;  /* 0x0006740c01007387 */ /* 0x0003e80000100800 */
[----:B------:R4:W-:Y:S01]  /*35e70*/  STL [R1+0x668], R14 ;  /* 0x0006680e01007387 */ /* 0x0009e20000100800 */
[----:B-1----:R-:W-:-:S03]  /*35e80*/  IMAD.MOV.U32 R12, RZ, RZ, R13 ;  /* 0x000000ffff0c7224 */ /* 0x002fc600078e000d */
[----:B----4-:R-:W4:Y:S04]  /*35e90*/  LDL.LU.64 R14, [R1+0x720] ;  /* 0x00072000010e7983 */ /* 0x010f280000300a00 */
[----:B------:R-:W-:Y:S04]  /*35ea0*/  STL [R1+0x67c], R10 ;  /* 0x00067c0a01007387 */ /* 0x000fe80000100800 */
[----:B------:R1:W-:Y:S04]  /*35eb0*/  STL [R1+0x670], R12 ;  /* 0x0006700c01007387 */ /* 0x0003e80000100800 */
[----:B-1----:R-:W4:Y:S01]  /*35ec0*/  LDL.LU.64 R12, [R1+0x728] ;  /* 0x00072800010c7983 */ /* 0x002f220000300a00 */
[----:B------:R-:W-:-:S03]  /*35ed0*/  MOV R10, R11 ;  /* 0x0000000b000a7202 */ /* 0x000fc60000000f00 */
[----:B--2---:R1:W-:Y:S04]  /*35ee0*/  STL [R1+0x684], R20 ;  /* 0x0006841401007387 */ /* 0x0043e80000100800 */
[----:B------:R2:W-:Y:S01]  /*35ef0*/  STL [R1+0x678], R10 ;  /* 0x0006780a01007387 */ /* 0x0005e20000100800 */
[----:B-1----:R-:W-:-:S03]  /*35f00*/  IMAD.MOV.U32 R20, RZ, RZ, R21 ;  /* 0x000000ffff147224 */ /* 0x002fc600078e0015 */
[----:B--2---:R-:W2:Y:S04]  /*35f10*/  LDL.LU.64 R10, [R1+0x730] ;  /* 0x00073000010a7983 */ /* 0x004ea80000300a00 */
[----:B------:R-:W-:Y:S04]  /*35f20*/  STL [R1+0x68c], R186 ;  /* 0x00068cba01007387 */ /* 0x000fe80000100800 */
[----:B------:R1:W-:Y:S04]  /*35f30*/  STL [R1+0x680], R20 ;  /* 0x0006801401007387 */ /* 0x0003e80000100800 */
[----:B-1----:R-:W2:Y:S01]  /*35f40*/  LDL.LU.64 R20, [R1+0x738] ;  /* 0x0007380001147983 */ /* 0x002ea20000300a00 */
[----:B------:R-:W-:-:S03]  /*35f50*/  MOV R152, R187 ;  /* 0x000000bb00987202 */ /* 0x000fc60000000f00 */
[----:B------:R-:W-:Y:S04]  /*35f60*/  STL [R1+0x694], R8 ;  /* 0x0006940801007387 */ /* 0x000fe80000100800 */
[----:B------:R1:W-:Y:S02]  /*35f70*/  STL [R1+0x688], R152 ;  /* 0x0006889801007387 */ /* 0x0003e40000100800 */
[----:B-1----:R-:W-:Y:S02]  /*35f80*/  IMAD.MOV.U32 R152, RZ, RZ, R9 ;  /* 0x000000ffff987224 */ /* 0x002fe400078e0009 */
        /* <DEDUP_REMOVED lines=13> */
[----:B------:R1:W-:Y:S02]  /*36060*/  STL [R1+0x6a8], R152 ;  /* 0x0006a89801007387 */ /* 0x0003e40000100800 */
[----:B-1----:R-:W-:Y:S02]  /*36070*/  IMAD.MOV.U32 R152, RZ, RZ, R19 ;  /* 0x000000ffff987224 */ /* 0x002fe400078e0013 */
[----:B------:R1:W-:Y:S04]  /*36080*/  STL [R1+0x6b4], R18 ;  /* 0x0006b41201007387 */ /* 0x0003e80000100800 */
[----:B-1----:R-:W2:Y:S04]  /*36090*/  LDL.LU.64 R18, [R1+0x760] ;  /* 0x0007600001127983 */ /* 0x002ea80000300a00 */
[----:B------:R-:W-:Y:S04]  /*360a0*/  STL [R1+0x6b0], R152 ;  /* 0x0006b09801007387 */ /* 0x000fe80000100800 */
[----:B---3--:R1:W-:Y:S02]  /*360b0*/  STL [R1+0x6bc], R2 ;  /* 0x0006bc0201007387 */ /* 0x0083e40000100800 */
[----:B-1----:R-:W-:-:S02]  /*360c0*/  MOV R2, R3 ;  /* 0x0000000300027202 */ /* 0x002fc40000000f00 */
[----:B------:R1:W-:Y:S04]  /*360d0*/  STL [R1+0x6c4], R16 ;  /* 0x0006c41001007387 */ /* 0x0003e80000100800 */
[----:B------:R3:W-:Y:S01]  /*360e0*/  STL [R1+0x6b8], R2 ;  /* 0x0006b80201007387 */ /* 0x0007e20000100800 */
[----:B-1----:R-:W-:-:S03]  /*360f0*/  IMAD.MOV.U32 R16, RZ, RZ, R17 ;  /* 0x000000ffff107224 */ /* 0x002fc600078e0011 */
[----:B---3--:R-:W3:Y:S04]  /*36100*/  LDL.LU.64 R2, [R1+0x768] ;  /* 0x0007680001027983 */ /* 0x008ee80000300a00 */
[----:B----4-:R1:W-:Y:S04]  /*36110*/  STL [R1+0x6cc], R14 ;  /* 0x0006cc0e01007387 */ /* 0x0103e80000100800 */
[----:B------:R4:W-:Y:S01]  /*36120*/  STL [R1+0x6c0], R16 ;  /* 0x0006c01001007387 */ /* 0x0009e20000100800 */
[----:B-1----:R-:W-:-:S03]  /*36130*/  MOV R14, R15 ;  /* 0x0000000f000e7202 */ /* 0x002fc60000000f00 */
[----:B----4-:R-:W4:Y:S04]  /*36140*/  LDL.LU.64 R16, [R1+0x770] ;  /* 0x0007700001107983 */ /* 0x010f280000300a00 */
[----:B------:R-:W-:Y:S04]  /*36150*/  STL [R1+0x6d4], R12 ;  /* 0x0006d40c01007387 */ /* 0x000fe80000100800 */
[----:B------:R1:W-:Y:S04]  /*36160*/  STL [R1+0x6c8], R14 ;  /* 0x0006c80e01007387 */ /* 0x0003e80000100800 */
[----:B-1----:R-:W4:Y:S01]  /*36170*/  LDL.LU.64 R14, [R1+0x778] ;  /* 0x00077800010e7983 */ /* 0x002f220000300a00 */
[----:B------:R-:W-:-:S03]  /*36180*/  IMAD.MOV.U32 R12, RZ, RZ, R13 ;  /* 0x000000ffff0c7224 */ /* 0x000fc600078e000d */
[----:B--2---:R1:W-:Y:S04]  /*36190*/  STL [R1+0x6dc], R10 ;  /* 0x0006dc0a01007387 */ /* 0x0043e80000100800 */
[----:B------:R2:W-:Y:S01]  /*361a0*/  STL [R1+0x6d0], R12 ;  /* 0x0006d00c01007387 */ /* 0x0005e20000100800 */
[----:B-1----:R-:W-:-:S03]  /*361b0*/  MOV R10, R11 ;  /* 0x0000000b000a7202 */ /* 0x002fc60000000f00 */
[----:B--2---:R-:W2:Y:S04]  /*361c0*/  LDL.LU.64 R12, [R1+0x780] ;  /* 0x00078000010c7983 */ /* 0x004ea80000300a00 */
[----:B------:R-:W-:Y:S04]  /*361d0*/  STL [R1+0x6e4], R20 ;  /* 0x0006e41401007387 */ /* 0x000fe80000100800 */
[----:B------:R1:W-:Y:S04]  /*361e0*/  STL [R1+0x6d8], R10 ;  /* 0x0006d80a01007387 */ /* 0x0003e80000100800 */
[----:B-1----:R-:W2:Y:S04]  /*361f0*/  LDL.LU.64 R10, [R1+0x788] ;  /* 0x00078800010a7983 */ /* 0x002ea80000300a00 */
[----:B------:R-:W2:Y:S01]  /*36200*/  LDL.LU.64 R186, [R1+0x790] ;  /* 0x0007900001ba7983 */ /* 0x000ea20000300a00 */
[----:B------:R-:W-:-:S05]  /*36210*/  IMAD.MOV.U32 R20, RZ, RZ, R21 ;  /* 0x000000ffff147224 */ /* 0x000fca00078e0015 */
        /* <DEDUP_REMOVED lines=9> */
[----:B------:R1:W-:Y:S01]  /*362b0*/  STL [R1+0x6fc], R188 ;  /* 0x0006fcbc01007387 */ /* 0x0003e20000100800 */
[----:B------:R-:W-:-:S03]  /*362c0*/  MOV R152, R189 ;  /* 0x000000bd00987202 */ /* 0x000fc60000000f00 */
[----:B-1----:R-:W2:Y:S04]  /*362d0*/  LDL.LU.64 R20, [R1+0x7a8] ;  /* 0x0007a80001147983 */ /* 0x002ea80000300a00 */
[----:B------:R1:W-:Y:S04]  /*362e0*/  STL [R1+0x704], R4 ;  /* 0x0007040401007387 */ /* 0x0003e80000100800 */
[----:B------:R1:W-:Y:S04]  /*362f0*/  STL [R1+0x6f8], R152 ;  /* 0x0006f89801007387 */ /* 0x0003e80000100800 */
[----:B------:R-:W2:Y:S01]  /*36300*/  LDL.LU.64 R188, [R1+0x7b0] ;  /* 0x0007b00001bc7983 */ /* 0x000ea20000300a00 */
[----:B-1----:R-:W-:-:S03]  /*36310*/  IMAD.MOV.U32 R4, RZ, RZ, R5 ;  /* 0x000000ffff047224 */ /* 0x002fc600078e0005 */
[----:B------:R-:W-:Y:S04]  /*36320*/  STL [R1+0x70c], R18 ;  /* 0x00070c1201007387 */ /* 0x000fe80000100800 */
[----:B------:R1:W-:Y:S01]  /*36330*/  STL [R1+0x700], R4 ;  /* 0x0007000401007387 */ /* 0x0003e20000100800 */
[----:B------:R-:W-:-:S03]  /*36340*/  MOV R152, R19 ;  /* 0x0000001300987202 */ /* 0x000fc60000000f00 */
[----:B-1----:R-:W2:Y:S04]  /*36350*/  LDL.LU.64 R4, [R1+0x7b8] ;  /* 0x0007b80001047983 */ /* 0x002ea80000300a00 */
[----:B------:R-:W2:Y:S04]  /*36360*/  LDL.LU.64 R18, [R1+0x7c0] ;  /* 0x0007c00001127983 */ /* 0x000ea80000300a00 */
[----:B------:R1:W-:Y:S04]  /*36370*/  STL [R1+0x708], R152 ;  /* 0x0007089801007387 */ /* 0x0003e80000100800 */
[----:B---3--:R3:W-:Y:S01]  /*36380*/  STL [R1+0x714], R2 ;  /* 0x0007140201007387 */ /* 0x0087e20000100800 */
[----:B-1----:R-:W-:-:S03]  /*36390*/  IMAD.MOV.U32 R152, RZ, RZ, R3 ;  /* 0x000000ffff987224 */ /* 0x002fc600078e0003 */
[----:B---3--:R-:W3:Y:S04]  /*363a0*/  LDL.LU.64 R2, [R1+0x7e0] ;  /* 0x0007e00001027983 */ /* 0x008ee80000300a00 */
[----:B------:R1:W-:Y:S04]  /*363b0*/  STL [R1+0x710], R152 ;  /* 0x0007109801007387 */ /* 0x0003e80000100800 */
[----:B----4-:R4:W-:Y:S01]  /*363c0*/  STL [R1+0x71c], R16 ;  /* 0x00071c1001007387 */ /* 0x0109e20000100800 */
[----:B-1----:R-:W-:-:S03]  /*363d0*/  MOV R152, R17 ;  /* 0x0000001100987202 */ /* 0x002fc60000000f00 */
[----:B----4-:R-:W4:Y:S04]  /*363e0*/  LDL.LU.64 R16, [R1+0x7e8] ;  /* 0x0007e80001107983 */ /* 0x010f280000300a00 */
[----:B------:R1:W-:Y:S04]  /*363f0*/  STL [R1+0x718], R152 ;  /* 0x0007189801007387 */ /* 0x0003e80000100800 */
[----:B------:R1:W-:Y:S02]  /*36400*/  STL [R1+0x724], R14 ;  /* 0x0007240e01007387 */ /* 0x0003e40000100800 */
[----:B-1----:R-:W-:-:S02]  /*36410*/  IMAD.MOV.U32 R152, RZ, RZ, R15 ;  /* 0x000000ffff987224 */ /* 0x002fc400078e000f */
[----:B------:R-:W4:Y:S04]  /*36420*/  LDL.LU.64 R14, [R1+0x7f0] ;  /* 0x0007f000010e7983 */ /* 0x000f280000300a00 */
[----:B------:R1:W-:Y:S04]  /*36430*/  STL [R1+0x720], R152 ;  /* 0x0007209801007387 */ /* 0x0003e80000100800 */
[----:B--2---:R2:W-:Y:S01]  /*36440*/  STL [R1+0x72c], R12 ;  /* 0x00072c0c01007387 */ /* 0x0045e20000100800 */
[----:B-1----:R-:W-:-:S03]  /*36450*/  MOV R152, R13 ;  /* 0x0000000d00987202 */ /* 0x002fc60000000f00 */
[----:B--2---:R-:W2:Y:S04]  /*36460*/  LDL.LU.64 R12, [R1+0x7f8] ;  /* 0x0007f800010c7983 */ /* 0x004ea80000300a00 */
[----:B------:R-:W-:Y:S04]  /*36470*/  STL [R1+0x728], R152 ;  /* 0x0007289801007387 */ /* 0x000fe80000100800 */
[----:B------:R1:W-:Y:S04]  /*36480*/  STL [R1+0x734], R10 ;  /* 0x0007340a01007387 */ /* 0x0003e80000100800 */
[----:B------:R-:W-:Y:S01]  /*36490*/  STL [R1+0x73c], R186 ;  /* 0x00073cba01007387 */ /* 0x000fe20000100800 */
[----:B-1----:R-:W-:-:S05]  /*364a0*/  IMAD.MOV.U32 R10, RZ, RZ, R11 ;  /* 0x000000ffff0a7224 */ /* 0x002fca00078e000b */
[----:B------:R1:W-:Y:S01]  /*364b0*/  STL [R1+0x730], R10 ;  /* 0x0007300a01007387 */ /* 0x0003e20000100800 */
[----:B------:R-:W-:-:S03]  /*364c0*/  MOV R152, R187 ;  /* 0x000000bb00987202 */ /* 0x000fc60000000f00 */
[----:B-1----:R-:W2:Y:S04]  /*364d0*/  LDL.LU.64 R10, [R1+0x838] ;  /* 0x00083800010a7983 */ /* 0x002ea80000300a00 */
[----:B------:R-:W-:Y:S04]  /*364e0*/  STL [R1+0x744], R8 ;  /* 0x0007440801007387 */ /* 0x000fe80000100800 */
[----:B------:R1:W-:Y:S02]  /*364f0*/  STL [R1+0x738], R152 ;  /* 0x0007389801007387 */ /* 0x0003e40000100800 */
[----:B-1----:R-:W-:-:S02]  /*36500*/  IMAD.MOV.U32 R152, RZ, RZ, R9 ;  /* 0x000000ffff987224 */ /* 0x002fc400078e0009 */
[----:B------:R-:W2:Y:S04]  /*36510*/  LDL.64 R8, [R1+0x840] ;  /* 0x0008400001087983 */ /* 0x000ea80000100a00 */
[----:B------:R-:W-:Y:S04]  /*36520*/  STL [R1+0x740], R152 ;  /* 0x0007409801007387 */ /* 0x000fe80000100800 */
[----:B------:R1:W-:Y:S04]  /*36530*/  STL [R1+0x74c], R6 ;  /* 0x00074c0601007387 */ /* 0x0003e80000100800 */
[----:B------:R1:W-:Y:S02]  /*36540*/  STL [R1+0x754], R20 ;  /* 0x0007541401007387 */ /* 0x0003e40000100800 */
[----:B-1----:R-:W-:-:S05]  /*36550*/  MOV R6, R7 ;  /* 0x0000000700067202 */ /* 0x002fca0000000f00 */
[----:B------:R1:W-:Y:S01]  /*36560*/  STL [R1+0x748], R6 ;  /* 0x0007480601007387 */ /* 0x0003e20000100800 */
[----:B------:R-:W-:-:S03]  /*36570*/  IMAD.MOV.U32 R20, RZ, RZ, R21 ;  /* 0x000000ffff147224 */ /* 0x000fc600078e0015 */
[----:B-1----:R-:W2:Y:S04]  /*36580*/  LDL.LU.64 R6, [R1+0x848] ;  /* 0x0008480001067983 */ /* 0x002ea80000300a00 */
[----:B------:R-:W-:Y:S04]  /*36590*/  STL [R1+0x75c], R188 ;  /* 0x00075cbc01007387 */ /* 0x000fe80000100800 */
[----:B------:R1:W-:Y:S02]  /*365a0*/  STL [R1+0x750], R20 ;  /* 0x0007501401007387 */ /* 0x0003e40000100800 */
[----:B-1----:R-:W-:-:S02]  /*365b0*/  MOV R20, R189 ;  /* 0x000000bd00147202 */ /* 0x002fc40000000f00 */
[----:B------:R-:W2:Y:S04]  /*365c0*/  LDL.LU.64 R188, [R1+0x858] ;  /* 0x0008580001bc7983 */ /* 0x000ea80000300a00 */
[----:B------:R-:W-:Y:S04]  /*365d0*/  STL [R1+0x758], R20 ;  /* 0x0007581401007387 */ /* 0x000fe80000100800 */
[----:B------:R1:W-:Y:S04]  /*365e0*/  STL [R1+0x764], R4 ;  /* 0x0007640401007387 */ /* 0x0003e80000100800 */
[----:B------:R1:W-:Y:S02]  /*365f0*/  STL [R1+0x76c], R18 ;  /* 0x00076c1201007387 */ /* 0x0003e40000100800 */
[----:B-1----:R-:W-:Y:S01]  /*36600*/  IMAD.MOV.U32 R4, RZ, RZ, R5 ;  /* 0x000000ffff047224 */ /* 0x002fe200078e0005 */
[----:B------:R-:W-:-:S04]  /*36610*/  MOV R18, R19 ;  /* 0x0000001300127202 */ /* 0x000fc80000000f00 */
[----:B------:R1:W-:Y:S04]  /*36620*/  STL [R1+0x760], R4 ;  /* 0x0007600401007387 */ /* 0x0003e80000100800 */
[----:B-1----:R-:W2:Y:S04]  /*36630*/  LDL.LU.64 R4, [R1+0x860] ;  /* 0x0008600001047983 */ /* 0x002ea80000300a00 */
[----:B---3--:R-:W-:Y:S04]  /*36640*/  STL [R1+0x774], R2 ;  /* 0x0007740201007387 */ /* 0x008fe80000100800 */
[----:B------:R1:W-:Y:S02]  /*36650*/  STL [R1+0x768], R18 ;  /* 0x0007681201007387 */ /* 0x0003e40000100800 */
[----:B-1----:R-:W-:-:S02]  /*36660*/  IMAD.MOV.U32 R18, RZ, RZ, R3 ;  /* 0x000000ffff127224 */ /* 0x002fc400078e0003 */
[----:B------:R-:W3:Y:S04]  /*36670*/  LDL.LU.64 R2, [R1+0x868] ;  /* 0x0008680001027983 */ /* 0x000ee80000300a00 */
[----:B------:R-:W-:Y:S04]  /*36680*/  STL [R1+0x770], R18 ;  /* 0x0007701201007387 */ /* 0x000fe80000100800 */
[----:B----4-:R1:W-:Y:S04]  /*36690*/  STL [R1+0x77c], R16 ;  /* 0x00077c1001007387 */ /* 0x0103e80000100800 */
[----:B------:R-:W4:Y:S01]  /*366a0*/  LDL.LU.64 R190, [R1+0x878] ;  /* 0x0008780001be7983 */ /* 0x000f220000300a00 */
[----:B-1----:R-:W-:-:S05]  /*366b0*/  MOV R16, R17 ;  /* 0x0000001100107202 */ /* 0x002fca0000000f00 */
[----:B------:R-:W-:Y:S04]  /*366c0*/  STL [R1+0x778], R16 ;  /* 0x0007781001007387 */ /* 0x000fe80000100800 */
[----:B------:R1:W-:Y:S04]  /*366d0*/  STL [R1+0x784], R14 ;  /* 0x0007840e01007387 */ /* 0x0003e80000100800 */
[----:B------:R-:W4:Y:S01]  /*366e0*/  LDL.LU.64 R154, [R1+0x880] ;  /* 0x00088000019a7983 */ /* 0x000f220000300a00 */
[----:B-1----:R-:W-:-:S03]  /*366f0*/  IMAD.MOV.U32 R14, RZ, RZ, R15 ;  /* 0x000000ffff0e7224 */ /* 0x002fc600078e000f */
[----:B--2---:R1:W-:Y:S04]  /*36700*/  STL [R1+0x78c], R12 ;  /* 0x00078c0c01007387 */ /* 0x0043e80000100800 */
[----:B------:R-:W-:Y:S04]  /*36710*/  STL [R1+0x780], R14 ;  /* 0x0007800e01007387 */ /* 0x000fe80000100800 */
[----:B------:R-:W2:Y:S01]  /*36720*/  LDL.LU.64 R152, [R1+0x888] ;  /* 0x0008880001987983 */ /* 0x000ea20000300a00 */
[----:B-1----:R-:W-:-:S03]  /*36730*/  MOV R12, R13 ;  /* 0x0000000d000c7202 */ /* 0x002fc60000000f00 */
[----:B------:R-:W2:Y:S04]  /*36740*/  LDL.LU.64 R186, [R1+0x898] ;  /* 0x0008980001ba7983 */ /* 0x000ea80000300a00 */
[----:B------:R-:W-:Y:S04]  /*36750*/  STL [R1+0x788], R12 ;  /* 0x0007880c01007387 */ /* 0x000fe80000100800 */
[----:B------:R1:W-:Y:S04]  /*36760*/  STL [R1+0x794], R10 ;  /* 0x0007940a01007387 */ /* 0x0003e80000100800 */
[----:B------:R-:W2:Y:S04]  /*36770*/  LDL.LU.64 R20, [R1+0x8a0] ;  /* 0x0008a00001147983 */ /* 0x000ea80000300a00 */
[----:B------:R-:W2:Y:S01]  /*36780*/  LDL.LU.64 R18, [R1+0x8a8] ;  /* 0x0008a80001127983 */ /* 0x000ea20000300a00 */
[----:B-1----:R-:W-:-:S05]  /*36790*/  IMAD.MOV.U32 R10, RZ, RZ, R11 ;  /* 0x000000ffff0a7224 */ /* 0x002fca00078e000b */
[----:B------:R-:W-:Y:S04]  /*367a0*/  STL [R1+0x790], R10 ;  /* 0x0007900a01007387 */ /* 0x000fe80000100800 */
[----:B------:R1:W-:Y:S04]  /*367b0*/  STL [R1+0x79c], R8 ;  /* 0x00079c0801007387 */ /* 0x0003e80000100800 */
[----:B------:R-:W2:Y:S04]  /*367c0*/  LDL.LU.64 R16, [R1+0x8b8] ;  /* 0x0008b80001107983 */ /* 0x000ea80000300a00 */
[----:B------:R-:W2:Y:S01]  /*367d0*/  LDL.LU.64 R14, [R1+0x8c0] ;  /* 0x0008c000010e7983 */ /* 0x000ea20000300a00 */
[----:B-1----:R-:W-:-:S05]  /*367e0*/  MOV R8, R9 ;  /* 0x0000000900087202 */ /* 0x002fca0000000f00 */
[----:B------:R-:W-:Y:S04]  /*367f0*/  STL [R1+0x798], R8 ;  /* 0x0007980801007387 */ /* 0x000fe80000100800 */
[----:B------:R1:W-:Y:S04]  /*36800*/  STL [R1+0x7a4], R6 ;  /* 0x0007a40601007387 */ /* 0x0003e80000100800 */
[----:B------:R-:W2:Y:S04]  /*36810*/  LDL.LU.64 R12, [R1+0x8c8] ;  /* 0x0008c800010c7983 */ /* 0x000ea80000300a00 */
[----:B------:R-:W2:Y:S01]  /*36820*/  LDL.LU.64 R10, [R1+0x8d8] ;  /* 0x0008d800010a7983 */ /* 0x000ea20000300a00 */
[----:B-1----:R-:W-:-:S05]  /*36830*/  IMAD.MOV.U32 R6, RZ, RZ, R7 ;  /* 0x000000ffff067224 */ /* 0x002fca00078e0007 */
[----:B------:R1:W-:Y:S04]  /*36840*/  STL [R1+0x7a0], R6 ;  /* 0x0007a00601007387 */ /* 0x0003e80000100800 */
[----:B------:R-:W-:Y:S04]  /*36850*/  STL [R1+0x7ac], R188 ;  /* 0x0007acbc01007387 */ /* 0x000fe80000100800 */
[----:B------:R-:W2:Y:S01]  /*36860*/  LDL.LU.64 R8, [R1+0x8e0] ;  /* 0x0008e00001087983 */ /* 0x000ea20000300a00 */
[----:B------:R-:W-:-:S03]  /*36870*/  MOV R185, R189 ;  /* 0x000000bd00b97202 */ /* 0x000fc60000000f00 */
[----:B-1----:R-:W2:Y:S04]  /*36880*/  LDL.LU.64 R6, [R1+0x8e8] ;  /* 0x0008e80001067983 */ /* 0x002ea80000300a00 */
[----:B------:R1:W-:Y:S04]  /*36890*/  STL [R1+0x7a8], R185 ;  /* 0x0007a8b901007387 */ /* 0x0003e80000100800 */
[----:B------:R1:W-:Y:S02]  /*368a0*/  STL [R1+0x7b4], R4 ;  /* 0x0007b40401007387 */ /* 0x0003e40000100800 */
[----:B-1----:R-:W-:-:S02]  /*368b0*/  IMAD.MOV.U32 R185, RZ, RZ, R5 ;  /* 0x000000ffffb97224 */ /* 0x002fc400078e0005 */
[----:B------:R-:W2:Y:S04]  /*368c0*/  LDL.LU.64 R188, [R1+0x8f8] ;  /* 0x0008f80001bc7983 */ /* 0x000ea80000300a00 */
[----:B------:R-:W2:Y:S04]  /*368d0*/  LDL.LU.64 R4, [R1+0x900] ;  /* 0x0009000001047983 */ /* 0x000ea80000300a00 */
[----:B------:R3:W-:Y:S02]  /*368e0*/  STL [R1+0x7b0], R185 ;  /* 0x0007b0b901007387 */ /* 0x0007e40000100800 */
[----:B---3--:R-:W-:-:S02]  /*368f0*/  MOV R185, R3 ;  /* 0x0000000300b97202 */ /* 0x008fc40000000f00 */
[----:B------:R1:W-:Y:S04]  /*36900*/  STL [R1+0x7bc], R2 ;  /* 0x0007bc0201007387 */ /* 0x0003e80000100800 */
[----:B-1----:R-:W3:Y:S04]  /*36910*/  LDL.LU.64 R2, [R1+0x908] ;  /* 0x0009080001027983 */ /* 0x002ee80000300a00 */
[----:B------:R1:W-:Y:S04]  /*36920*/  STL [R1+0x7b8], R185 ;  /* 0x0007b8b901007387 */ /* 0x0003e80000100800 */
[----:B----4-:R4:W-:Y:S01]  /*36930*/  STL [R1+0x7c4], R190 ;  /* 0x0007c4be01007387 */ /* 0x0109e20000100800 */
[----:B-1----:R-:W-:-:S03]  /*36940*/  IMAD.MOV.U32 R185, RZ, RZ, R191 ;  /* 0x000000ffffb97224 */ /* 0x002fc600078e00bf */
[----:B------:R-:W-:Y:S04]  /*36950*/  STL [R1+0x7cc], R154 ;  /* 0x0007cc9a01007387 */ /* 0x000fe80000100800 */
[----:B------:R1:W-:Y:S04]  /*36960*/  STL [R1+0x7c0], R185 ;  /* 0x0007c0b901007387 */ /* 0x0003e80000100800 */
[----:B----4-:R-:W4:Y:S01]  /*36970*/  LDL.LU.64 R190, [R1+0x918] ;  /* 0x0009180001be7983 */ /* 0x010f220000300a00 */
[----:B-1----:R-:W-:-:S03]  /*36980*/  MOV R185, R155 ;  /* 0x0000009b00b97202 */ /* 0x002fc60000000f00 */
[----:B------:R1:W5:Y:S04]  /*36990*/  LDL.LU.64 R154, [R1+0xb98] ;  /* 0x000b9800019a7983 */ /* 0x0003680000300a00 */
[----:B--2---:R-:W-:Y:S04]  /*369a0*/  STL [R1+0x7d4], R152 ;  /* 0x0007d49801007387 */ /* 0x004fe80000100800 */
[----:B------:R2:W-:Y:S02]  /*369b0*/  STL [R1+0x7c8], R185 ;  /* 0x0007c8b901007387 */ /* 0x0005e40000100800 */
[----:B--2---:R-:W-:-:S02]  /*369c0*/  IMAD.MOV.U32 R185, RZ, RZ, R153 ;  /* 0x000000ffffb97224 */ /* 0x004fc400078e0099 */
[----:B------:R1:W5:Y:S04]  /*369d0*/  LDL.LU.64 R152, [R1+0xb90] ;  /* 0x000b900001987983 */ /* 0x0003680000300a00 */
[----:B------:R2:W-:Y:S04]  /*369e0*/  STL [R1+0x7dc], R186 ;  /* 0x0007dcba01007387 */ /* 0x0005e80000100800 */
[----:B------:R1:W-:Y:S04]  /*369f0*/  STL [R1+0x7d0], R185 ;  /* 0x0007d0b901007387 */ /* 0x0003e80000100800 */
[----:B--2---:R2:W5:Y:S01]  /*36a00*/  LDL.LU R186, [R1+0xb88] ;  /* 0x000b880001ba7983 */ /* 0x0045620000300800 */
[----:B-1----:R-:W-:-:S03]  /*36a10*/  MOV R185, R187 ;  /* 0x000000bb00b97202 */ /* 0x002fc60000000f00 */
[----:B------:R-:W-:Y:S04]  /*36a20*/  STL [R1+0x7e4], R20 ;  /* 0x0007e41401007387 */ /* 0x000fe80000100800 */
[----:B------:R1:W-:Y:S02]  /*36a30*/  STL [R1+0x7d8], R185 ;  /* 0x0007d8b901007387 */ /* 0x0003e40000100800 */
[----:B-1----:R-:W-:Y:S02]  /*36a40*/  IMAD.MOV.U32 R185, RZ, RZ, R21 ;  /* 0x000000ffffb97224 */ /* 0x002fe400078e0015 */
[----:B------:R2:W5:Y:S04]  /*36a50*/  LDL.LU.64 R20, [R1+0xb80] ;  /* 0x000b800001147983 */ /* 0x0005680000300a00 */
[----:B------:R-:W-:Y:S04]  /*36a60*/  STL [R1+0x7ec], R18 ;  /* 0x0007ec1201007387 */ /* 0x000fe80000100800 */
[----:B------:R1:W-:Y:S02]  /*36a70*/  STL [R1+0x7e0], R185 ;  /* 0x0007e0b901007387 */ /* 0x0003e40000100800 */
[----:B-1----:R-:W-:-:S02]  /*36a80*/  MOV R185, R19 ;  /* 0x0000001300b97202 */ /* 0x002fc40000000f00 */
[----:B------:R2:W5:Y:S04]  /*36a90*/  LDL.LU.64 R18, [R1+0xb78] ;  /* 0x000b780001127983 */ /* 0x0005680000300a00 */
[----:B------:R-:W-:Y:S04]  /*36aa0*/  STL [R1+0x7f4], R16 ;  /* 0x0007f41001007387 */ /* 0x000fe80000100800 */
[----:B------:R1:W-:Y:S02]  /*36ab0*/  STL [R1+0x7e8], R185 ;  /* 0x0007e8b901007387 */ /* 0x0003e40000100800 */
[----:B-1----:R-:W-:-:S02]  /*36ac0*/  IMAD.MOV.U32 R185, RZ, RZ, R17 ;  /* 0x000000ffffb97224 */ /* 0x002fc400078e0011 */
        /* <DEDUP_REMOVED lines=20> */
[----:B------:R2:W5:Y:S01]  /*36c10*/  LDL.LU.64 R6, [R1+0xb48] ;  /* 0x000b480001067983 */ /* 0x0005620000300a00 */
[----:B------:R-:W-:-:S03]  /*36c20*/  SHF.R.S32.HI R24, RZ, 0x1f, R180 ;  /* 0x0000001fff187819 */ /* 0x000fc600000114b4 */
        /* <DEDUP_REMOVED lines=8> */
[----:B------:R1:W-:Y:S01]  /*36cb0*/  STL [R1+0x828], R185 ;  /* 0x000828b901007387 */ /* 0x0003e20000100800 */
[----:B------:R-:W-:-:S03]  /*36cc0*/  LEA.HI R24, R24, R180, RZ, 0x7 ;  /* 0x000000b418187211 */ /* 0x000fc600078f38ff */
[----:B---3--:R3:W-:Y:S01]  /*36cd0*/  STL [R1+0x834], R2 ;  /* 0x0008340201007387 */ /* 0x0087e20000100800 */
[----:B-1----:R-:W-:Y:S01]  /*36ce0*/  IMAD.MOV.U32 R185, RZ, RZ, R3 ;  /* 0x000000ffffb97224 */ /* 0x002fe200078e0003 */
[----:B------:R-:W-:Y:S01]  /*36cf0*/  USHF.R.S32.HI UR11, URZ, 0x1f, UR6 ;  /* 0x0000001f3f0b7899 */ /* 0x000fe20008011406 */
[----:B------:R-:W-:Y:S01]  /*36d00*/  SHF.R.S32.HI R180, RZ, 0x7, R24 ;  /* 0x00000007ffb47819 */ /* 0x000fe20000011418 */
[----:B---3--:R2:W5:Y:S04]  /*36d10*/  LDL.LU.64 R2, [R1+0xb30] ;  /* 0x000b300001027983 */ /* 0x0085680000300a00 */
[----:B------:R4:W-:Y:S01]  /*36d20*/  STL [R1+0x830], R185 ;  /* 0x000830b901007387 */ /* 0x0009e20000100800 */
[----:B------:R-:W-:Y:S01]  /*36d30*/  USHF.R.S32.HI UR12, URZ, 0x1f, UR7 ;  /* 0x0000001f3f0c7899 */ /* 0x000fe20008011407 */
[----:B------:R-:W-:-:S02]  /*36d40*/  CS2R R120, SRZ ;  /* 0x0000000000787805 */ /* 0x000fc4000001ff00 */
[----:B------:R-:W-:Y:S02]  /*36d50*/  CS2R R122, SRZ ;  /* 0x00000000007a7805 */ /* 0x000fe4000001ff00 */
[----:B------:R-:W-:Y:S02]  /*36d60*/  CS2R R124, SRZ ;  /* 0x00000000007c7805 */ /* 0x000fe4000001ff00 */
[----:B------:R-:W-:Y:S02]  /*36d70*/  CS2R R126, SRZ ;  /* 0x00000000007e7805 */ /* 0x000fe4000001ff00 */
[----:B----4-:R-:W-:Y:S01]  /*36d80*/  MOV R185, R191 ;  /* 0x000000bf00b97202 */ /* 0x010fe20000000f00 */
[----:B------:R-:W-:Y:S01]  /*36d90*/  STL [R1+0x83c], R190 ;  /* 0x00083cbe01007387 */ /* 0x000fe20000100800 */
[----:B------:R-:W-:Y:S02]  /*36da0*/  CS2R R128, SRZ ;  /* 0x0000000000807805 */ /* 0x000fe4000001ff00 */
[----:B------:R-:W-:-:S02]  /*36db0*/  CS2R R130, SRZ ;  /* 0x0000000000827805 */ /* 0x000fc4000001ff00 */
[----:B------:R-:W-:Y:S01]  /*36dc0*/  CS2R R132, SRZ ;  /* 0x0000000000847805 */ /* 0x000fe2000001ff00 */
[----:B------:R1:W-:Y:S01]  /*36dd0*/  STL [R1+0x838], R185 ;  /* 0x000838b901007387 */ /* 0x0003e20000100800 */
        /* <DEDUP_REMOVED lines=8> */
[----:B------:R-:W-:Y:S01]  /*36e60*/  CS2R R150, SRZ ;  /* 0x0000000000967805 */ /* 0x000fe2000001ff00 */
[----:B-1----:R-:W-:Y:S01]  /*36e70*/  IMAD.MOV.U32 R185, RZ, RZ, RZ ;  /* 0x000000ffffb97224 */ /* 0x002fe200078e00ff */
        /* <DEDUP_REMOVED lines=48> */
[----:B------:R-:W-:Y:S01]  /*37180*/  IADD3 R180, R180, -0x7, RZ ;  /* 0xfffffff9b4b47810 */ /* 0x000fe20007ffe0ff */
[----:B------:R-:W-:Y:S02]  /*37190*/  USHF.L.U32 UR4, UR6, 0x2, URZ ;  /* 0x0000000206047899 */ /* 0x000fe4000800063f */
[----:B------:R-:W-:-:S02]  /*371a0*/  USHF.L.U32 UR5, UR7, 0x2, URZ ;  /* 0x0000000207057899 */ /* 0x000fc4000800063f */
[----:B------:R-:W-:Y:S01]  /*371b0*/  USHF.L.U64.HI UR6, UR6, 0x2, UR11 ;  /* 0x0000000206067899 */ /* 0x000fe2000801020b */
[----:B------:R-:W-:Y:S01]  /*371c0*/  UMOV UR60, 0x6 ;  /* 0x00000006003c7882 */ /* 0x000fe20000000000 */
[----:B------:R-:W-:Y:S01]  /*371d0*/  USHF.L.U64.HI UR7, UR7, 0x2, UR12 ;  /* 0x0000000207077899 */ /* 0x000fe2000801020c */
[----:B--2---:R-:W-:-:S11]  /*371e0*/  UMOV UR11, 0xffffffff ;  /* 0xffffffff000b7882 */ /* 0x004fd60000000000 */
.L_x_1:
[----:B------:R-:W-:Y:S01]  /*371f0*/  UIADD3 UR11, UR11, 0x1, URZ ;  /* 0x000000010b0b7890 */ /* 0x000fe2000fffe03f */
[----:B------:R-:W-:-:S04]  /*37200*/  DEPBAR.LE SB0, 0xc ;  /* 0x000083000000791a */ /* 0x000fc80000000000 */
[----:B------:R-:W-:Y:S01]  /*37210*/  BAR.SYNC.DEFER_BLOCKING 0x0 ;  /* 0x0000000000007b1d */ /* 0x000fe20000010000 */
[----:B------:R-:W-:Y:S02]  /*37220*/  UISETP.GT.AND UP0, UPT, UR11, 0x7, UPT ;  /* 0x000000070b00788c */ /* 0x000fe4000bf04270 */
[----:B------:R-:W-:Y:S02]  /*37230*/  UIADD3 UR60, UR60, 0x1, URZ ;  /* 0x000000013c3c7890 */ /* 0x000fe4000fffe03f */
[----:B------:R-:W-:-:S03]  /*37240*/  USEL UR11, UR11, URZ, !UP0 ;  /* 0x0000003f0b0b7287 */ /* 0x000fc6000c000000 */
[----:B------:R-:W1:Y:S01]  /*37250*/  LDC R190, c[0x0][0x230] ;  /* 0x00008c00ffbe7b82 */ /* 0x000e620000000800 */
[----:B------:R-:W-:Y:S01]  /*37260*/  UMOV UR37, 0x40000040 ;  /* 0x4000004000257882 */ /* 0x000fe20000000000 */
[----:B------:R-:W-:Y:S01]  /*37270*/  UMOV UR39, 0x40000040 ;  /* 0x4000004000277882 */ /* 0x000fe20000000000 */
[----:B------:R-:W-:Y:S01]  /*37280*/  ULEA UR13, UR11, UR10, 0xf ;  /* 0x0000000a0b0d7291 */ /* 0x000fe2000f8e783f */
[----:B-----5:R2:W-:Y:S01]  /*37290*/  STL [R1+0xb3c], R189 ;  /* 0x000b3cbd01007387 */ /* 0x0205e20000100800 */
[----:B------:R-:W-:Y:S02]  /*372a0*/  ULEA UR12, UR11, UR10, 0x11 ;  /* 0x0000000a0b0c7291 */ /* 0x000fe4000f8e883f */
[----:B------:R-:W-:Y:S01]  /*372b0*/  UIADD3 UR13, UR13, 0x100000, URZ ;  /* 0x001000000d0d7890 */ /* 0x000fe2000fffe03f */
[----:B------:R-:W3:Y:S01]  /*372c0*/  LDC R180, c[0x0][0x230] ;  /* 0x00008c00ffb47b82 */ /* 0x000ee20000000800 */
[----:B------:R-:W-:Y:S01]  /*372d0*/  USHF.R.U32.HI UR12, URZ, 0x4, UR12 ;  /* 0x000000043f0c7899 */ /* 0x000fe2000801160c */
[----:B------:R4:W-:Y:S01]  /*372e0*/  STL [R1+0xb38], R188 ;  /* 0x000b38bc01007387 */ /* 0x0009e20000100800 */
[----:B------:R-:W-:-:S02]  /*372f0*/  USHF.R.U32.HI UR13, URZ, 0x4, UR13 ;  /* 0x000000043f0d7899 */ /* 0x000fc4000801160d */
[----:B------:R-:W-:Y:S01]  /*37300*/  USGXT.U32 UR36, UR12, 0xe ;  /* 0x0000000e0c24789a */ /* 0x000fe20008000000 */
[----:B------:R4:W-:Y:S01]  /*37310*/  STL [R1+0xb34], R5 ;  /* 0x000b340501007387 */ /* 0x0009e20000100800 */
[----:B------:R-:W-:Y:S02]  /*37320*/  USGXT.U32 UR38, UR13, 0xe ;  /* 0x0000000e0d26789a */ /* 0x000fe40008000000 */
[----:B------:R-:W-:Y:S01]  /*37330*/  UIADD3 UR40, UP0, UR36, 0x2, URZ ;  /* 0x0000000224287890 */ /* 0x000fe2000ff1e03f */
[----:B------:R-:W-:Y:S01]  /*37340*/  WARPGROUP.ARRIVE ;  /* 0x00000000000079c5 */ /* 0x000fe20000000000 */
[----:B------:R-:W-:Y:S01]  /*37350*/  UIADD3 UR42, UP1, UR38, 0x2, URZ ;  /* 0x00000002262a7890 */ /* 0x000fe2000ff3e03f */
[----:B------:R4:W-:Y:S01]  /*37360*/  STL [R1+0xb30], R3 ;  /* 0x000b300301007387 */ /* 0x0009e20000100800 */
[----:B------:R-:W-:Y:S01]  /*37370*/  UMOV UR12, URZ ;  /* 0x0000003f000c7c82 */ /* 0x000fe20008000000 */
[----:B------:R-:W-:Y:S01]  /*37380*/  UMOV UR13, URZ ;  /* 0x0000003f000d7c82 */ /* 0x000fe20008000000 */
[----:B------:R-:W-:Y:S01]  /*37390*/  UIADD3.X UR41, UR12, 0x40000040, URZ, UP0, !UPT ;  /* 0x400000400c297890 */ /* 0x000fe200087fe43f */
[----:B------:R-:W-:Y:S01]  /*373a0*/  HGMMA.64x64x8.F32.TF32 R120, gdesc[UR36], R120 ;  /* 0x04e00000247879f0 */ /* 0x000fe20008702878 */
[----:B------:R-:W-:Y:S01]  /*373b0*/  UIADD3.X UR43, UR13, 0x40000040, URZ, UP1, !UPT ;  /* 0x400000400d2b7890 */ /* 0x000fe20008ffe43f */
[----:B-1----:R-:W-:Y:S01]  /*373c0*/  VIADD R190, R190, 0x7f ;  /* 0x0000007fbebe7836 */ /* 0x002fe20000000000 */
[----:B------:R-:W-:Y:S01]  /*373d0*/  UIADD3.64 UR52, UR40, 0x2, URZ ;  /* 0x0000000228347897 */ /* 0x000fe2000fffe03f */
[----:B------:R1:W-:Y:S01]  /*373e0*/  STL [R1+0xb2c], R0 ;  /* 0x000b2c0001007387 */ /* 0x0003e20000100800 */
[----:B------:R-:W-:-:S02]  /*373f0*/  UIADD3.64 UR54, UR42, 0x2, URZ ;  /* 0x000000022a367897 */ /* 0x000fc4000fffe03f */
[----:B------:R-:W-:Y:S01]  /*37400*/  UIADD3.64 UR56, UR40, 0x4, URZ ;  /* 0x0000000428387897 */ /* 0x000fe2000fffe03f */
[----:B------:R-:W-:Y:S01]  /*37410*/  SHF.R.S32.HI R187, RZ, 0x1f, R190 ;  /* 0x0000001fffbb7819 */ /* 0x000fe200000114be */
[----:B------:R-:W-:Y:S01]  /*37420*/  UIADD3.64 UR58, UR42, 0x4, URZ ;  /* 0x000000042a3a7897 */ /* 0x000fe2000fffe03f */
[----:B---3--:R-:W-:Y:S01]  /*37430*/  IADD3 R180, R180, -0x380, RZ ;  /* 0xfffffc80b4b47810 */ /* 0x008fe20007ffe0ff */
[----:B------:R-:W-:Y:S01]  /*37440*/  UIADD3.64 UR16, UR40, 0x7fe, URZ ;  /* 0x000007fe28107897 */ /* 0x000fe2000fffe03f */
[----:B------:R-:W-:Y:S01]  /*37450*/  LEA.HI R187, R187, R190, RZ, 0x7 ;  /* 0x000000bebbbb7211 */ /* 0x000fe200078f38ff */
[----:B------:R-:W-:Y:S01]  /*37460*/  UIADD3.64 UR18, UR42, 0x1fe, URZ ;  /* 0x000001fe2a127897 */ /* 0x000fe2000fffe03f */
[----:B--2---:R-:W2:Y:S01]  /*37470*/  LDL.LU R189, [R1+0x40] ;  /* 0x0000400001bd7983 */ /* 0x004ea20000300800 */
[----:B------:R-:W-:Y:S01]  /*37480*/  UIADD3.64 UR12, UR40, 0x800, URZ ;  /* 0x00000800280c7897 */ /* 0x000fe2000fffe03f */
[----:B------:R-:W-:Y:S01]  /*37490*/  SHF.R.S32.HI R187, RZ, 0x7, R187 ;  /* 0x00000007ffbb7819 */ /* 0x000fe200000114bb */
[----:B------:R-:W-:Y:S01]  /*374a0*/  UIADD3.64 UR14, UR42, 0x200, URZ ;  /* 0x000002002a0e7897 */ /* 0x000fe2000fffe03f */
[----:B------:R-:W-:Y:S01]  /*374b0*/  IMAD R180, R185, -0x80, R180 ;  /* 0xffffff80b9b47824 */ /* 0x000fe200078e02b4 */
[----:B------:R-:W-:Y:S01]  /*374c0*/  UIADD3.64 UR48, UR40, 0x1000, URZ ;  /* 0x0000100028307897 */ /* 0x000fe2000fffe03f */
[----:B----4-:R-:W3:Y:S01]  /*374d0*/  LDL.LU R188, [R1+0x44] ;  /* 0x0000440001bc7983 */ /* 0x010ee20000300800 */
[----:B------:R-:W-:Y:S01]  /*374e0*/  UIADD3.64 UR50, UR42, 0x400, URZ ;  /* 0x000004002a327897 */ /* 0x000fe2000fffe03f */
[----:B------:R-:W-:Y:S01]  /*374f0*/  VIADD R187, R187, 0xfffffff9 ;  /* 0xfffffff9bbbb7836 */ /* 0x000fe20000000000 */
[----:B------:R-:W-:Y:S01]  /*37500*/  UIADD3.64 UR32, UR40, 0x1002, URZ ;  /* 0x0000100228207897 */ /* 0x000fe2000fffe03f */
[----:B------:R-:W-:Y:S01]  /*37510*/  ISETP.GT.AND P1, PT, R180, RZ, PT ;  /* 0x000000ffb400720c */ /* 0x000fe20003f24270 */
[----:B------:R-:W-:Y:S01]  /*37520*/  UIADD3.64 UR34, UR42, 0x402, URZ ;  /* 0x000004022a227897 */ /* 0x000fe2000fffe03f */
[----:B------:R-:W4:Y:S01]  /*37530*/  LDL.LU R5, [R1+0x4c] ;  /* 0x00004c0001057983 */ /* 0x000f220000300800 */
[----:B------:R-:W-:Y:S01]  /*37540*/  UIADD3.64 UR28, UR40, 0x1004, URZ ;  /* 0x00001004281c7897 */ /* 0x000fe2000fffe03f */
[----:B------:R-:W-:Y:S01]  /*37550*/  ISETP.GE.AND P0, PT, R185, R187, PT ;  /* 0x000000bbb900720c */ /* 0x000fe20003f06270 */
[----:B------:R-:W-:-:S02]  /*37560*/  UIADD3.64 UR30, UR42, 0x404, URZ ;  /* 0x000004042a1e7897 */ /* 0x000fc4000fffe03f */
[----:B------:R-:W-:Y:S02]  /*37570*/  UIADD3.64 UR24, UR40, 0x17fe, URZ ;  /* 0x000017fe28187897 */ /* 0x000fe4000fffe03f */
[----:B------:R-:W-:Y:S02]  /*37580*/  UIADD3.64 UR26, UR42, 0x5fe, URZ ;  /* 0x000005fe2a1a7897 */ /* 0x000fe4000fffe03f */
[----:B------:R-:W-:Y:S02]  /*37590*/  UIADD3.64 UR20, UR40, 0x1800, URZ ;  /* 0x0000180028147897 */ /* 0x000fe4000fffe03f */
[----:B------:R-:W-:Y:S02]  /*375a0*/  UIADD3.64 UR22, UR42, 0x600, URZ ;  /* 0x000006002a167897 */ /* 0x000fe4000fffe03f */
[----:B------:R-:W-:Y:S02]  /*375b0*/  UIADD3.64 UR36, UR40, 0x1fe, URZ ;  /* 0x000001fe28247897 */ /* 0x000fe4000fffe03f */
[----:B------:R-:W-:Y:S01]  /*375c0*/  UIADD3.64 UR44, UR40, 0x200, URZ ;  /* 0x00000200282c7897 */ /* 0x000fe2000fffe03f */
[----:B------:R-:W-:Y:S01]  /*375d0*/  UMOV UR46, UR42 ;  /* 0x0000002a002e7c82 */ /* 0x000fe20008000000 */
[----:B------:R-:W-:Y:S01]  /*375e0*/  UMOV UR47, UR43 ;  /* 0x0000002b002f7c82 */ /* 0x000fe20008000000 */
[----:B------:R-:W-:Y:S01]  /*375f0*/  HGMMA.64x64x8.F32.TF32 R120, gdesc[UR40], R120 ;  /* 0x04e00000287879f0 */ /* 0x000fe20008702878 */
[----:B------:R-:W-:Y:S01]  /*37600*/  UISETP.GT.AND UP0, UPT, UR60, 0x7, UPT ;  /* 0x000000073c00788c */ /* 0x000fe2000bf04270 */
[----:B------:R-:W4:Y:S02]  /*37610*/  LDL.LU R3, [R1+0x50] ;  /* 0x0000500001037983 */ /* 0x000f240000300800 */
[----:B------:R-:W-:Y:S01]  /*37620*/  HGMMA.64x64x8.F32.TF32 R120, gdesc[UR52], R120 ;  /* 0x04e00000347879f0 */ /* 0x000fe20008702878 */
[----:B------:R-:W-:Y:S01]  /*37630*/  UMOV UR52, UR18 ;  /* 0x0000001200347c82 */ /* 0x000fe20008000000 */
[----:B------:R-:W-:Y:S01]  /*37640*/  UMOV UR53, UR19 ;  /* 0x0000001300357c82 */ /* 0x000fe20008000000 */
[----:B------:R-:W-:Y:S01]  /*37650*/  SEL R187, RZ, 0x4, !P1 ;  /* 0x00000004ffbb7807 */ /* 0x000fe20004800000 */
[----:B------:R-:W-:Y:S01]  /*37660*/  USEL UR60, UR60, URZ, !UP0 ;  /* 0x0000003f3c3c7287 */ /* 0x000fe2000c000000 */
[----:B-1----:R-:W4:Y:S01]  /*37670*/  LDL.LU R0, [R1+0x54] ;  /* 0x0000540001007983 */ /* 0x002f220000300800 */
[----:B------:R-:W-:Y:S01]  /*37680*/  HGMMA.64x64x8.F32.TF32 R120, gdesc[UR56], R120 ;  /* 0x04e00000387879f0 */ /* 0x000fe20008702878 */
[----:B------:R-:W-:Y:S01]  /*37690*/  UMOV UR56, UR14 ;  /* 0x0000000e00387c82 */ /* 0x000fe20008000000 */
[----:B------:R-:W-:-:S02]  /*376a0*/  UMOV UR57, UR15 ;  /* 0x0000000f00397c82 */ /* 0x000fc40008000000 */
[----:B------:R-:W-:Y:S01]  /*376b0*/  HGMMA.64x64x8.F32.TF32 R120, gdesc[UR16], R120 ;  /* 0x04e00000107879f0 */ /* 0x000fe20008702878 */
[----:B------:R-:W-:Y:S02]  /*376c0*/  UIADD3.64 UR16, UR40, 0x1802, URZ ;  /* 0x0000180228107897 */ /* 0x000fe4000fffe03f */
[----:B------:R-:W-:Y:S01]  /*376d0*/  UIADD3.64 UR18, UR42, 0x602, URZ ;  /* 0x000006022a127897 */ /* 0x000fe2000fffe03f */
[----:B------:R-:W-:Y:S01]  /*376e0*/  HGMMA.64x64x8.F32.TF32 R120, gdesc[UR12], R120 ;  /* 0x04e000000c7879f0 */ /* 0x000fe20008702878 */
[----:B------:R-:W-:Y:S02]  /*376f0*/  UIADD3.64 UR12, UR40, 0x802, URZ ;  /* 0x00000802280c7897 */ /* 0x000fe4000fffe03f */
[----:B------:R-:W-:-:S09]  /*37700*/  UIADD3.64 UR14, UR42, 0x202, URZ ;  /* 0x000002022a0e7897 */ /* 0x000fd2000fffe03f */
        /* <DEDUP_REMOVED lines=8> */
[----:B------:R-:W-:Y:S01]  /*37790*/  UIADD3.64 UR14, UR42, 0x604, URZ ;  /* 0x000006042a0e7897 */ /* 0x000fe2000fffe03f */
[----:B------:R-:W-:Y:S01]  /*377a0*/  HGMMA.64x64x8.F32.TF32 R120, gdesc[UR48], R120 ;  /* 0x04e00000307879f0 */ /* 0x000fe20008702878 */
[----:B------:R-:W-:-:S03]  /*377b0*/  UIADD3.64 UR48, UR42, 0x202, URZ ;  /* 0x000002022a307897 */ /* 0x000fc6000fffe03f */
        /* <DEDUP_REMOVED lines=15> */
[----:B------:R-:W-:Y:S01]  /*378b0*/  UIADD3.64 UR44, UR40, 0x202, URZ ;  /* 0x00000202282c7897 */ /* 0x000fe2000fffe03f */
[----:B------:R-:W-:Y:S01]  /*378c0*/  UMOV UR46, UR54 ;  /* 0x00000036002e7c82 */ /* 0x000fe20008000000 */
[----:B------:R-:W-:-:S07]  /*378d0*/  UMOV UR47, UR55 ;  /* 0x00000037002f7c82 */ /* 0x000fce0008000000 */
        /* <DEDUP_REMOVED lines=15> */
[----:B------:R-:W-:Y:S01]  /*379d0*/  UMOV UR47, UR49 ;  /* 0x00000031002f7c82 */ /* 0x000fe20008000000 */
[----:B------:R-:W-:-:S06]  /*379e0*/  UIADD3.64 UR48, UR42, 0x3fe, URZ ;  /* 0x000003fe2a307897 */ /* 0x000fcc000fffe03f */
        /* <DEDUP_REMOVED lines=64> */
[----:B------:R-:W-:Y:S01]  /*37df0*/  UMOV UR44, UR32 ;  /* 0x00000020002c7c82 */ /* 0x000fe20008000000 */
[----:B------:R-:W-:Y:S01]  /*37e00*/  UMOV UR45, UR33 ;  /* 0x00000021002d7c82 */ /* 0x000fe20008000000 */
[----:B------:R-:W-:Y:S01]  /*37e10*/  UIADD3.64 UR32, UR40, 0x1402, URZ ;  /* 0x0000140228207897 */ /* 0x000fe2000fffe03f */
[----:B------:R-:W-:Y:S01]  /*37e20*/  UMOV UR46, UR28 ;  /* 0x0000001c002e7c82 */ /* 0x000fe20008000000 */
[----:B------:R-:W-:Y:S01]  /*37e30*/  UMOV UR47, UR29 ;  /* 0x0000001d002f7c82 */ /* 0x000fe20008000000 */
[----:B------:R-:W-:-:S06]  /*37e40*/  UIADD3.64 UR28, UR40, 0x1404, URZ ;  /* 0x00001404281c7897 */ /* 0x000fcc000fffe03f */
[----:B------:R-:W-:Y:S01]  /*37e50*/  HGMMA.64x64x8.F32.TF32 R56, gdesc[UR32], R56 ;  /* 0x04e00000203879f0 */ /* 0x000fe20008702838 */
[----:B------:R-:W-:Y:S01]  /*37e60*/  UMOV UR32, UR56 ;  /* 0x0000003800207c82 */ /* 0x000fe20008000000 */
[----:B------:R-:W-:Y:S01]  /*37e70*/  UMOV UR33, UR57 ;  /* 0x0000003900217c82 */ /* 0x000fe20008000000 */
[----:B------:R-:W-:Y:S01]  /*37e80*/  UIADD3.64 UR56, UR40, 0x604, URZ ;  /* 0x0000060428387897 */ /* 0x000fe2000fffe03f */
[----:B------:R-:W-:Y:S01]  /*37e90*/  HGMMA.64x64x8.F32.TF32 R56, gdesc[UR28], R56 ;  /* 0x04e000001c3879f0 */ /* 0x000fe20008702838 */
[----:B------:R-:W-:Y:S01]  /*37ea0*/  UMOV UR28, UR52 ;  /* 0x00000034001c7c82 */ /* 0x000fe20008000000 */
[----:B------:R-:W-:Y:S01]  /*37eb0*/  UMOV UR29, UR53 ;  /* 0x00000035001d7c82 */ /* 0x000fe20008000000 */
        /* <DEDUP_REMOVED lines=17> */
[----:B------:R-:W-:Y:S01]  /*37fd0*/  UIADD3.64 UR28, UR40, 0x1604, URZ ;  /* 0x00001604281c7897 */ /* 0x000fe2000fffe03f */
[----:B------:R-:W-:Y:S04]  /*37fe0*/  HGMMA.64x64x8.F32.TF32 R24, gdesc[UR52], R24 ;  /* 0x04e00000341879f0 */ /* 0x000fe80008702818 */
[----:B------:R-:W-:Y:S04]  /*37ff0*/  HGMMA.64x64x8.F32.TF32 R24, gdesc[UR56], R24 ;  /* 0x04e00000381879f0 */ /* 0x000fe80008702818 */
        /* <DEDUP_REMOVED lines=18> */
[----:B------:R-:W-:Y:S04]  /*38120*/  HGMMA.64x64x8.F32.TF32 R24, gdesc[UR36], R24 ;  /* 0x04e00000241879f0 */ /* 0x000fe80008702818 */
[----:B------:R-:W-:Y:S04]  /*38130*/  HGMMA.64x64x8.F32.TF32 R24, gdesc[UR48], R24 ;  /* 0x04e00000301879f0 */ /* 0x000fe80008702818 */
[----:B------:R-:W-:Y:S04]  /*38140*/  HGMMA.64x64x8.F32.TF32 R24, gdesc[UR32], R24 ;  /* 0x04e00000201879f0 */ /* 0x000fe80008702818 */
[----:B------:R-:W-:Y:S04]  /*38150*/  HGMMA.64x64x8.F32.TF32 R24, gdesc[UR28], R24 ;  /* 0x04e000001c1879f0 */ /* 0x000fe80008702818 */
[----:B------:R-:W-:Y:S04]  /*38160*/  HGMMA.64x64x8.F32.TF32 R24, gdesc[UR24], R24 ;  /* 0x04e00000181879f0 */ /* 0x000fe80008702818 */
[----:B------:R-:W-:Y:S04]  /*38170*/  HGMMA.64x64x8.F32.TF32 R24, gdesc[UR20], R24 ;  /* 0x04e00000141879f0 */ /* 0x000fe80008702818 */
[----:B------:R-:W-:Y:S04]  /*38180*/  HGMMA.64x64x8.F32.TF32 R24, gdesc[UR16], R24 ;  /* 0x04e00000101879f0 */ /* 0x000fe80008702818 */
[----:B------:R-:W-:Y:S01]  /*38190*/  HGMMA.64x64x8.F32.TF32 R24, gdesc[UR12], R24, gsb0 ;  /* 0x04e000000c1879f0 */ /* 0x000fe20008002818 */
[----:B------:R-:W-:Y:S01]  /*381a0*/  SEL R187, R187, RZ, !P0 ;  /* 0x000000ffbbbb7207 */ /* 0x000fe20004000000 */
[----:B------:R-:W-:-:S03]  /*381b0*/  ULEA UR12, UR60, UR10, 0x11 ;  /* 0x0000000a3c0c7291 */ /* 0x000fc6000f8e883f */
[----:B------:R-:W-:Y:S02]  /*381c0*/  ISETP.NE.U32.AND P2, PT, R187, RZ, PT ;  /* 0x000000ffbb00720c */ /* 0x000fe40003f45070 */
[----:B------:R-:W-:Y:S02]  /*381d0*/  IADD3 R6, P1, R6, UR4, RZ ;  /* 0x0000000406067c10 */ /* 0x000fe4000ff3e0ff */
[----:B------:R-:W-:Y:S02]  /*381e0*/  IADD3 R187, R4, UR12, RZ ;  /* 0x0000000c04bb7c10 */ /* 0x000fe4000fffe0ff */
[----:B------:R-:W-:Y:S01]  /*381f0*/  IADD3.X R7, R7, UR6, RZ, P1, !PT ;  /* 0x0000000607077c10 */ /* 0x000fe20008ffe4ff */
[----:B------:R-:W-:Y:S04]  /*38200*/  STL [R1+0xb40], R185 ;  /* 0x000b40b901007387 */ /* 0x000fe80000100800 */
[----:B------:R1:W-:Y:S01]  /*38210*/  STL [R1+0xb48], R6 ;  /* 0x000b480601007387 */ /* 0x0003e20000100800 */
[----:B------:R-:W-:-:S02]  /*38220*/  WARPGROUP.DEPBAR.LE gsb0, 0x1 ;  /* 0x00008000000079c5 */ /* 0x000fc40000010100 */
[----:B------:R-:W-:Y:S06]  /*38230*/  BAR.SYNC.DEFER_BLOCKING 0x0 ;  /* 0x0000000000007b1d */ /* 0x000fec0000010000 */
[----:B------:R-:W-:Y:S01]  /*38240*/  @!PT LDS RZ, [RZ] ;  /* 0x00000000fffff984 */ /* 0x000fe20000000800 */
[----:B------:R-:W-:Y:S01]  /*38250*/  @!PT LDS RZ, [RZ] ;  /* 0x00000000fffff984 */ /* 0x000fe20000000800 */
[----:B------:R-:W-:Y:S01]  /*38260*/  @!PT LDS RZ, [RZ] ;  /* 0x00000000fffff984 */ /* 0x000fe20000000800 */
[----:B------:R-:W-:Y:S04]  /*38270*/  LDGSTS.E [R187], desc[UR8][R6.64], P2 ;  /* 0x0000000006bb7fae */ /* 0x000fe80009121848 */
[----:B-1----:R-:W4:Y:S01]  /*38280*/  LDL.LU R6, [R1+0x48] ;  /* 0x0000480001067983 */ /* 0x002f220000300800 */
[----:B------:R-:W-:-:S02]  /*38290*/  IADD3 R8, P3, R8, UR4, RZ ;  /* 0x0000000408087c10 */ /* 0x000fc4000ff7e0ff */
[----:B------:R-:W-:Y:S02]  /*382a0*/  ISETP.GT.AND P1, PT, R180, 0x1, PT ;  /* 0x00000001b400780c */ /* 0x000fe40003f24270 */
[----:B------:R-:W-:Y:S02]  /*382b0*/  IADD3.X R9, R9, UR6, RZ, P3, !PT ;  /* 0x0000000609097c10 */ /* 0x000fe40009ffe4ff */
[----:B------:R-:W-:-:S03]  /*382c0*/  SEL R190, RZ, 0x4, !P1 ;  /* 0x00000004ffbe7807 */ /* 0x000fc60004800000 */
[----:B------:R-:W-:Y:S01]  /*382d0*/  LDGSTS.E [R187+0x4000], desc[UR8][R8.64], P2 ;  /* 0x0400000008bb7fae */ /* 0x000fe20009121848 */
[----:B------:R-:W-:Y:S02]  /*382e0*/  SEL R190, R190, RZ, !P0 ;  /* 0x000000ffbebe7207 */ /* 0x000fe40004000000 */
[----:B------:R-:W-:Y:S02]  /*382f0*/  ISETP.GT.AND P2, PT, R180, 0x2, PT ;  /* 0x00000002b400780c */ /* 0x000fe40003f44270 */
[----:B------:R-:W-:Y:S02]  /*38300*/  ISETP.NE.U32.AND P1, PT, R190, RZ, PT ;  /* 0x000000ffbe00720c */ /* 0x000fe40003f25070 */
[----:B------:R-:W-:Y:S02]  /*38310*/  SEL R190, RZ, 0x4, !P2 ;  /* 0x00000004ffbe7807 */ /* 0x000fe40005000000 */
[----:B------:R-:W-:Y:S02]  /*38320*/  IADD3 R10, P4, R10, UR4, RZ ;  /* 0x000000040a0a7c10 */ /* 0x000fe4000ff9e0ff */
[----:B------:R-:W-:-:S02]  /*38330*/  SEL R190, R190, RZ, !P0 ;  /* 0x000000ffbebe7207 */ /* 0x000fc40004000000 */
[----:B------:R-:W-:Y:S02]  /*38340*/  IADD3 R12, P3, R12, UR4, RZ ;  /* 0x000000040c0c7c10 */ /* 0x000fe4000ff7e0ff */
[----:B------:R-:W-:Y:S02]  /*38350*/  IADD3.X R11, R11, UR6, RZ, P4, !PT ;  /* 0x000000060b0b7c10 */ /* 0x000fe4000a7fe4ff */
[----:B------:R-:W-:Y:S02]  /*38360*/  ISETP.NE.U32.AND P2, PT, R190, RZ, PT ;  /* 0x000000ffbe00720c */ /* 0x000fe40003f45070 */
[----:B------:R-:W-:Y:S01]  /*38370*/  IADD3.X R13, R13, UR6, RZ, P3, !PT ;  /* 0x000000060d0d7c10 */ /* 0x000fe20009ffe4ff */
[----:B------:R-:W-:Y:S01]  /*38380*/  LDGSTS.E [R187+0x4], desc[UR8][R10.64], P1 ;  /* 0x000040000abb7fae */ /* 0x000fe20008921848 */
[----:B------:R-:W-:Y:S02]  /*38390*/  IADD3 R14, P4, R14, UR4, RZ ;  /* 0x000000040e0e7c10 */ /* 0x000fe4000ff9e0ff */
[----:B------:R-:W-:Y:S01]  /*383a0*/  IADD3 R16, P3, R16, UR4, RZ ;  /* 0x0000000410107c10 */ /* 0x000fe2000ff7e0ff */
[----:B------:R-:W-:Y:S01]  /*383b0*/  LDGSTS.E [R187+0x4004], desc[UR8][R12.64], P1 ;  /* 0x040040000cbb7fae */ /* 0x000fe20008921848 */
[----:B------:R-:W-:-:S02]  /*383c0*/  ISETP.GT.AND P1, PT, R180, 0x3, PT ;  /* 0x00000003b400780c */ /* 0x000fc40003f24270 */
[----:B------:R-:W-:Y:S02]  /*383d0*/  IADD3.X R15, R15, UR6, RZ, P4, !PT ;  /* 0x000000060f0f7c10 */ /* 0x000fe4000a7fe4ff */
[----:B------:R-:W-:Y:S02]  /*383e0*/  IADD3.X R17, R17, UR6, RZ, P3, !PT ;  /* 0x0000000611117c10 */ /* 0x000fe40009ffe4ff */
[----:B------:R-:W-:Y:S01]  /*383f0*/  SEL R190, RZ, 0x4, !P1 ;  /* 0x00000004ffbe7807 */ /* 0x000fe20004800000 */
[----:B------:R-:W-:Y:S03]  /*38400*/  LDGSTS.E [R187+0x8], desc[UR8][R14.64], P2 ;  /* 0x000080000ebb7fae */ /* 0x000fe60009121848 */
[----:B------:R-:W-:Y:S01]  /*38410*/  SEL R190, R190, RZ, !P0 ;  /* 0x000000ffbebe7207 */ /* 0x000fe20004000000 */
[----:B------:R-:W-:Y:S01]  /*38420*/  LDGSTS.E [R187+0x4008], desc[UR8][R16.64], P2 ;  /* 0x0400800010bb7fae */ /* 0x000fe20009121848 */
[----:B------:R-:W-:-:S02]  /*38430*/  ISETP.GT.AND P2, PT, R180, 0x20, PT ;  /* 0x00000020b400780c */ /* 0x000fc40003f44270 */
[----:B------:R-:W-:Y:S02]  /*38440*/  ISETP.NE.U32.AND P1, PT, R190, RZ, PT ;  /* 0x000000ffbe00720c */ /* 0x000fe40003f25070 */
[----:B------:R-:W-:Y:S02]  /*38450*/  IADD3 R18, P4, R18, UR4, RZ ;  /* 0x0000000412127c10 */ /* 0x000fe4000ff9e0ff */
[----:B------:R-:W-:Y:S02]  /*38460*/  SEL R190, RZ, 0x4, !P2 ;  /* 0x00000004ffbe7807 */ /* 0x000fe40005000000 */
[----:B------:R-:W-:Y:S02]  /*38470*/  IADD3.X R19, R19, UR6, RZ, P4, !PT ;  /* 0x0000000613137c10 */ /* 0x000fe4000a7fe4ff */
[----:B------:R-:W-:Y:S02]  /*38480*/  SEL R190, R190, RZ, !P0 ;  /* 0x000000ffbebe7207 */ /* 0x000fe40004000000 */
[----:B---3--:R-:W-:-:S02]  /*38490*/  IADD3 R188, P4, R188, UR4, RZ ;  /* 0x00000004bcbc7c10 */ /* 0x008fc4000ff9e0ff */
[----:B------:R-:W-:Y:S01]  /*384a0*/  ISETP.NE.U32.AND P2, PT, R190, RZ, PT ;  /* 0x000000ffbe00720c */ /* 0x000fe20003f45070 */
[----:B------:R-:W-:Y:S01]  /*384b0*/  STL [R1+0xb44], R7 ;  /* 0x000b440701007387 */ /* 0x000fe20000100800 */
[----:B------:R-:W-:Y:S02]  /*384c0*/  IADD3 R20, P3, R20, UR4, RZ ;  /* 0x0000000414147c10 */ /* 0x000fe4000ff7e0ff */
[----:B--2---:R-:W-:Y:S01]  /*384d0*/  IADD3.X R189, R189, UR6, RZ, P4, !PT ;  /* 0x00000006bdbd7c10 */ /* 0x004fe2000a7fe4ff */
[----:B------:R-:W-:Y:S01]  /*384e0*/  STL [R1+0x44], R188 ;  /* 0x000044bc01007387 */ /* 0x000fe20000100800 */
[----:B------:R-:W-:Y:S01]  /*384f0*/  IADD3.X R21, R21, UR6, RZ, P3, !PT ;  /* 0x0000000615157c10 */ /* 0x000fe20009ffe4ff */
[----:B------:R-:W-:Y:S01]  /*38500*/  IMAD.MOV.U32 R190, RZ, RZ, R188 ;  /* 0x000000ffffbe7224 */ /* 0x000fe200078e00bc */
[----:B------:R-:W-:Y:S01]  /*38510*/  MOV R191, R189 ;  /* 0x000000bd00bf7202 */ /* 0x000fe20000000f00 */
[----:B------:R1:W-:Y:S04]  /*38520*/  STL [R1+0x40], R189 ;  /* 0x000040bd01007387 */ /* 0x0003e80000100800 */
[----:B------:R-:W-:Y:S04]  /*38530*/  LDGSTS.E [R187+0xc], desc[UR8][R18.64], P1 ;  /* 0x0000c00012bb7fae */ /* 0x000fe80008921848 */
[----:B------:R-:W-:Y:S04]  /*38540*/  LDGSTS.E [R187+0x400c], desc[UR8][R20.64], P1 ;  /* 0x0400c00014bb7fae */ /* 0x000fe80008921848 */
[----:B-1----:R-:W2:Y:S01]  /*38550*/  LDL.LU R189, [R1+0x58] ;  /* 0x0000580001bd7983 */ /* 0x002ea20000300800 */
[----:B------:R-:W-:-:S03]  /*38560*/  ISETP.GT.AND P1, PT, R180, 0x21, PT ;  /* 0x00000021b400780c */ /* 0x000fc60003f24270 */
[----:B------:R-:W3:Y:S04]  /*38570*/  LDL.LU R188, [R1+0x5c] ;  /* 0x00005c0001bc7983 */ /* 0x000ee80000300800 */
[----:B------:R-:W2:Y:S04]  /*38580*/  LDL.LU R185, [R1+0x60] ;  /* 0x0000600001b97983 */ /* 0x000ea80000300800 */
[----:B------:R-:W2:Y:S01]  /*38590*/  LDL.LU R7, [R1+0x64] ;  /* 0x0000640001077983 */ /* 0x000ea20000300800 */
[----:B----4-:R-:W-:-:S03]  /*385a0*/  IADD3 R5, P3, R5, UR4, RZ ;  /* 0x0000000405057c10 */ /* 0x010fc6000ff7e0ff */
[----:B------:R1:W-:Y:S01]  /*385b0*/  LDGSTS.E [R187+0x8000], desc[UR8][R190.64], P2 ;  /* 0x08000000bebb7fae */ /* 0x0003e20009121848 */
[----:B------:R-:W-:Y:S02]  /*385c0*/  IADD3 R0, P4, R0, UR4, RZ ;  /* 0x0000000400007c10 */ /* 0x000fe4000ff9e0ff */
[----:B-1----:R-:W-:-:S04]  /*385d0*/  SEL R190, RZ, 0x4, !P1 ;  /* 0x00000004ffbe7807 */ /* 0x002fc80004800000 */
[----:B------:R-:W-:Y:S02]  /*385e0*/  SEL R190, R190, RZ, !P0 ;  /* 0x000000ffbebe7207 */ /* 0x000fe40004000000 */
[----:B------:R-:W-:Y:S02]  /*385f0*/  IADD3.X R3, R3, UR6, RZ, P4, !PT ;  /* 0x0000000603037c10 */ /* 0x000fe4000a7fe4ff */
[----:B------:R-:W-:Y:S01]  /*38600*/  ISETP.NE.U32.AND P1, PT, R190, RZ, PT ;  /* 0x000000ffbe00720c */ /* 0x000fe20003f25070 */
[----:B------:R-:W-:Y:S01]  /*38610*/  IMAD.MOV.U32 R190, RZ, RZ, R5 ;  /* 0x000000ffffbe7224 */ /* 0x000fe200078e0005 */
[----:B------:R-:W-:Y:S01]  /*38620*/  STL [R1+0x4c], R5 ;  /* 0x00004c0501007387 */ /* 0x000fe20000100800 */
[----:B------:R-:W-:-:S04]  /*38630*/  IADD3.X R6, R6, UR6, RZ, P3, !PT ;  /* 0x0000000606067c10 */ /* 0x000fc80009ffe4ff */
[----:B------:R-:W-:Y:S01]  /*38640*/  MOV R191, R6 ;  /* 0x0000000600bf7202 */ /* 0x000fe20000000f00 */
[----:B------:R1:W-:Y:S04]  /*38650*/  STL [R1+0x48], R6 ;  /* 0x0000480601007387 */ /* 0x0003e80000100800 */
[----:B------:R-:W-:Y:S04]  /*38660*/  STL [R1+0x54], R0 ;  /* 0x0000540001007387 */ /* 0x000fe80000100800 */
[----:B------:R4:W-:Y:S04]  /*38670*/  STL [R1+0x50], R3 ;  /* 0x0000500301007387 */ /* 0x0009e80000100800 */
[----:B------:R4:W-:Y:S04]  /*38680*/  LDGSTS.E [R187+0xc000], desc[UR8][R190.64], P2 ;  /* 0x0c000000bebb7fae */ /* 0x0009e80009121848 */
[----:B-1----:R-:W2:Y:S04]  /*38690*/  LDL.LU R6, [R1+0x68] ;  /* 0x0000680001067983 */ /* 0x002ea80000300800 */
[----:B------:R-:W2:Y:S01]  /*386a0*/  LDL.LU R5, [R1+0x6c] ;  /* 0x00006c0001057983 */ /* 0x000ea20000300800 */
[----:B----4-:R-:W-:Y:S01]  /*386b0*/  MOV R191, R3 ;  /* 0x0000000300bf7202 */ /* 0x010fe20000000f00 */
[----:B------:R-:W-:-:S02]  /*386c0*/  IMAD.MOV.U32 R190, RZ, RZ, R0 ;  /* 0x000000ffffbe7224 */ /* 0x000fc400078e0000 */
[----:B------:R-:W4:Y:S04]  /*386d0*/  LDL.LU R3, [R1+0x70] ;  /* 0x0000700001037983 */ /* 0x000f280000300800 */
[----:B------:R-:W4:Y:S01]  /*386e0*/  LDL.LU R0, [R1+0x74] ;  /* 0x0000740001007983 */ /* 0x000f220000300800 */
[----:B------:R-:W-:-:S03]  /*386f0*/  ISETP.GT.AND P2, PT, R180, 0x22, PT ;  /* 0x00000022b400780c */ /* 0x000fc60003f44270 */
[----:B------:R1:W-:Y:S02]  /*38700*/  LDGSTS.E [R187+0x8004], desc[UR8][R190.64], P1 ;  /* 0x08004000bebb7fae */ /* 0x0003e40008921848 */
[----:B-1----:R-:W-:-:S04]  /*38710*/  SEL R190, RZ, 0x4, !P2 ;  /* 0x00000004ffbe7807 */ /* 0x002fc80005000000 */
[----:B------:R-:W-:-:S04]  /*38720*/  SEL R190, R190, RZ, !P0 ;  /* 0x000000ffbebe7207 */ /* 0x000fc80004000000 */
[----:B------:R-:W-:Y:S02]  /*38730*/  ISETP.NE.U32.AND P2, PT, R190, RZ, PT ;  /* 0x000000ffbe00720c */ /* 0x000fe40003f45070 */
[----:B---3--:R-:W-:-:S04]  /*38740*/  IADD3 R188, P3, R188, UR4, RZ ;  /* 0x00000004bcbc7c10 */ /* 0x008fc8000ff7e0ff */
[----:B--2---:R-:W-:Y:S02]  /*38750*/  IADD3.X R189, R189, UR6, RZ, P3, !PT ;  /* 0x00000006bdbd7c10 */ /* 0x004fe40009ffe4ff */
[----:B------:R-:W-:Y:S01]  /*38760*/  IADD3 R7, P4, R7, UR4, RZ ;  /* 0x0000000407077c10 */ /* 0x000fe2000ff9e0ff */
[----:B------:R-:W-:Y:S01]  /*38770*/  STL [R1+0x5c], R188 ;  /* 0x00005cbc01007387 */ /* 0x000fe20000100800 */
[----:B------:R-:W-:Y:S02]  /*38780*/  IMAD.MOV.U32 R190, RZ, RZ, R188 ;  /* 0x000000ffffbe7224 */ /* 0x000fe400078e00bc */
[----:B------:R-:W-:Y:S01]  /*38790*/  IADD3.X R185, R185, UR6, RZ, P4, !PT ;  /* 0x00000006b9b97c10 */ /* 0x000fe2000a7fe4ff */
[----:B------:R1:W-:Y:S01]  /*387a0*/  STL [R1+0x58], R189 ;  /* 0x000058bd01007387 */ /* 0x0003e20000100800 */
[----:B------:R-:W-:-:S03]  /*387b0*/  MOV R191, R189 ;  /* 0x000000bd00bf7202 */ /* 0x000fc60000000f00 */
[----:B------:R-:W-:Y:S04]  /*387c0*/  STL [R1+0x64], R7 ;  /* 0x0000640701007387 */ /* 0x000fe80000100800 */
[----:B------:R2:W-:Y:S04]  /*387d0*/  STL [R1+0x60], R185 ;  /* 0x000060b901007387 */ /* 0x0005e80000100800 */
[----:B-1----:R-:W3:Y:S04]  /*387e0*/  LDL.LU R189, [R1+0x78] ;  /* 0x0000780001bd7983 */ /* 0x002ee80000300800 */
[----:B------:R1:W-:Y:S04]  /*387f0*/  LDGSTS.E [R187+0xc004], desc[UR8][R190.64], P1 ;  /* 0x0c004000bebb7fae */ /* 0x0003e80008921848 */
[----:B------:R-:W3:Y:S01]  /*38800*/  LDL.LU R188, [R1+0x7c] ;  /* 0x00007c0001bc7983 */ /* 0x000ee20000300800 */
[----:B------:R-:W-:-:S02]  /*38810*/  ISETP.GT.AND P1, PT, R180, 0x23, PT ;  /* 0x00000023b400780c */ /* 0x000fc40003f24270 */
[----:B-1----:R-:W-:Y:S01]  /*38820*/  MOV R191, R185 ;  /* 0x000000b900bf7202 */ /* 0x002fe20000000f00 */
[----:B------:R-:W-:Y:S01]  /*38830*/  IMAD.MOV.U32 R190, RZ, RZ, R7 ;  /* 0x000000ffffbe7224 */ /* 0x000fe200078e0007 */
[----:B--2---:R-:W2:Y:S04]  /*38840*/  LDL.LU R185, [R1+0x240] ;  /* 0x0002400001b97983 */ /* 0x004ea80000300800 */
[----:B------:R-:W2:Y:S04]  /*38850*/  LDL.LU R7, [R1+0x244] ;  /* 0x0002440001077983 */ /* 0x000ea80000300800 */
[----:B------:R1:W-:Y:S02]  /*38860*/  LDGSTS.E [R187+0x8008], desc[UR8][R190.64], P2 ;  /* 0x08008000bebb7fae */ /* 0x0003e40009121848 */
[----:B-1----:R-:W-:-:S04]  /*38870*/  SEL R190, RZ, 0x4, !P1 ;  /* 0x00000004ffbe7807 */ /* 0x002fc80004800000 */
[----:B------:R-:W-:-:S04]  /*38880*/  SEL R190, R190, RZ, !P0 ;  /* 0x000000ffbebe7207 */ /* 0x000fc80004000000 */
[----:B------:R-:W-:Y:S02]  /*38890*/  ISETP.NE.U32.AND P1, PT, R190, RZ, PT ;  /* 0x000000ffbe00720c */ /* 0x000fe40003f25070 */
[----:B------:R-:W-:-:S04]  /*388a0*/  IADD3 R5, P3, R5, UR4, RZ ;  /* 0x0000000405057c10 */ /* 0x000fc8000ff7e0ff */
[----:B------:R-:W-:Y:S02]  /*388b0*/  IADD3.X R6, R6, UR6, RZ, P3, !PT ;  /* 0x0000000606067c10 */ /* 0x000fe40009ffe4ff */
[----:B----4-:R-:W-:Y:S01]  /*388c0*/  IADD3 R0, P4, R0, UR4, RZ ;  /* 0x0000000400007c10 */ /* 0x010fe2000ff9e0ff */
[----:B------:R-:W-:Y:S01]  /*388d0*/  STL [R1+0x6c], R5 ;  /* 0x00006c0501007387 */ /* 0x000fe20000100800 */
[----:B------:R-:W-:Y:S02]  /*388e0*/  IMAD.MOV.U32 R190, RZ, RZ, R5 ;  /* 0x000000ffffbe7224 */ /* 0x000fe400078e0005 */
[----:B------:R-:W-:Y:S01]  /*388f0*/  IADD3.X R3, R3, UR6, RZ, P4, !PT ;  /* 0x0000000603037c10 */ /* 0x000fe2000a7fe4ff */
[----:B------:R1:W-:Y:S01]  /*38900*/  STL [R1+0x68], R6 ;  /* 0x0000680601007387 */ /* 0x0003e20000100800 */
[----:B------:R-:W-:-:S03]  /*38910*/  MOV R191, R6 ;  /* 0x0000000600bf7202 */ /* 0x000fc60000000f00 */
[----:B------:R-:W-:Y:S04]  /*38920*/  STL [R1+0x74], R0 ;  /* 0x0000740001007387 */ /* 0x000fe80000100800 */
[----:B------:R4:W-:Y:S04]  /*38930*/  STL [R1+0x70], R3 ;  /* 0x0000700301007387 */ /* 0x0009e80000100800 */
[----:B-1----:R-:W2:Y:S04]  /*38940*/  LDL.LU R6, [R1+0x248] ;  /* 0x0002480001067983 */ /* 0x002ea80000300800 */
[----:B------:R1:W-:Y:S04]  /*38950*/  LDGSTS.E [R187+0xc008], desc[UR8][R190.64], P2 ;  /* 0x0c008000bebb7fae */ /* 0x0003e80009121848 */
[----:B------:R-:W2:Y:S01]  /*38960*/  LDL.LU R5, [R1+0x24c] ;  /* 0x00024c0001057983 */ /* 0x000ea20000300800 */
[----:B-1----:R-:W-:Y:S01]  /*38970*/  MOV R191, R3 ;  /* 0x0000000300bf7202 */ /* 0x002fe20000000f00 */
[----:B------:R-:W-:-:S02]  /*38980*/  IMAD.MOV.U32 R190, RZ, RZ, R0 ;  /* 0x000000ffffbe7224 */ /* 0x000fc400078e0000 */
[----:B----4-:R-:W4:Y:S04]  /*38990*/  LDL.LU R3, [R1+0x250] ;  /* 0x0002500001037983 */ /* 0x010f280000300800 */
[----:B------:R-:W4:Y:S01]  /*389a0*/  LDL.LU R0, [R1+0x254] ;  /* 0x0002540001007983 */ /* 0x000f220000300800 */
[----:B------:R-:W-:-:S03]  /*389b0*/  ISETP.GT.AND P2, PT, R180, 0x40, PT ;  /* 0x00000040b400780c */ /* 0x000fc60003f44270 */
[----:B------:R1:W-:Y:S02]  /*389c0*/  LDGSTS.E [R187+0x800c], desc[UR8][R190.64], P1 ;  /* 0x0800c000bebb7fae */ /* 0x0003e40008921848 */
[----:B-1----:R-:W-:-:S04]  /*389d0*/  SEL R190, RZ, 0x4, !P2 ;  /* 0x00000004ffbe7807 */ /* 0x002fc80005000000 */
[----:B------:R-:W-:-:S04]  /*389e0*/  SEL R190, R190, RZ, !P0 ;  /* 0x000000ffbebe7207 */ /* 0x000fc80004000000 */
[----:B------:R-:W-:Y:S02]  /*389f0*/  ISETP.NE.U32.AND P2, PT, R190, RZ, PT ;  /* 0x000000ffbe00720c */ /* 0x000fe40003f45070 */
[----:B---3--:R-:W-:-:S04]  /*38a00*/  IADD3 R188, P3, R188, UR4, RZ ;  /* 0x00000004bcbc7c10 */ /* 0x008fc8000ff7e0ff */
[----:B------:R-:W-:Y:S01]  /*38a10*/  IADD3.X R189, R189, UR6, RZ, P3, !PT ;  /* 0x00000006bdbd7c10 */ /* 0x000fe20009ffe4ff */
[----:B------:R-:W-:Y:S01]  /*38a20*/  IMAD.MOV.U32 R190, RZ, RZ, R188 ;  /* 0x000000ffffbe7224 */ /* 0x000fe200078e00bc */
[----:B------:R-:W-:Y:S02]  /*38a30*/  STL [R1+0x7c], R188 ;  /* 0x00007cbc01007387 */ /* 0x000fe40000100800 */
[----:B------:R-:W-:Y:S02]  /*38a40*/  MOV R191, R189 ;  /* 0x000000bd00bf7202 */ /* 0x000fe40000000f00 */
[----:B--2---:R-:W-:Y:S01]  /*38a50*/  IADD3 R7, P4, R7, UR4, RZ ;  /* 0x0000000407077c10 */ /* 0x004fe2000ff9e0ff */
[----:B------:R1:W-:Y:S03]  /*38a60*/  STL [R1+0x78], R189 ;  /* 0x000078bd01007387 */ /* 0x0003e60000100800 */
[----:B------:R-:W-:Y:S01]  /*38a70*/  IADD3.X R185, R185, UR6, RZ, P4, !PT ;  /* 0x00000006b9b97c10 */ /* 0x000fe2000a7fe4ff */
[----:B------:R-:W-:Y:S04]  /*38a80*/  STL [R1+0x244], R7 ;  /* 0x0002440701007387 */ /* 0x000fe80000100800 */
[----:B------:R2:W-:Y:S04]  /*38a90*/  STL [R1+0x240], R185 ;  /* 0x000240b901007387 */ /* 0x0005e80000100800 */
[----:B------:R3:W-:Y:S04]  /*38aa0*/  LDGSTS.E [R187+0xc00c], desc[UR8][R190.64], P1 ;  /* 0x0c00c000bebb7fae */ /* 0x0007e80008921848 */
[----:B-1----:R-:W4:Y:S01]  /*38ab0*/  LDL.LU R189, [R1+0x258] ;  /* 0x0002580001bd7983 */ /* 0x002f220000300800 */
[----:B------:R-:W-:-:S03]  /*38ac0*/  ISETP.GT.AND P1, PT, R180, 0x41, PT ;  /* 0x00000041b400780c */ /* 0x000fc60003f24270 */
[----:B------:R-:W4:Y:S01]  /*38ad0*/  LDL.LU R188, [R1+0x25c] ;  /* 0x00025c0001bc7983 */ /* 0x000f220000300800 */
[----:B---3--:R-:W-:Y:S01]  /*38ae0*/  MOV R191, R185 ;  /* 0x000000b900bf7202 */ /* 0x008fe20000000f00 */
[----:B------:R-:W-:Y:S02]  /*38af0*/  IMAD.MOV.U32 R190, RZ, RZ, R7 ;  /* 0x000000ffffbe7224 */ /* 0x000fe400078e0007 */
[----:B--2---:R-:W2:Y:S04]  /*38b00*/  LDL.LU R185, [R1+0x260] ;  /* 0x0002600001b97983 */ /* 0x004ea80000300800 */
[----:B------:R-:W3:Y:S04]  /*38b10*/  LDL.LU R7, [R1+0x264] ;  /* 0x0002640001077983 */ /* 0x000ee80000300800 */
[----:B------:R1:W-:Y:S02]  /*38b20*/  LDGSTS.E [R187+0x10000], desc[UR8][R190.64], P2 ;  /* 0x10000000bebb7fae */ /* 0x0003e40009121848 */
[----:B-1----:R-:W-:-:S04]  /*38b30*/  SEL R190, RZ, 0x4, !P1 ;  /* 0x00000004ffbe7807 */ /* 0x002fc80004800000 */
[----:B------:R-:W-:-:S04]  /*38b40*/  SEL R190, R190, RZ, !P0 ;  /* 0x000000ffbebe7207 */ /* 0x000fc80004000000 */
[----:B------:R-:W-:Y:S02]  /*38b50*/  ISETP.NE.U32.AND P1, PT, R190, RZ, PT ;  /* 0x000000ffbe00720c */ /* 0x000fe40003f25070 */
[----:B------:R-:W-:-:S04]  /*38b60*/  IADD3 R5, P3, R5, UR4, RZ ;  /* 0x0000000405057c10 */ /* 0x000fc8000ff7e0ff */
[----:B------:R-:W-:Y:S01]  /*38b70*/  IADD3.X R6, R6, UR6, RZ, P3, !PT ;  /* 0x0000000606067c10 */ /* 0x000fe20009ffe4ff */
[----:B------:R-:W-:Y:S01]  /*38b80*/  IMAD.MOV.U32 R190, RZ, RZ, R5 ;  /* 0x000000ffffbe7224 */ /* 0x000fe200078e0005 */
[----:B------:R-:W-:Y:S02]  /*38b90*/  STL [R1+0x24c], R5 ;  /* 0x00024c0501007387 */ /* 0x000fe40000100800 */
[----:B------:R-:W-:Y:S02]  /*38ba0*/  MOV R191, R6 ;  /* 0x0000000600bf7202 */ /* 0x000fe40000000f00 */
[----:B----4-:R-:W-:Y:S01]  /*38bb0*/  IADD3 R0, P4, R0, UR4, RZ ;  /* 0x0000000400007c10 */ /* 0x010fe2000ff9e0ff */
[----:B------:R1:W-:Y:S03]  /*38bc0*/  STL [R1+0x248], R6 ;  /* 0x0002480601007387 */ /* 0x0003e60000100800 */
[----:B------:R-:W-:Y:S01]  /*38bd0*/  IADD3.X R3, R3, UR6, RZ, P4, !PT ;  /* 0x0000000603037c10 */ /* 0x000fe2000a7fe4ff */
        /* <DEDUP_REMOVED lines=14> */
[----:B------:R-:W-:-:S04]  /*38cc0*/  IADD3 R188, P3, R188, UR4, RZ ;  /* 0x00000004bcbc7c10 */ /* 0x000fc8000ff7e0ff */
[----:B------:R-:W-:Y:S02]  /*38cd0*/  IADD3.X R189, R189, UR6, RZ, P3, !PT ;  /* 0x00000006bdbd7c10 */ /* 0x000fe40009ffe4ff */
[----:B---3--:R-:W-:Y:S01]  /*38ce0*/  IADD3 R7, P4, R7, UR4, RZ ;  /* 0x0000000407077c10 */ /* 0x008fe2000ff9e0ff */
[----:B------:R-:W-:Y:S03]  /*38cf0*/  STL [R1+0x25c], R188 ;  /* 0x00025cbc01007387 */ /* 0x000fe60000100800 */
[----:B--2---:R-:W-:Y:S01]  /*38d00*/  IADD3.X R185, R185, UR6, RZ, P4, !PT ;  /* 0x00000006b9b97c10 */ /* 0x004fe2000a7fe4ff */
[----:B------:R1:W-:Y:S01]  /*38d10*/  STL [R1+0x258], R189 ;  /* 0x000258bd01007387 */ /* 0x0003e20000100800 */
[----:B------:R-:W-:Y:S01]  /*38d20*/  IMAD.MOV.U32 R190, RZ, RZ, R188 ;  /* 0x000000ffffbe7224 */ /* 0x000fe200078e00bc */
[----:B------:R-:W-:Y:S02]  /*38d30*/  MOV R191, R189 ;  /* 0x000000bd00bf7202 */ /* 0x000fe40000000f00 */
[----:B------:R-:W-:Y:S04]  /*38d40*/  STL [R1+0x264], R7 ;  /* 0x0002640701007387 */ /* 0x000fe80000100800 */
[----:B------:R2:W-:Y:S04]  /*38d50*/  STL [R1+0x260], R185 ;  /* 0x000260b901007387 */ /* 0x0005e80000100800 */
[----:B-1----:R-:W3:Y:S04]  /*38d60*/  LDL.LU R189, [R1+0x278] ;  /* 0x0002780001bd7983 */ /* 0x002ee80000300800 */
[----:B------:R-:W3:Y:S04]  /*38d70*/  LDL.LU R188, [R1+0x27c] ;  /* 0x00027c0001bc7983 */ /* 0x000ee80000300800 */
[----:B------:R1:W-:Y:S01]  /*38d80*/  LDGSTS.E [R187+0x14004], desc[UR8][R190.64], P1 ;  /* 0x14004000bebb7fae */ /* 0x0003e20008921848 */
        /* <DEDUP_REMOVED lines=12> */
[----:B------:R-:W-:Y:S03]  /*38e50*/  STL [R1+0x26c], R5 ;  /* 0x00026c0501007387 */ /* 0x000fe60000100800 */
[----:B------:R-:W-:Y:S01]  /*38e60*/  IADD3.X R3, R3, UR6, RZ, P4, !PT ;  /* 0x0000000603037c10 */ /* 0x000fe2000a7fe4ff */
[----:B------:R1:W-:Y:S01]  /*38e70*/  STL [R1+0x268], R6 ;  /* 0x0002680601007387 */ /* 0x0003e20000100800 */
[----:B------:R-:W-:Y:S01]  /*38e80*/  IMAD.MOV.U32 R190, RZ, RZ, R5 ;  /* 0x000000ffffbe7224 */ /* 0x000fe200078e0005 */
[----:B------:R-:W-:Y:S02]  /*38e90*/  MOV R191, R6 ;  /* 0x0000000600bf7202 */ /* 0x000fe40000000f00 */
[----:B------:R-:W-:Y:S04]  /*38ea0*/  STL [R1+0x274], R0 ;  /* 0x0002740001007387 */ /* 0x000fe80000100800 */
[----:B------:R4:W-:Y:S04]  /*38eb0*/  STL [R1+0x270], R3 ;  /* 0x0002700301007387 */ /* 0x0009e80000100800 */
[----:B-1----:R-:W2:Y:S04]  /*38ec0*/  LDL.LU R6, [R1+0x448] ;  /* 0x0004480001067983 */ /* 0x002ea80000300800 */
[----:B------:R-:W2:Y:S04]  /*38ed0*/  LDL.LU R5, [R1+0x44c] ;  /* 0x00044c0001057983 */ /* 0x000ea80000300800 */
[----:B------:R1:W-:Y:S02]  /*38ee0*/  LDGSTS.E [R187+0x14008], desc[UR8][R190.64], P2 ;  /* 0x14008000bebb7fae */ /* 0x0003e40009121848 */
[----:B-1----:R-:W-:Y:S01]  /*38ef0*/  MOV R191, R3 ;  /* 0x0000000300bf7202 */ /* 0x002fe20000000f00 */
[----:B------:R-:W-:Y:S01]  /*38f00*/  IMAD.MOV.U32 R190, RZ, RZ, R0 ;  /* 0x000000ffffbe7224 */ /* 0x000fe200078e0000 */
        /* <DEDUP_REMOVED lines=9> */
[----:B------:R-:W-:-:S03]  /*38fa0*/  IMAD.MOV.U32 R190, RZ, RZ, R188 ;  /* 0x000000ffffbe7224 */ /* 0x000fc600078e00bc */
[----:B------:R-:W-:-:S05]  /*38fb0*/  MOV R191, R189 ;  /* 0x000000bd00bf7202 */ /* 0x000fca0000000f00 */
[----:B------:R1:W-:Y:S01]  /*38fc0*/  LDGSTS.E [R187+0x1400c], desc[UR8][R190.64], P1 ;  /* 0x1400c000bebb7fae */ /* 0x0003e20008921848 */
[----:B--2---:R-:W-:-:S04]  /*38fd0*/  IADD3 R7, P4, R7, UR4, RZ ;  /* 0x0000000407077c10 */ /* 0x004fc8000ff9e0ff */
[----:B------:R-:W-:Y:S01]  /*38fe0*/  IADD3.X R185, R185, UR6, RZ, P4, !PT ;  /* 0x00000006b9b97c10 */ /* 0x000fe2000a7fe4ff */
[----:B-1----:R-:W-:Y:S01]  /*38ff0*/  IMAD.MOV.U32 R190, RZ, RZ, R7 ;  /* 0x000000ffffbe7224 */ /* 0x002fe200078e0007 */
[----:B------:R-:W-:Y:S02]  /*39000*/  ISETP.GT.AND P1, PT, R180, 0x61, PT ;  /* 0x00000061b400780c */ /* 0x000fe40003f24270 */
[----:B------:R-:W-:-:S05]  /*39010*/  MOV R191, R185 ;  /* 0x000000b900bf7202 */ /* 0x000fca0000000f00 */
[----:B------:R1:W-:Y:S02]  /*39020*/  LDGSTS.E [R187+0x18000], desc[UR8][R190.64], P2 ;  /* 0x18000000bebb7fae */ /* 0x0003e40009121848 */
[----:B-1----:R-:W-:-:S04]  /*39030*/  SEL R190, RZ, 0x4, !P1 ;  /* 0x00000004ffbe7807 */ /* 0x002fc80004800000 */
[----:B------:R-:W-:-:S04]  /*39040*/  SEL R190, R190, RZ, !P0 ;  /* 0x000000ffbebe7207 */ /* 0x000fc80004000000 */
[----:B------:R-:W-:Y:S01]  /*39050*/  ISETP.NE.U32.AND P1, PT, R190, RZ, PT ;  /* 0x000000ffbe00720c */ /* 0x000fe20003f25070 */
[----:B------:R1:W-:Y:S04]  /*39060*/  STL [R1+0x27c], R188 ;  /* 0x00027cbc01007387 */ /* 0x0003e80000100800 */
[----:B------:R2:W-:Y:S04]  /*39070*/  STL [R1+0x278], R189 ;  /* 0x000278bd01007387 */ /* 0x0005e80000100800 */
[----:B------:R-:W-:Y:S04]  /*39080*/  STL [R1+0x444], R7 ;  /* 0x0004440701007387 */ /* 0x000fe80000100800 */
[----:B------:R3:W-:Y:S04]  /*39090*/  STL [R1+0x440], R185 ;  /* 0x000440b901007387 */ /* 0x0007e80000100800 */
[----:B-1----:R-:W3:Y:S01]  /*390a0*/  LDL.LU R188, [R1+0x464] ;  /* 0x0004640001bc7983 */ /* 0x002ee20000300800 */
[----:B------:R-:W-:-:S04]  /*390b0*/  IADD3 R5, P3, R5, UR4, RZ ;  /* 0x0000000405057c10 */ /* 0x000fc8000ff7e0ff */
[----:B------:R-:W-:Y:S01]  /*390c0*/  IADD3.X R6, R6, UR6, RZ, P3, !PT ;  /* 0x0000000606067c10 */ /* 0x000fe20009ffe4ff */
[----:B------:R-:W-:-:S03]  /*390d0*/  IMAD.MOV.U32 R190, RZ, RZ, R5 ;  /* 0x000000ffffbe7224 */ /* 0x000fc600078e0005 */
[----:B------:R-:W-:Y:S01]  /*390e0*/  MOV R191, R6 ;  /* 0x0000000600bf7202 */ /* 0x000fe20000000f00 */
[----:B------:R-:W-:Y:S04]  /*390f0*/  STL [R1+0x44c], R5 ;  /* 0x00044c0501007387 */ /* 0x000fe80000100800 */
[----:B------:R1:W-:Y:S01]  /*39100*/  LDGSTS.E [R187+0x1c000], desc[UR8][R190.64], P2 ;  /* 0x1c000000bebb7fae */ /* 0x0003e20009121848 */
[----:B----4-:R-:W-:-:S04]  /*39110*/  IADD3 R0, P4, R0, UR4, RZ ;  /* 0x0000000400007c10 */ /* 0x010fc8000ff9e0ff */
[----:B------:R-:W-:Y:S01]  /*39120*/  IADD3.X R3, R3, UR6, RZ, P4, !PT ;  /* 0x0000000603037c10 */ /* 0x000fe2000a7fe4ff */
[----:B-1----:R-:W-:Y:S01]  /*39130*/  IMAD.MOV.U32 R190, RZ, RZ, R0 ;  /* 0x000000ffffbe7224 */ /* 0x002fe200078e0000 */
[----:B------:R1:W-:Y:S02]  /*39140*/  STL [R1+0x448], R6 ;  /* 0x0004480601007387 */ /* 0x0003e40000100800 */
[----:B------:R-:W-:Y:S02]  /*39150*/  MOV R191, R3 ;  /* 0x0000000300bf7202 */ /* 0x000fe40000000f00 */
[----:B------:R-:W-:Y:S01]  /*39160*/  ISETP.GT.AND P2, PT, R180, 0x62, PT ;  /* 0x00000062b400780c */ /* 0x000fe20003f44270 */
[----:B------:R-:W-:Y:S04]  /*39170*/  STL [R1+0x454], R0 ;  /* 0x0004540001007387 */ /* 0x000fe80000100800 */
[----:B--2---:R-:W2:Y:S04]  /*39180*/  LDL.LU R189, [R1+0x460] ;  /* 0x0004600001bd7983 */ /* 0x004ea80000300800 */
[----:B------:R4:W-:Y:S04]  /*39190*/  STL [R1+0x450], R3 ;  /* 0x0004500301007387 */ /* 0x0009e80000100800 */
[----:B------:R1:W-:Y:S04]  /*391a0*/  LDGSTS.E [R187+0x18004], desc[UR8][R190.64], P1 ;  /* 0x18004000bebb7fae */ /* 0x0003e80008921848 */
[----:B---3--:R-:W3:Y:S04]  /*391b0*/  LDL.LU R185, [R1+0x468] ;  /* 0x0004680001b97983 */ /* 0x008ee80000300800 */
[----:B------:R-:W3:Y:S01]  /*391c0*/  LDL.LU R7, [R1+0x46c] ;  /* 0x00046c0001077983 */ /* 0x000ee20000300800 */
[----:B-1----:R-:W-:-:S03]  /*391d0*/  SEL R190, RZ, 0x4, !P2 ;  /* 0x00000004ffbe7807 */ /* 0x002fc60005000000 */
[----:B------:R-:W3:Y:S01]  /*391e0*/  LDL.LU R6, [R1+0x470] ;  /* 0x0004700001067983 */ /* 0x000ee20000300800 */
[----:B------:R-:W-:-:S03]  /*391f0*/  SEL R190, R190, RZ, !P0 ;  /* 0x000000ffbebe7207 */ /* 0x000fc60004000000 */
[----:B------:R-:W3:Y:S04]  /*39200*/  LDL.LU R5, [R1+0x474] ;  /* 0x0004740001057983 */ /* 0x000ee80000300800 */
[----:B----4-:R-:W4:Y:S04]  /*39210*/  LDL.LU R3, [R1+0x478] ;  /* 0x0004780001037983 */ /* 0x010f280000300800 */
[----:B------:R-:W4:Y:S01]  /*39220*/  LDL.LU R0, [R1+0x47c] ;  /* 0x00047c0001007983 */ /* 0x000f220000300800 */
[----:B------:R-:W-:-:S03]  /*39230*/  ISETP.NE.U32.AND P2, PT, R190, RZ, PT ;  /* 0x000000ffbe00720c */ /* 0x000fc60003f45070 */
[----:B------:R-:W3:Y:S04]  /*39240*/  LDL.LU R191, [R1+0x45c] ;  /* 0x00045c0001bf7983 */ /* 0x000ee80000300800 */
[----:B------:R-:W4:Y:S01]  /*39250*/  LDL.LU R190, [R1+0x458] ;  /* 0x0004580001be7983 */ /* 0x000f220000300800 */
[----:B------:R-:W-:-:S04]  /*39260*/  IADD3 R188, P4, R188, UR4, RZ ;  /* 0x00000004bcbc7c10 */ /* 0x000fc8000ff9e0ff */
[----:B--2---:R-:W-:Y:S02]  /*39270*/  IADD3.X R189, R189, UR6, RZ, P4, !PT ;  /* 0x00000006bdbd7c10 */ /* 0x004fe4000a7fe4ff */
[----:B---3--:R-:W-:-:S04]  /*39280*/  IADD3 R191, P3, R191, UR4, RZ ;  /* 0x00000004bfbf7c10 */ /* 0x008fc8000ff7e0ff */
[----:B----4-:R-:W-:Y:S01]  /*39290*/  IADD3.X R190, R190, UR6, RZ, P3, !PT ;  /* 0x00000006bebe7c10 */ /* 0x010fe20009ffe4ff */
[----:B------:R1:W-:Y:S04]  /*392a0*/  STL [R1+0x45c], R191 ;  /* 0x00045cbf01007387 */ /* 0x0003e80000100800 */
[----:B------:R2:W-:Y:S01]  /*392b0*/  STL [R1+0x458], R190 ;  /* 0x000458be01007387 */ /* 0x0005e20000100800 */
[----:B-1----:R-:W-:-:S04]  /*392c0*/  LOP3.LUT R191, R191, R190, RZ, 0x3c, !PT ;  /* 0x000000bebfbf7212 */ /* 0x002fc800078e3cff */
[----:B--2---:R-:W-:-:S04]  /*392d0*/  LOP3.LUT R190, R191, R190, RZ, 0x3c, !PT ;  /* 0x000000bebfbe7212 */ /* 0x004fc800078e3cff */
[----:B------:R-:W-:-:S05]  /*392e0*/  LOP3.LUT R191, R191, R190, RZ, 0x3c, !PT ;  /* 0x000000bebfbf7212 */ /* 0x000fca00078e3cff */
[----:B------:R1:W-:Y:S01]  /*392f0*/  LDGSTS.E [R187+0x1c004], desc[UR8][R190.64], P1 ;  /* 0x1c004000bebb7fae */ /* 0x0003e20008921848 */
[----:B------:R-:W-:Y:S02]  /*39300*/  ISETP.GT.AND P1, PT, R180, 0x63, PT ;  /* 0x00000063b400780c */ /* 0x000fe40003f24270 */
[----:B------:R-:W-:Y:S01]  /*39310*/  IADD3 R7, P3, R7, UR4, RZ ;  /* 0x0000000407077c10 */ /* 0x000fe2000ff7e0ff */
[----:B-1----:R-:W-:Y:S01]  /*39320*/  IMAD.MOV.U32 R190, RZ, RZ, R188 ;  /* 0x000000ffffbe7224 */ /* 0x002fe200078e00bc */
[----:B------:R-:W-:-:S05]  /*39330*/  MOV R191, R189 ;  /* 0x000000bd00bf7202 */ /* 0x000fca0000000f00 */
[----:B------:R1:W-:Y:S01]  /*39340*/  LDGSTS.E [R187+0x18008], desc[UR8][R190.64], P2 ;  /* 0x18008000bebb7fae */ /* 0x0003e20009121848 */
[----:B------:R-:W-:Y:S02]  /*39350*/  IADD3.X R185, R185, UR6, RZ, P3, !PT ;  /* 0x00000006b9b97c10 */ /* 0x000fe40009ffe4ff */
[----:B-1----:R-:W-:-:S04]  /*39360*/  SEL R190, RZ, 0x4, !P1 ;  /* 0x00000004ffbe7807 */ /* 0x002fc80004800000 */
[----:B------:R-:W-:Y:S02]  /*39370*/  SEL R190, R190, RZ, !P0 ;  /* 0x000000ffbebe7207 */ /* 0x000fe40004000000 */
[----:B------:R-:W-:Y:S02]  /*39380*/  MOV R191, R185 ;  /* 0x000000b900bf7202 */ /* 0x000fe40000000f00 */
[----:B------:R-:W-:Y:S01]  /*39390*/  ISETP.NE.U32.AND P1, PT, R190, RZ, PT ;  /* 0x000000ffbe00720c */ /* 0x000fe20003f25070 */
[----:B------:R-:W-:Y:S01]  /*393a0*/  IMAD.MOV.U32 R190, RZ, RZ, R7 ;  /* 0x000000ffffbe7224 */ /* 0x000fe200078e0007 */
[----:B------:R-:W-:-:S04]  /*393b0*/  IADD3 R0, P3, R0, UR4, RZ ;  /* 0x0000000400007c10 */ /* 0x000fc8000ff7e0ff */
[----:B------:R1:W-:Y:S01]  /*393c0*/  LDGSTS.E [R187+0x1c008], desc[UR8][R190.64], P2 ;  /* 0x1c008000bebb7fae */ /* 0x0003e20009121848 */
[----:B------:R-:W-:-:S03]  /*393d0*/  IADD3 R5, P2, R5, UR4, RZ ;  /* 0x0000000405057c10 */ /* 0x000fc6000ff5e0ff */
[----:B------:R-:W-:Y:S01]  /*393e0*/  STL [R1+0x464], R188 ;  /* 0x000464bc01007387 */ /* 0x000fe20000100800 */
[----:B------:R-:W-:Y:S02]  /*393f0*/  IADD3.X R6, R6, UR6, RZ, P2, !PT ;  /* 0x0000000606067c10 */ /* 0x000fe400097fe4ff */
[----:B------:R-:W-:Y:S01]  /*39400*/  IADD3.X R3, R3, UR6, RZ, P3, !PT ;  /* 0x0000000603037c10 */ /* 0x000fe20009ffe4ff */
[----:B------:R-:W-:Y:S04]  /*39410*/  STL [R1+0x460], R189 ;  /* 0x000460bd01007387 */ /* 0x000fe80000100800 */
[----:B------:R-:W-:Y:S04]  /*39420*/  STL [R1+0x46c], R7 ;  /* 0x00046c0701007387 */ /* 0x000fe80000100800 */
[----:B------:R2:W-:Y:S04]  /*39430*/  STL [R1+0x468], R185 ;  /* 0x000468b901007387 */ /* 0x0005e80000100800 */
[----:B------:R-:W-:Y:S04]  /*39440*/  STL [R1+0x474], R5 ;  /* 0x0004740501007387 */ /* 0x000fe80000100800 */
[----:B------:R3:W-:Y:S04]  /*39450*/  STL [R1+0x470], R6 ;  /* 0x0004700601007387 */ /* 0x0007e80000100800 */
[----:B------:R-:W-:Y:S04]  /*39460*/  STL [R1+0x47c], R0 ;  /* 0x00047c0001007387 */ /* 0x000fe80000100800 */
[----:B------:R4:W-:Y:S04]  /*39470*/  STL [R1+0x478], R3 ;  /* 0x0004780301007387 */ /* 0x0009e80000100800 */
[----:B--2---:R-:W2:Y:S04]  /*39480*/  LDL.LU R185, [R1+0x80] ;  /* 0x0000800001b97983 */ /* 0x004ea80000300800 */
[----:B------:R-:W2:Y:S01]  /*39490*/  LDL.LU R7, [R1+0x84] ;  /* 0x0000840001077983 */ /* 0x000ea20000300800 */
[----:B-1----:R-:W-:Y:S01]  /*394a0*/  IMAD.MOV.U32 R190, RZ, RZ, R5 ;  /* 0x000000ffffbe7224 */ /* 0x002fe200078e0005 */
[----:B------:R-:W-:-:S02]  /*394b0*/  MOV R191, R6 ;  /* 0x0000000600bf7202 */ /* 0x000fc40000000f00 */
[----:B---3--:R-:W3:Y:S04]  /*394c0*/  LDL.LU R6, [R1+0x88] ;  /* 0x0000880001067983 */ /* 0x008ee80000300800 */
[----:B------:R-:W3:Y:S04]  /*394d0*/  LDL.LU R5, [R1+0x8c] ;  /* 0x00008c0001057983 */ /* 0x000ee80000300800 */
[----:B------:R1:W-:Y:S02]  /*394e0*/  LDGSTS.E [R187+0x1800c], desc[UR8][R190.64], P1 ;  /* 0x1800c000bebb7fae */ /* 0x0003e40008921848 */
[----:B-1----:R-:W-:Y:S01]  /*394f0*/  MOV R191, R3 ;  /* 0x0000000300bf7202 */ /* 0x002fe20000000f00 */
[----:B------:R-:W-:Y:S01]  /*39500*/  IMAD.MOV.U32 R190, RZ, RZ, R0 ;  /* 0x000000ffffbe7224 */ /* 0x000fe200078e0000 */
[----:B----4-:R-:W4:Y:S04]  /*39510*/  LDL.LU R3, [R1+0x90] ;  /* 0x0000900001037983 */ /* 0x010f280000300800 */
[----:B------:R-:W4:Y:S04]  /*39520*/  LDL.LU R0, [R1+0x94] ;  /* 0x0000940001007983 */ /* 0x000f280000300800 */
[----:B------:R1:W-:Y:S01]  /*39530*/  LDGSTS.E [R187+0x1c00c], desc[UR8][R190.64], P1 ;  /* 0x1c00c000bebb7fae */ /* 0x0003e20008921848 */
[----:B------:R-:W-:-:S04]  /*39540*/  ISETP.GT.AND P1, PT, R180, 0x4, PT ;  /* 0x00000004b400780c */ /* 0x000fc80003f24270 */
[----:B-1----:R-:W-:-:S04]  /*39550*/  SEL R187, RZ, 0x4, !P1 ;  /* 0x00000004ffbb7807 */ /* 0x002fc80004800000 */
[----:B------:R-:W-:Y:S02]  /*39560*/  SEL R187, R187, RZ, !P0 ;  /* 0x000000ffbbbb7207 */ /* 0x000fe40004000000 */
[----:B------:R-:W-:Y:S02]  /*39570*/  IADD3 R186, P1, R186, UR4, RZ ;  /* 0x00000004baba7c10 */ /* 0x000fe4000ff3e0ff */
[----:B------:R-:W-:Y:S02]  /*39580*/  ISETP.NE.U32.AND P2, PT, R187, RZ, PT ;  /* 0x000000ffbb00720c */ /* 0x000fe40003f45070 */
[----:B------:R-:W-:Y:S02]  /*39590*/  LOP3.LUT R187, R4, 0x10, RZ, 0x3c, !PT ;  /* 0x0000001004bb7812 */ /* 0x000fe400078e3cff */
[----:B------:R-:W-:Y:S02]  /*395a0*/  IADD3.X R23, R23, UR6, RZ, P1, !PT ;  /* 0x0000000617177c10 */ /* 0x000fe40008ffe4ff */
[----:B------:R-:W-:Y:S01]  /*395b0*/  MOV R190, R186 ;  /* 0x000000ba00be7202 */ /* 0x000fe20000000f00 */
[----:B------:R-:W-:-:S02]  /*395c0*/  VIADD R187, R187, UR12 ;  /* 0x0000000cbbbb7c36 */ /* 0x000fc40008000000 */
[----:B------:R-:W-:Y:S01]  /*395d0*/  IMAD.MOV.U32 R191, RZ, RZ, R23 ;  /* 0x000000ffffbf7224 */ /* 0x000fe200078e0017 */
[----:B------:R-:W-:Y:S02]  /*395e0*/  ISETP.GT.AND P1, PT, R180, 0x5, PT ;  /* 0x00000005b400780c */ /* 0x000fe40003f24270 */
[----:B------:R-:W-:Y:S02]  /*395f0*/  IADD3 R183, P3, R183, UR4, RZ ;  /* 0x00000004b7b77c10 */ /* 0x000fe4000ff7e0ff */
[----:B------:R1:W-:Y:S02]  /*39600*/  LDGSTS.E [R187], desc[UR8][R190.64], P2 ;  /* 0x00000000bebb7fae */ /* 0x0003e40009121848 */
[----:B------:R-:W-:Y:S02]  /*39610*/  IADD3.X R154, R154, UR6, RZ, P3, !PT ;  /* 0x000000069a9a7c10 */ /* 0x000fe40009ffe4ff */
[----:B-1----:R-:W-:-:S04]  /*39620*/  SEL R190, RZ, 0x4, !P1 ;  /* 0x00000004ffbe7807 */ /* 0x002fc80004800000 */
[----:B------:R-:W-:Y:S01]  /*39630*/  SEL R190, R190, RZ, !P0 ;  /* 0x000000ffbebe7207 */ /* 0x000fe20004000000 */
[----:B------:R-:W-:-:S03]  /*39640*/  IMAD.MOV.U32 R191, RZ, RZ, R154 ;  /* 0x000000ffffbf7224 */ /* 0x000fc600078e009a */
[----:B------:R-:W-:Y:S02]  /*39650*/  ISETP.NE.U32.AND P1, PT, R190, RZ, PT ;  /* 0x000000ffbe00720c */ /* 0x000fe40003f25070 */
[----:B------:R-:W-:-:S05]  /*39660*/  MOV R190, R183 ;  /* 0x000000b700be7202 */ /* 0x000fca0000000f00 */
[----:B------:R1:W-:Y:S01]  /*39670*/  LDGSTS.E [R187+0x4000], desc[UR8][R190.64], P2 ;  /* 0x04000000bebb7fae */ /* 0x0003e20009121848 */
[----:B------:R-:W-:Y:S02]  /*39680*/  ISETP.GT.AND P2, PT, R180, 0x6, PT ;  /* 0x00000006b400780c */ /* 0x000fe40003f44270 */
[----:B------:R-:W-:Y:S02]  /*39690*/  IADD3 R155, P3, R155, UR4, RZ ;  /* 0x000000049b9b7c10 */ /* 0x000fe4000ff7e0ff */
[----:B------:R-:W-:Y:S02]  /*396a0*/  IADD3 R152, P4, R152, UR4, RZ ;  /* 0x0000000498987c10 */ /* 0x000fe4000ff9e0ff */
[----:B------:R-:W-:Y:S02]  /*396b0*/  IADD3.X R158, R158, UR6, RZ, P3, !PT ;  /* 0x000000069e9e7c10 */ /* 0x000fe40009ffe4ff */
[----:B-1----:R-:W-:-:S04]  /*396c0*/  SEL R190, RZ, 0x4, !P2 ;  /* 0x00000004ffbe7807 */ /* 0x002fc80005000000 */
[----:B------:R-:W-:Y:S01]  /*396d0*/  SEL R190, R190, RZ, !P0 ;  /* 0x000000ffbebe7207 */ /* 0x000fe20004000000 */
[----:B------:R-:W-:Y:S01]  /*396e0*/  IMAD.MOV.U32 R191, RZ, RZ, R158 ;  /* 0x000000ffffbf7224 */ /* 0x000fe200078e009e */
[----:B------:R-:W-:Y:S02]  /*396f0*/  IADD3.X R153, R153, UR6, RZ, P4, !PT ;  /* 0x0000000699997c10 */ /* 0x000fe4000a7fe4ff */
[----:B------:R-:W-:Y:S02]  /*39700*/  ISETP.NE.U32.AND P2, PT, R190, RZ, PT ;  /* 0x000000ffbe00720c */ /* 0x000fe40003f45070 */
[----:B------:R-:W-:Y:S01]  /*39710*/  MOV R190, R155 ;  /* 0x0000009b00be7202 */ /* 0x000fe20000000f00 */
[----:B------:R-:W-:Y:S04]  /*39720*/  LDGSTS.E [R187+0x4], desc[UR8][R152.64], P1 ;  /* 0x0000400098bb7fae */ /* 0x000fe80008921848 */
[----:B------:R1:W-:Y:S01]  /*39730*/  LDGSTS.E [R187+0x4004], desc[UR8][R190.64], P1 ;  /* 0x04004000bebb7fae */ /* 0x0003e20008921848 */
[----:B------:R-:W-:-:S02]  /*39740*/  ISETP.GT.AND P1, PT, R180, 0x7, PT ;  /* 0x00000007b400780c */ /* 0x000fc40003f24270 */
        /* <DEDUP_REMOVED lines=15> */
[----:B-1----:R-:W-:-:S03]  /*39840*/  SEL R190, RZ, 0x4, !P2 ;  /* 0x00000004ffbe7807 */ /* 0x002fc60005000000 */
[----:B------:R-:W-:Y:S01]  /*39850*/  LDGSTS.E [R187+0xc], desc[UR8][R160.64], P1 ;  /* 0x0000c000a0bb7fae */ /* 0x000fe20008921848 */
[----:B------:R-:W-:Y:S02]  /*39860*/  IADD3.X R181, R181, UR6, RZ, P3, !PT ;  /* 0x00000006b5b57c10 */ /* 0x000fe40009ffe4ff */
[----:B------:R-:W-:-:S03]  /*39870*/  SEL R190, R190, RZ, !P0 ;  /* 0x000000ffbebe7207 */ /* 0x000fc60004000000 */
[----:B------:R-:W-:Y:S01]  /*39880*/  IMAD.MOV.U32 R191, RZ, RZ, R181 ;  /* 0x000000ffffbf7224 */ /* 0x000fe200078e00b5 */
[----:B------:R-:W-:Y:S02]  /*39890*/  ISETP.NE.U32.AND P2, PT, R190, RZ, PT ;  /* 0x000000ffbe00720c */ /* 0x000fe40003f45070 */
[----:B------:R-:W-:-:S05]  /*398a0*/  MOV R190, R163 ;  /* 0x000000a300be7202 */ /* 0x000fca0000000f00 */
[----:B------:R1:W-:Y:S01]  /*398b0*/  LDGSTS.E [R187+0x400c], desc[UR8][R190.64], P1 ;  /* 0x0400c000bebb7fae */ /* 0x0003e20008921848 */
[----:B------:R-:W-:Y:S02]  /*398c0*/  ISETP.GT.AND P1, PT, R180, 0x25, PT ;  /* 0x00000025b400780c */ /* 0x000fe40003f24270 */
[----:B--2---:R-:W-:-:S04]  /*398d0*/  IADD3 R7, P4, R7, UR4, RZ ;  /* 0x0000000407077c10 */ /* 0x004fc8000ff9e0ff */
[----:B------:R-:W-:Y:S01]  /*398e0*/  IADD3.X R185, R185, UR6, RZ, P4, !PT ;  /* 0x00000006b9b97c10 */ /* 0x000fe2000a7fe4ff */
[----:B------:R-:W-:Y:S01]  /*398f0*/  STL [R1+0x84], R7 ;  /* 0x0000840701007387 */ /* 0x000fe20000100800 */
[----:B-1----:R-:W-:-:S03]  /*39900*/  MOV R190, R7 ;  /* 0x0000000700be7202 */ /* 0x002fc60000000f00 */
[----:B------:R1:W-:Y:S01]  /*39910*/  STL [R1+0x80], R185 ;  /* 0x000080b901007387 */ /* 0x0003e20000100800 */
[----:B------:R-:W-:-:S03]  /*39920*/  IMAD.MOV.U32 R191, RZ, RZ, R185 ;  /* 0x000000ffffbf7224 */ /* 0x000fc600078e00b9 */
[----:B------:R-:W2:Y:S04]  /*39930*/  LDL.LU R189, [R1+0x98] ;  /* 0x0000980001bd7983 */ /* 0x000ea80000300800 */
[----:B------:R-:W2:Y:S04]  /*39940*/  LDL.LU R188, [R1+0x9c] ;  /* 0x00009c0001bc7983 */ /* 0x000ea80000300800 */
[----:B-1----:R-:W2:Y:S04]  /*39950*/  LDL.LU R185, [R1+0xa0] ;  /* 0x0000a00001b97983 */ /* 0x002ea80000300800 */
[----:B------:R-:W2:Y:S01]  /*39960*/  LDL.LU R7, [R1+0xa4] ;  /* 0x0000a40001077983 */ /* 0x000ea20000300800 */
[----:B---3--:R-:W-:-:S03]  /*39970*/  IADD3 R5, P3, R5, UR4, RZ ;  /* 0x0000000405057c10 */ /* 0x008fc6000ff7e0ff */
[----:B------:R1:W-:Y:S01]  /*39980*/  LDGSTS.E [R187+0x8000], desc[UR8][R190.64], P2 ;  /* 0x08000000bebb7fae */ /* 0x0003e20009121848 */
[----:B----4-:R-:W-:Y:S02]  /*39990*/  IADD3 R0, P4, R0, UR4, RZ ;  /* 0x0000000400007c10 */ /* 0x010fe4000ff9e0ff */
[----:B------:R-:W-:Y:S02]  /*399a0*/  IADD3.X R6, R6, UR6, RZ, P3, !PT ;  /* 0x0000000606067c10 */ /* 0x000fe40009ffe4ff */
[----:B-1----:R-:W-:-:S04]  /*399b0*/  SEL R190, RZ, 0x4, !P1 ;  /* 0x00000004ffbe7807 */ /* 0x002fc80004800000 */
[----:B------:R-:W-:Y:S01]  /*399c0*/  SEL R190, R190, RZ, !P0 ;  /* 0x000000ffbebe7207 */ /* 0x000fe20004000000 */
[----:B------:R-:W-:Y:S01]  /*399d0*/  IMAD.MOV.U32 R191, RZ, RZ, R6 ;  /* 0x000000ffffbf7224 */ /* 0x000fe200078e0006 */
[----:B------:R-:W-:Y:S02]  /*399e0*/  IADD3.X R3, R3, UR6, RZ, P4, !PT ;  /* 0x0000000603037c10 */ /* 0x000fe4000a7fe4ff */
[----:B------:R-:W-:Y:S01]  /*399f0*/  ISETP.NE.U32.AND P1, PT, R190, RZ, PT ;  /* 0x000000ffbe00720c */ /* 0x000fe20003f25070 */
[----:B------:R-:W-:Y:S01]  /*39a00*/  STL [R1+0x8c], R5 ;  /* 0x00008c0501007387 */ /* 0x000fe20000100800 */
[----:B------:R-:W-:-:S03]  /*39a10*/  MOV R190, R5 ;  /* 0x0000000500be7202 */ /* 0x000fc60000000f00 */
[----:B------:R1:W-:Y:S04]  /*39a20*/  STL [R1+0x88], R6 ;  /* 0x0000880601007387 */ /* 0x0003e80000100800 */
[----:B------:R-:W-:Y:S04]  /*39a30*/  STL [R1+0x94], R0 ;  /* 0x0000940001007387 */ /* 0x000fe80000100800 */
[----:B------:R3:W-:Y:S04]  /*39a40*/  STL [R1+0x90], R3 ;  /* 0x0000900301007387 */ /* 0x0007e80000100800 */
[----:B------:R4:W-:Y:S04]  /*39a50*/  LDGSTS.E [R187+0xc000], desc[UR8][R190.64], P2 ;  /* 0x0c000000bebb7fae */ /* 0x0009e80009121848 */
[----:B-1----:R-:W2:Y:S04]  /*39a60*/  LDL.LU R6, [R1+0xa8] ;  /* 0x0000a80001067983 */ /* 0x002ea80000300800 */
[----:B------:R-:W2:Y:S01]  /*39a70*/  LDL.LU R5, [R1+0xac] ;  /* 0x0000ac0001057983 */ /* 0x000ea20000300800 */
[----:B----4-:R-:W-:Y:S01]  /*39a80*/  IMAD.MOV.U32 R191, RZ, RZ, R3 ;  /* 0x000000ffffbf7224 */ /* 0x010fe200078e0003 */
[----:B------:R-:W-:-:S02]  /*39a90*/  MOV R190, R0 ;  /* 0x0000000000be7202 */ /* 0x000fc40000000f00 */
[----:B---3--:R-:W3:Y:S04]  /*39aa0*/  LDL.LU R3, [R1+0xb0] ;  /* 0x0000b00001037983 */ /* 0x008ee80000300800 */
[----:B------:R-:W4:Y:S01]  /*39ab0*/  LDL.LU R0, [R1+0xb4] ;  /* 0x0000b40001007983 */ /* 0x000f220000300800 */
[----:B------:R-:W-:-:S03]  /*39ac0*/  ISETP.GT.AND P2, PT, R180, 0x26, PT ;  /* 0x00000026b400780c */ /* 0x000fc60003f44270 */
[----:B------:R1:W-:Y:S02]  /*39ad0*/  LDGSTS.E [R187+0x8004], desc[UR8][R190.64], P1 ;  /* 0x08004000bebb7fae */ /* 0x0003e40008921848 */
[----:B-1----:R-:W-:-:S04]  /*39ae0*/  SEL R190, RZ, 0x4, !P2 ;  /* 0x00000004ffbe7807 */ /* 0x002fc80005000000 */
[----:B------:R-:W-:-:S04]  /*39af0*/  SEL R190, R190, RZ, !P0 ;  /* 0x000000ffbebe7207 */ /* 0x000fc80004000000 */
[----:B------:R-:W-:Y:S02]  /*39b00*/  ISETP.NE.U32.AND P2, PT, R190, RZ, PT ;  /* 0x000000ffbe00720c */ /* 0x000fe40003f45070 */
[----:B--2---:R-:W-:-:S04]  /*39b10*/  IADD3 R188, P3, R188, UR4, RZ ;  /* 0x00000004bcbc7c10 */ /* 0x004fc8000ff7e0ff */
[----:B------:R-:W-:Y:S02]  /*39b20*/  IADD3.X R189, R189, UR6, RZ, P3, !PT ;  /* 0x00000006bdbd7c10 */ /* 0x000fe40009ffe4ff */
[----:B------:R-:W-:Y:S01]  /*39b30*/  IADD3 R7, P4, R7, UR4, RZ ;  /* 0x0000000407077c10 */ /* 0x000fe2000ff9e0ff */
[----:B------:R-:W-:Y:S03]  /*39b40*/  STL [R1+0x9c], R188 ;  /* 0x00009cbc01007387 */ /* 0x000fe60000100800 */
[----:B------:R-:W-:Y:S01]  /*39b50*/  IADD3.X R185, R185, UR6, RZ, P4, !PT ;  /* 0x00000006b9b97c10 */ /* 0x000fe2000a7fe4ff */
[----:B------:R1:W-:Y:S01]  /*39b60*/  STL [R1+0x98], R189 ;  /* 0x000098bd01007387 */ /* 0x0003e20000100800 */
[----:B------:R-:W-:Y:S01]  /*39b70*/  MOV R190, R188 ;  /* 0x000000bc00be7202 */ /* 0x000fe20000000f00 */
[----:B------:R-:W-:Y:S02]  /*39b80*/  IMAD.MOV.U32 R191, RZ, RZ, R189 ;  /* 0x000000ffffbf7224 */ /* 0x000fe400078e00bd */
[----:B------:R-:W-:Y:S04]  /*39b90*/  STL [R1+0xa4], R7 ;  /* 0x0000a40701007387 */ /* 0x000fe80000100800 */
[----:B------:R2:W-:Y:S04]  /*39ba0*/  STL [R1+0xa0], R185 ;  /* 0x0000a0b901007387 */ /* 0x0005e80000100800 */
[----:B-1----:R-:W3:Y:S04]  /*39bb0*/  LDL.LU R189, [R1+0xb8] ;  /* 0x0000b80001bd7983 */ /* 0x002ee80000300800 */
[----:B------:R-:W3:Y:S04]  /*39bc0*/  LDL.LU R188, [R1+0xbc] ;  /* 0x0000bc0001bc7983 */ /* 0x000ee80000300800 */
[----:B------:R1:W-:Y:S01]  /*39bd0*/  LDGSTS.E [R187+0xc004], desc[UR8][R190.64], P1 ;  /* 0x0c004000bebb7fae */ /* 0x0003e20008921848 */
[----:B------:R-:W-:Y:S01]  /*39be0*/  ISETP.GT.AND P1, PT, R180, 0x27, PT ;  /* 0x00000027b400780c */ /* 0x000fe20003f24270 */
[----:B-1----:R-:W-:Y:S01]  /*39bf0*/  IMAD.MOV.U32 R191, RZ, RZ, R185 ;  /* 0x000000ffffbf7224 */ /* 0x002fe200078e00b9 */
[----:B------:R-:W-:Y:S01]  /*39c00*/  MOV R190, R7 ;  /* 0x0000000700be7202 */ /* 0x000fe20000000f00 */
[----:B--2---:R-:W2:Y:S04]  /*39c10*/  LDL.LU R185, [R1+0x280] ;  /* 0x0002800001b97983 */ /* 0x004ea80000300800 */
[----:B------:R-:W2:Y:S04]  /*39c20*/  LDL.LU R7, [R1+0x284] ;  /* 0x0002840001077983 */ /* 0x000ea80000300800 */
[----:B------:R1:W-:Y:S01]  /*39c30*/  LDGSTS.E [R187+0x8008], desc[UR8][R190.64], P2 ;  /* 0x08008000bebb7fae */ /* 0x0003e20009121848 */
[----:B------:R-:W-:-:S04]  /*39c40*/  IADD3 R5, P3, R5, UR4, RZ ;  /* 0x0000000405057c10 */ /* 0x000fc8000ff7e0ff */
[----:B------:R-:W-:Y:S02]  /*39c50*/  IADD3.X R6, R6, UR6, RZ, P3, !PT ;  /* 0x0000000606067c10 */ /* 0x000fe40009ffe4ff */
[----:B-1----:R-:W-:Y:S02]  /*39c60*/  SEL R190, RZ, 0x4, !P1 ;  /* 0x00000004ffbe7807 */ /* 0x002fe40004800000 */
[----:B----4-:R-:W-:Y:S02]  /*39c70*/  IADD3 R0, P4, R0, UR4, RZ ;  /* 0x0000000400007c10 */ /* 0x010fe4000ff9e0ff */
[----:B------:R-:W-:Y:S02]  /*39c80*/  SEL R190, R190, RZ, !P0 ;  /* 0x000000ffbebe7207 */ /* 0x000fe40004000000 */
[----:B---3--:R-:W-:Y:S01]  /*39c90*/  IADD3.X R3, R3, UR6, RZ, P4, !PT ;  /* 0x0000000603037c10 */ /* 0x008fe2000a7fe4ff */
[----:B------:R-:W-:Y:S01]  /*39ca0*/  STL [R1+0xac], R5 ;  /* 0x0000ac0501007387 */ /* 0x000fe20000100800 */
[----:B------:R-:W-:Y:S01]  /*39cb0*/  ISETP.NE.U32.AND P1, PT, R190, RZ, PT ;  /* 0x000000ffbe00720c */ /* 0x000fe20003f25070 */
[----:B------:R-:W-:Y:S01]  /*39cc0*/  IMAD.MOV.U32 R191, RZ, RZ, R6 ;  /* 0x000000ffffbf7224 */ /* 0x000fe200078e0006 */
[----:B------:R-:W-:Y:S01]  /*39cd0*/  MOV R190, R5 ;  /* 0x0000000500be7202 */ /* 0x000fe20000000f00 */
[----:B------:R1:W-:Y:S04]  /*39ce0*/  STL [R1+0xa8], R6 ;  /* 0x0000a80601007387 */ /* 0x0003e80000100800 */
[----:B------:R-:W-:Y:S04]  /*39cf0*/  STL [R1+0xb4], R0 ;  /* 0x0000b40001007387 */ /* 0x000fe80000100800 */
[----:B------:R3:W-:Y:S04]  /*39d00*/  STL [R1+0xb0], R3 ;  /* 0x0000b00301007387 */ /* 0x0007e80000100800 */
[----:B-1----:R-:W4:Y:S04]  /*39d10*/  LDL.LU R6, [R1+0x288] ;  /* 0x0002880001067983 */ /* 0x002f280000300800 */
[----:B------:R-:W4:Y:S04]  /*39d20*/  LDL.LU R5, [R1+0x28c] ;  /* 0x00028c0001057983 */ /* 0x000f280000300800 */
[----:B------:R1:W-:Y:S02]  /*39d30*/  LDGSTS.E [R187+0xc008], desc[UR8][R190.64], P2 ;  /* 0x0c008000bebb7fae */ /* 0x0003e40009121848 */
[----:B-1----:R-:W-:Y:S01]  /*39d40*/  IMAD.MOV.U32 R191, RZ, RZ, R3 ;  /* 0x000000ffffbf7224 */ /* 0x002fe200078e0003 */
[----:B------:R-:W-:Y:S01]  /*39d50*/  MOV R190, R0 ;  /* 0x0000000000be7202 */ /* 0x000fe20000000f00 */
[----:B---3--:R-:W3:Y:S04]  /*39d60*/  LDL.LU R3, [R1+0x290] ;  /* 0x0002900001037983 */ /* 0x008ee80000300800 */
[----:B------:R-:W3:Y:S01]  /*39d70*/  LDL.LU R0, [R1+0x294] ;  /* 0x0002940001007983 */ /* 0x000ee20000300800 */
[----:B------:R-:W-:-:S03]  /*39d80*/  ISETP.GT.AND P2, PT, R180, 0x44, PT ;  /* 0x00000044b400780c */ /* 0x000fc60003f44270 */
[----:B------:R1:W-:Y:S02]  /*39d90*/  LDGSTS.E [R187+0x800c], desc[UR8][R190.64], P1 ;  /* 0x0800c000bebb7fae */ /* 0x0003e40008921848 */
[----:B-1----:R-:W-:-:S04]  /*39da0*/  SEL R190, RZ, 0x4, !P2 ;  /* 0x00000004ffbe7807 */ /* 0x002fc80005000000 */
[----:B------:R-:W-:-:S04]  /*39db0*/  SEL R190, R190, RZ, !P0 ;  /* 0x000000ffbebe7207 */ /* 0x000fc80004000000 */
[----:B------:R-:W-:Y:S02]  /*39dc0*/  ISETP.NE.U32.AND P2, PT, R190, RZ, PT ;  /* 0x000000ffbe00720c */ /* 0x000fe40003f45070 */
[----:B------:R-:W-:-:S04]  /*39dd0*/  IADD3 R188, P3, R188, UR4, RZ ;  /* 0x00000004bcbc7c10 */ /* 0x000fc8000ff7e0ff */
[----:B------:R-:W-:Y:S01]  /*39de0*/  IADD3.X R189, R189, UR6, RZ, P3, !PT ;  /* 0x00000006bdbd7c10 */ /* 0x000fe20009ffe4ff */
[----:B------:R-:W-:Y:S01]  /*39df0*/  STL [R1+0xbc], R188 ;  /* 0x0000bcbc01007387 */ /* 0x000fe20000100800 */
[----:B------:R-:W-:-:S03]  /*39e00*/  MOV R190, R188 ;  /* 0x000000bc00be7202 */ /* 0x000fc60000000f00 */
[----:B------:R-:W-:Y:S01]  /*39e10*/  IMAD.MOV.U32 R191, RZ, RZ, R189 ;  /* 0x000000ffffbf7224 */ /* 0x000fe200078e00bd */
[----:B------:R1:W-:Y:S04]  /*39e20*/  STL [R1+0xb8], R189 ;  /* 0x0000b8bd01007387 */ /* 0x0003e80000100800 */
[----:B------:R1:W-:Y:S01]  /*39e30*/  LDGSTS.E [R187+0xc00c], desc[UR8][R190.64], P1 ;  /* 0x0c00c000bebb7fae */ /* 0x0003e20008921848 */
[----:B--2---:R-:W-:-:S04]  /*39e40*/  IADD3 R7, P4, R7, UR4, RZ ;  /* 0x0000000407077c10 */ /* 0x004fc8000ff9e0ff */
[----:B------:R-:W-:Y:S01]  /*39e50*/  IADD3.X R185, R185, UR6, RZ, P4, !PT ;  /* 0x00000006b9b97c10 */ /* 0x000fe2000a7fe4ff */
[----:B------:R-:W-:Y:S01]  /*39e60*/  STL [R1+0x284], R7 ;  /* 0x0002840701007387 */ /* 0x000fe20000100800 */
[----:B-1----:R-:W-:-:S03]  /*39e70*/  MOV R190, R7 ;  /* 0x0000000700be7202 */ /* 0x002fc60000000f00 */
[----:B------:R1:W-:Y:S01]  /*39e80*/  STL [R1+0x280], R185 ;  /* 0x000280b901007387 */ /* 0x0003e20000100800 */
[----:B------:R-:W-:-:S03]  /*39e90*/  IMAD.MOV.U32 R191, RZ, RZ, R185 ;  /* 0x000000ffffbf7224 */ /* 0x000fc600078e00b9 */
[----:B------:R-:W2:Y:S01]  /*39ea0*/  LDL.LU R189, [R1+0x298] ;  /* 0x0002980001bd7983 */ /* 0x000ea20000300800 */
[----:B------:R-:W-:-:S03]  /*39eb0*/  ISETP.GT.AND P1, PT, R180, 0x45, PT ;  /* 0x00000045b400780c */ /* 0x000fc60003f24270 */
[----:B------:R-:W2:Y:S04]  /*39ec0*/  LDL.LU R188, [R1+0x29c] ;  /* 0x00029c0001bc7983 */ /* 0x000ea80000300800 */
[----:B-1----:R-:W2:Y:S04]  /*39ed0*/  LDL.LU R185, [R1+0x2a0] ;  /* 0x0002a00001b97983 */ /* 0x002ea80000300800 */
[----:B------:R-:W2:Y:S04]  /*39ee0*/  LDL.LU R7, [R1+0x2a4] ;  /* 0x0002a40001077983 */ /* 0x000ea80000300800 */
[----:B------:R1:W-:Y:S02]  /*39ef0*/  LDGSTS.E [R187+0x10000], desc[UR8][R190.64], P2 ;  /* 0x10000000bebb7fae */ /* 0x0003e40009121848 */
[----:B-1----:R-:W-:-:S02]  /*39f00*/  SEL R190, RZ, 0x4, !P1 ;  /* 0x00000004ffbe7807 */ /* 0x002fc40004800000 */
[----:B----4-:R-:W-:Y:S02]  /*39f10*/  IADD3 R5, P3, R5, UR4, RZ ;  /* 0x0000000405057c10 */ /* 0x010fe4000ff7e0ff */
[----:B------:R-:W-:Y:S02]  /*39f20*/  SEL R190, R190, RZ, !P0 ;  /* 0x000000ffbebe7207 */ /* 0x000fe40004000000 */
[----:B------:R-:W-:Y:S02]  /*39f30*/  IADD3.X R6, R6, UR6, RZ, P3, !PT ;  /* 0x0000000606067c10 */ /* 0x000fe40009ffe4ff */
[----:B------:R-:W-:Y:S01]  /*39f40*/  ISETP.NE.U32.AND P1, PT, R190, RZ, PT ;  /* 0x000000ffbe00720c */ /* 0x000fe20003f25070 */
[----:B------:R-:W-:Y:S01]  /*39f50*/  STL [R1+0x28c], R5 ;  /* 0x00028c0501007387 */ /* 0x000fe20000100800 */
[----:B------:R-:W-:Y:S01]  /*39f60*/  MOV R190, R5 ;  /* 0x0000000500be7202 */ /* 0x000fe20000000f00 */
[----:B------:R-:W-:Y:S02]  /*39f70*/  IMAD.MOV.U32 R191, RZ, RZ, R6 ;  /* 0x000000ffffbf7224 */ /* 0x000fe400078e0006 */
[----:B------:R1:W-:Y:S04]  /*39f80*/  STL [R1+0x288], R6 ;  /* 0x0002880601007387 */ /* 0x0003e80000100800 */
[----:B------:R4:W-:Y:S01]  /*39f90*/  LDGSTS.E [R187+0x14000], desc[UR8][R190.64], P2 ;  /* 0x14000000bebb7fae */ /* 0x0009e20009121848 */
[----:B---3--:R-:W-:-:S04]  /*39fa0*/  IADD3 R0, P4, R0, UR4, RZ ;  /* 0x0000000400007c10 */ /* 0x008fc8000ff9e0ff */
[----:B------:R-:W-:Y:S01]  /*39fb0*/  IADD3.X R3, R3, UR6, RZ, P4, !PT ;  /* 0x0000000603037c10 */ /* 0x000fe2000a7fe4ff */
[----:B------:R-:W-:Y:S01]  /*39fc0*/  STL [R1+0x294], R0 ;  /* 0x0002940001007387 */ /* 0x000fe20000100800 */
[----:B----4-:R-:W-:-:S03]  /*39fd0*/  MOV R190, R0 ;  /* 0x0000000000be7202 */ /* 0x010fc60000000f00 */
[----:B------:R3:W-:Y:S01]  /*39fe0*/  STL [R1+0x290], R3 ;  /* 0x0002900301007387 */ /* 0x0007e20000100800 */
[----:B------:R-:W-:-:S03]  /*39ff0*/  IMAD.MOV.U32 R191, RZ, RZ, R3 ;  /* 0x000000ffffbf7224 */ /* 0x000fc600078e0003 */
[----:B-1----:R-:W4:Y:S04]  /*3a000*/  LDL.LU R6, [R1+0x2a8] ;  /* 0x0002a80001067983 */ /* 0x002f280000300800 */
[----:B------:R-:W4:Y:S04]  /*3a010*/  LDL.LU R5, [R1+0x2ac] ;  /* 0x0002ac0001057983 */ /* 0x000f280000300800 */
[----:B---3--:R-:W3:Y:S04]  /*3a020*/  LDL.LU R3, [R1+0x2b0] ;  /* 0x0002b00001037983 */ /* 0x008ee80000300800 */
[----:B------:R-:W3:Y:S01]  /*3a030*/  LDL.LU R0, [R1+0x2b4] ;  /* 0x0002b40001007983 */ /* 0x000ee20000300800 */
        /* <DEDUP_REMOVED lines=24> */
[----:B----4-:R-:W-:-:S02]  /*3a1c0*/  IADD3 R5, P3, R5, UR4, RZ ;  /* 0x0000000405057c10 */ /* 0x010fc4000ff7e0ff */
[----:B-1----:R-:W-:Y:S02]  /*3a1d0*/  SEL R190, RZ, 0x4, !P1 ;  /* 0x00000004ffbe7807 */ /* 0x002fe40004800000 */
[----:B------:R-:W-:Y:S02]  /*3a1e0*/  IADD3.X R6, R6, UR6, RZ, P3, !PT ;  /* 0x0000000606067c10 */ /* 0x000fe40009ffe4ff */
[----:B---3--:R-:W-:Y:S02]  /*3a1f0*/  IADD3 R0, P4, R0, UR4, RZ ;  /* 0x0000000400007c10 */ /* 0x008fe4000ff9e0ff */
[----:B------:R-:W-:Y:S02]  /*3a200*/  SEL R190, R190, RZ, !P0 ;  /* 0x000000ffbebe7207 */ /* 0x000fe40004000000 */
[----:B------:R-:W-:Y:S01]  /*3a210*/  IADD3.X R3, R3, UR6, RZ, P4, !PT ;  /* 0x0000000603037c10 */ /* 0x000fe2000a7fe4ff */
[----:B------:R-:W-:Y:S01]  /*3a220*/  STL [R1+0x2ac], R5 ;  /* 0x0002ac0501007387 */ /* 0x000fe20000100800 */
[----:B------:R-:W-:Y:S01]  /*3a230*/  ISETP.NE.U32.AND P1, PT, R190, RZ, PT ;  /* 0x000000ffbe00720c */ /* 0x000fe20003f25070 */
[----:B------:R-:W-:-:S02]  /*3a240*/  IMAD.MOV.U32 R191, RZ, RZ, R6 ;  /* 0x000000ffffbf7224 */ /* 0x000fc400078e0006 */
[----:B------:R1:W-:Y:S01]  /*3a250*/  STL [R1+0x2a8], R6 ;  /* 0x0002a80601007387 */ /* 0x0003e20000100800 */
[----:B------:R-:W-:-:S03]  /*3a260*/  MOV R190, R5 ;  /* 0x0000000500be7202 */ /* 0x000fc60000000f00 */
        /* <DEDUP_REMOVED lines=15> */
[----:B------:R-:W-:Y:S02]  /*3a360*/  IADD3.X R189, R189, UR6, RZ, P3, !PT ;  /* 0x00000006bdbd7c10 */ /* 0x000fe40009ffe4ff */
[----:B------:R-:W-:-:S03]  /*3a370*/  MOV R190, R188 ;  /* 0x000000bc00be7202 */ /* 0x000fc60000000f00 */
[----:B------:R-:W-:-:S05]  /*3a380*/  IMAD.MOV.U32 R191, RZ, RZ, R189 ;  /* 0x000000ffffbf7224 */ /* 0x000fca00078e00bd */
[----:B------:R1:W-:Y:S01]  /*3a390*/  LDGSTS.E [R187+0x1400c], desc[UR8][R190.64], P1 ;  /* 0x1400c000bebb7fae */ /* 0x0003e20008921848 */
[----:B--2---:R-:W-:-:S04]  /*3a3a0*/  IADD3 R7, P4, R7, UR4, RZ ;  /* 0x0000000407077c10 */ /* 0x004fc8000ff9e0ff */
[----:B------:R-:W-:Y:S02]  /*3a3b0*/  IADD3.X R185, R185, UR6, RZ, P4, !PT ;  /* 0x00000006b9b97c10 */ /* 0x000fe4000a7fe4ff */
[----:B-1----:R-:W-:-:S03]  /*3a3c0*/  MOV R190, R7 ;  /* 0x0000000700be7202 */ /* 0x002fc60000000f00 */
[----:B------:R-:W-:Y:S01]  /*3a3d0*/  IMAD.MOV.U32 R191, RZ, RZ, R185 ;  /* 0x000000ffffbf7224 */ /* 0x000fe200078e00b9 */
[----:B------:R-:W-:-:S04]  /*3a3e0*/  ISETP.GT.AND P1, PT, R180, 0x65, PT ;  /* 0x00000065b400780c */ /* 0x000fc80003f24270 */
[----:B------:R1:W-:Y:S02]  /*3a3f0*/  LDGSTS.E [R187+0x18000], desc[UR8][R190.64], P2 ;  /* 0x18000000bebb7fae */ /* 0x0003e40009121848 */
[----:B-1----:R-:W-:-:S04]  /*3a400*/  SEL R190, RZ, 0x4, !P1 ;  /* 0x00000004ffbe7807 */ /* 0x002fc80004800000 */
[----:B------:R-:W-:-:S04]  /*3a410*/  SEL R190, R190, RZ, !P0 ;  /* 0x000000ffbebe7207 */ /* 0x000fc80004000000 */
[----:B------:R-:W-:Y:S01]  /*3a420*/  ISETP.NE.U32.AND P1, PT, R190, RZ, PT ;  /* 0x000000ffbe00720c */ /* 0x000fe20003f25070 */
[----:B------:R1:W-:Y:S01]  /*3a430*/  STL [R1+0x2bc], R188 ;  /* 0x0002bcbc01007387 */ /* 0x0003e20000100800 */
[----:B----4-:R-:W-:-:S04]  /*3a440*/  IADD3 R5, P3, R5, UR4, RZ ;  /* 0x0000000405057c10 */ /* 0x010fc8000ff7e0ff */
[----:B------:R-:W-:Y:S02]  /*3a450*/  IADD3.X R6, R6, UR6, RZ, P3, !PT ;  /* 0x0000000606067c10 */ /* 0x000fe40009ffe4ff */
[----:B------:R-:W-:-:S03]  /*3a460*/  MOV R190, R5 ;  /* 0x0000000500be7202 */ /* 0x000fc60000000f00 */
[----:B------:R-:W-:Y:S01]  /*3a470*/  IMAD.MOV.U32 R191, RZ, RZ, R6 ;  /* 0x000000ffffbf7224 */ /* 0x000fe200078e0006 */
[----:B------:R2:W-:Y:S04]  /*3a480*/  STL [R1+0x2b8], R189 ;  /* 0x0002b8bd01007387 */ /* 0x0005e80000100800 */
[----:B------:R-:W-:Y:S01]  /*3a490*/  STL [R1+0x484], R7 ;  /* 0x0004840701007387 */ /* 0x000fe20000100800 */
[----:B---3--:R-:W-:-:S03]  /*3a4a0*/  IADD3 R0, P4, R0, UR4, RZ ;  /* 0x0000000400007c10 */ /* 0x008fc6000ff9e0ff */
[----:B------:R3:W-:Y:S01]  /*3a4b0*/  LDGSTS.E [R187+0x1c000], desc[UR8][R190.64], P2 ;  /* 0x1c000000bebb7fae */ /* 0x0007e20009121848 */
[----:B------:R-:W-:-:S03]  /*3a4c0*/  IADD3.X R3, R3, UR6, RZ, P4, !PT ;  /* 0x0000000603037c10 */ /* 0x000fc6000a7fe4ff */
[----:B------:R4:W-:Y:S01]  /*3a4d0*/  STL [R1+0x480], R185 ;  /* 0x000480b901007387 */ /* 0x0009e20000100800 */
[----:B------:R-:W-:-:S03]  /*3a4e0*/  ISETP.GT.AND P2, PT, R180, 0x66, PT ;  /* 0x00000066b400780c */ /* 0x000fc60003f44270 */
[----:B-1----:R-:W4:Y:S01]  /*3a4f0*/  LDL.LU R188, [R1+0x4a4] ;  /* 0x0004a40001bc7983 */ /* 0x002f220000300800 */
[----:B---3--:R-:W-:Y:S01]  /*3a500*/  MOV R190, R0 ;  /* 0x0000000000be7202 */ /* 0x008fe20000000f00 */
[----:B------:R-:W-:Y:S02]  /*3a510*/  IMAD.MOV.U32 R191, RZ, RZ, R3 ;  /* 0x000000ffffbf7224 */ /* 0x000fe400078e0003 */
[----:B------:R-:W-:Y:S04]  /*3a520*/  STL [R1+0x48c], R5 ;  /* 0x00048c0501007387 */ /* 0x000fe80000100800 */
[----:B------:R1:W-:Y:S04]  /*3a530*/  STL [R1+0x488], R6 ;  /* 0x0004880601007387 */ /* 0x0003e80000100800 */
[----:B------:R-:W-:Y:S04]  /*3a540*/  STL [R1+0x494], R0 ;  /* 0x0004940001007387 */ /* 0x000fe80000100800 */
[----:B--2---:R-:W2:Y:S04]  /*3a550*/  LDL.LU R189, [R1+0x4a0] ;  /* 0x0004a00001bd7983 */ /* 0x004ea80000300800 */
[----:B------:R3:W-:Y:S04]  /*3a560*/  STL [R1+0x490], R3 ;  /* 0x0004900301007387 */ /* 0x0007e80000100800 */
[----:B------:R1:W-:Y:S04]  /*3a570*/  LDGSTS.E [R187+0x18004], desc[UR8][R190.64], P1 ;  /* 0x18004000bebb7fae */ /* 0x0003e80008921848 */
[----:B----4-:R-:W4:Y:S04]  /*3a580*/  LDL.LU R185, [R1+0x4a8] ;  /* 0x0004a80001b97983 */ /* 0x010f280000300800 */
[----:B------:R-:W4:Y:S01]  /*3a590*/  LDL.LU R7, [R1+0x4ac] ;  /* 0x0004ac0001077983 */ /* 0x000f220000300800 */
[----:B-1----:R-:W-:-:S03]  /*3a5a0*/  SEL R190, RZ, 0x4, !P2 ;  /* 0x00000004ffbe7807 */ /* 0x002fc60005000000 */
[----:B------:R-:W4:Y:S01]  /*3a5b0*/  LDL.LU R6, [R1+0x4b0] ;  /* 0x0004b00001067983 */ /* 0x000f220000300800 */
[----:B------:R-:W-:-:S03]  /*3a5c0*/  SEL R190, R190, RZ, !P0 ;  /* 0x000000ffbebe7207 */ /* 0x000fc60004000000 */
[----:B------:R-:W4:Y:S04]  /*3a5d0*/  LDL.LU R5, [R1+0x4b4] ;  /* 0x0004b40001057983 */ /* 0x000f280000300800 */
[----:B---3--:R-:W3:Y:S04]  /*3a5e0*/  LDL.LU R3, [R1+0x4b8] ;  /* 0x0004b80001037983 */ /* 0x008ee80000300800 */
[----:B------:R-:W3:Y:S01]  /*3a5f0*/  LDL.LU R0, [R1+0x4bc] ;  /* 0x0004bc0001007983 */ /* 0x000ee20000300800 */
[----:B------:R-:W-:-:S03]  /*3a600*/  ISETP.NE.U32.AND P2, PT, R190, RZ, PT ;  /* 0x000000ffbe00720c */ /* 0x000fc60003f45070 */
[----:B------:R-:W4:Y:S04]  /*3a610*/  LDL.LU R191, [R1+0x49c] ;  /* 0x00049c0001bf7983 */ /* 0x000f280000300800 */
[----:B------:R-:W3:Y:S01]  /*3a620*/  LDL.LU R190, [R1+0x498] ;  /* 0x0004980001be7983 */ /* 0x000ee20000300800 */
[----:B------:R-:W-:-:S04]  /*3a630*/  IADD3 R188, P4, R188, UR4, RZ ;  /* 0x00000004bcbc7c10 */ /* 0x000fc8000ff9e0ff */
[----:B--2---:R-:W-:Y:S02]  /*3a640*/  IADD3.X R189, R189, UR6, RZ, P4, !PT ;  /* 0x00000006bdbd7c10 */ /* 0x004fe4000a7fe4ff */
[----:B----4-:R-:W-:-:S04]  /*3a650*/  IADD3 R191, P3, R191, UR4, RZ ;  /* 0x00000004bfbf7c10 */ /* 0x010fc8000ff7e0ff */
[----:B---3--:R-:W-:Y:S01]  /*3a660*/  IADD3.X R190, R190, UR6, RZ, P3, !PT ;  /* 0x00000006bebe7c10 */ /* 0x008fe20009ffe4ff */
[----:B------:R1:W-:Y:S04]  /*3a670*/  STL [R1+0x49c], R191 ;  /* 0x00049cbf01007387 */ /* 0x0003e80000100800 */
[----:B------:R2:W-:Y:S01]  /*3a680*/  STL [R1+0x498], R190 ;  /* 0x000498be01007387 */ /* 0x0005e20000100800 */
[----:B-1----:R-:W-:-:S04]  /*3a690*/  LOP3.LUT R191, R191, R190, RZ, 0x3c, !PT ;  /* 0x000000bebfbf7212 */ /* 0x002fc800078e3cff */
[----:B--2---:R-:W-:-:S04]  /*3a6a0*/  LOP3.LUT R190, R191, R190, RZ, 0x3c, !PT ;  /* 0x000000bebfbe7212 */ /* 0x004fc800078e3cff */
[----:B------:R-:W-:-:S05]  /*3a6b0*/  LOP3.LUT R191, R191, R190, RZ, 0x3c, !PT ;  /* 0x000000bebfbf7212 */ /* 0x000fca00078e3cff */
[----:B------:R1:W-:Y:S01]  /*3a6c0*/  LDGSTS.E [R187+0x1c004], desc[UR8][R190.64], P1 ;  /* 0x1c004000bebb7fae */ /* 0x0003e20008921848 */
[----:B------:R-:W-:Y:S02]  /*3a6d0*/  ISETP.GT.AND P1, PT, R180, 0x67, PT ;  /* 0x00000067b400780c */ /* 0x000fe40003f24270 */
[----:B------:R-:W-:Y:S02]  /*3a6e0*/  IADD3 R7, P3, R7, UR4, RZ ;  /* 0x0000000407077c10 */ /* 0x000fe4000ff7e0ff */
[----:B-1----:R-:W-:Y:S01]  /*3a6f0*/  MOV R190, R188 ;  /* 0x000000bc00be7202 */ /* 0x002fe20000000f00 */
[----:B------:R-:W-:-:S05]  /*3a700*/  IMAD.MOV.U32 R191, RZ, RZ, R189 ;  /* 0x000000ffffbf7224 */ /* 0x000fca00078e00bd */
[----:B------:R1:W-:Y:S01]  /*3a710*/  LDGSTS.E [R187+0x18008], desc[UR8][R190.64], P2 ;  /* 0x18008000bebb7fae */ /* 0x0003e20009121848 */
[----:B------:R-:W-:Y:S02]  /*3a720*/  IADD3.X R185, R185, UR6, RZ, P3, !PT ;  /* 0x00000006b9b97c10 */ /* 0x000fe40009ffe4ff */
[----:B-1----:R-:W-:-:S04]  /*3a730*/  SEL R190, RZ, 0x4, !P1 ;  /* 0x00000004ffbe7807 */ /* 0x002fc80004800000 */
[----:B------:R-:W-:Y:S01]  /*3a740*/  SEL R190, R190, RZ, !P0 ;  /* 0x000000ffbebe7207 */ /* 0x000fe20004000000 */
[----:B------:R-:W-:-:S03]  /*3a750*/  IMAD.MOV.U32 R191, RZ, RZ, R185 ;  /* 0x000000ffffbf7224 */ /* 0x000fc600078e00b9 */
[----:B------:R-:W-:Y:S02]  /*3a760*/  ISETP.NE.U32.AND P1, PT, R190, RZ, PT ;  /* 0x000000ffbe00720c */ /* 0x000fe40003f25070 */
[----:B------:R-:W-:Y:S02]  /*3a770*/  MOV R190, R7 ;  /* 0x0000000700be7202 */ /* 0x000fe40000000f00 */
[----:B------:R-:W-:-:S03]  /*3a780*/  IADD3 R0, P3, R0, UR4, RZ ;  /* 0x0000000400007c10 */ /* 0x000fc6000ff7e0ff */
        /* <DEDUP_REMOVED lines=14> */
[----:B-1----:R-:W-:Y:S01]  /*3a870*/  MOV R190, R5 ;  /* 0x0000000500be7202 */ /* 0x002fe20000000f00 */
[----:B------:R-:W-:-:S02]  /*3a880*/  IMAD.MOV.U32 R191, RZ, RZ, R6 ;  /* 0x000000ffffbf7224 */ /* 0x000fc400078e0006 */
[----:B---3--:R-:W3:Y:S04]  /*3a890*/  LDL.LU R6, [R1+0xc8] ;  /* 0x0000c80001067983 */ /* 0x008ee80000300800 */
[----:B------:R1:W-:Y:S04]  /*3a8a0*/  LDGSTS.E [R187+0x1800c], desc[UR8][R190.64], P1 ;  /* 0x1800c000bebb7fae */ /* 0x0003e80008921848 */
[----:B------:R-:W3:Y:S01]  /*3a8b0*/  LDL.LU R5, [R1+0xcc] ;  /* 0x0000cc0001057983 */ /* 0x000ee20000300800 */
[----:B-1----:R-:W-:Y:S01]  /*3a8c0*/  IMAD.MOV.U32 R191, RZ, RZ, R3 ;  /* 0x000000ffffbf7224 */ /* 0x002fe200078e0003 */
[----:B------:R-:W-:-:S02]  /*3a8d0*/  MOV R190, R0 ;  /* 0x0000000000be7202 */ /* 0x000fc40000000f00 */
        /* <DEDUP_REMOVED lines=9> */
[----:B------:R-:W-:Y:S01]  /*3a970*/  IADD3.X R165, R165, UR6, RZ, P1, !PT ;  /* 0x00000006a5a57c10 */ /* 0x000fe20008ffe4ff */
[----:B------:R-:W-:Y:S01]  /*3a980*/  IMAD.MOV.U32 R190, RZ, RZ, R22 ;  /* 0x000000ffffbe7224 */ /* 0x000fe200078e0016 */
[----:B------:R-:W-:-:S02]  /*3a990*/  IADD3 R187, R187, UR12, RZ ;  /* 0x0000000cbbbb7c10 */ /* 0x000fc4000fffe0ff */
[----:B------:R-:W-:Y:S02]  /*3a9a0*/  MOV R191, R165 ;  /* 0x000000a500bf7202 */ /* 0x000fe40000000f00 */
[----:B------:R-:W-:-:S03]  /*3a9b0*/  ISETP.GT.AND P1, PT, R180, 0x9, PT ;  /* 0x00000009b400780c */ /* 0x000fc60003f24270 */
[----:B------:R1:W-:Y:S01]  /*3a9c0*/  LDGSTS.E [R187], desc[UR8][R190.64], P2 ;  /* 0x00000000bebb7fae */ /* 0x0003e20009121848 */
[----:B------:R-:W-:-:S04]  /*3a9d0*/  IADD3 R184, P3, R184, UR4, RZ ;  /* 0x00000004b8b87c10 */ /* 0x000fc8000ff7e0ff */
[----:B------:R-:W-:Y:S02]  /*3a9e0*/  IADD3.X R168, R168, UR6, RZ, P3, !PT ;  /* 0x00000006a8a87c10 */ /* 0x000fe40009ffe4ff */
[----:B-1----:R-:W-:-:S04]  /*3a9f0*/  SEL R190, RZ, 0x4, !P1 ;  /* 0x00000004ffbe7807 */ /* 0x002fc80004800000 */
[----:B------:R-:W-:Y:S02]  /*3aa00*/  SEL R190, R190, RZ, !P0 ;  /* 0x000000ffbebe7207 */ /* 0x000fe40004000000 */
[----:B------:R-:W-:Y:S02]  /*3aa10*/  MOV R191, R168 ;  /* 0x000000a800bf7202 */ /* 0x000fe40000000f00 */
[----:B------:R-:W-:Y:S01]  /*3aa20*/  ISETP.NE.U32.AND P1, PT, R190, RZ, PT ;  /* 0x000000ffbe00720c */ /* 0x000fe20003f25070 */
[----:B------:R-:W-:-:S05]  /*3aa30*/  IMAD.MOV.U32 R190, RZ, RZ, R184 ;  /* 0x000000ffffbe7224 */ /* 0x000fca00078e00b8 */
[----:B------:R1:W-:Y:S01]  /*3aa40*/  LDGSTS.E [R187+0x4000], desc[UR8][R190.64], P2 ;  /* 0x04000000bebb7fae */ /* 0x0003e20009121848 */
[----:B------:R-:W-:Y:S02]  /*3aa50*/  ISETP.GT.AND P2, PT, R180, 0xa, PT ;  /* 0x0000000ab400780c */ /* 0x000fe40003f44270 */
[----:B------:R-:W-:Y:S02]  /*3aa60*/  IADD3 R169, P3, R169, UR4, RZ ;  /* 0x00000004a9a97c10 */ /* 0x000fe4000ff7e0ff */
[----:B------:R-:W-:Y:S02]  /*3aa70*/  IADD3 R166, P4, R166, UR4, RZ ;  /* 0x00000004a6a67c10 */ /* 0x000fe4000ff9e0ff */
[----:B------:R-:W-:Y:S02]  /*3aa80*/  IADD3.X R172, R172, UR6, RZ, P3, !PT ;  /* 0x00000006acac7c10 */ /* 0x000fe40009ffe4ff */
[----:B-1----:R-:W-:-:S04]  /*3aa90*/  SEL R190, RZ, 0x4, !P2 ;  /* 0x00000004ffbe7807 */ /* 0x002fc80005000000 */
[----:B------:R-:W-:Y:S02]  /*3aaa0*/  SEL R190, R190, RZ, !P0 ;  /* 0x000000ffbebe7207 */ /* 0x000fe40004000000 */
[----:B------:R-:W-:Y:S02]  /*3aab0*/  IADD3.X R167, R167, UR6, RZ, P4, !PT ;  /* 0x00000006a7a77c10 */ /* 0x000fe4000a7fe4ff */
[----:B------:R-:W-:Y:S01]  /*3aac0*/  ISETP.NE.U32.AND P2, PT, R190, RZ, PT ;  /* 0x000000ffbe00720c */ /* 0x000fe20003f45070 */
[----:B------:R-:W-:Y:S01]  /*3aad0*/  IMAD.MOV.U32 R190, RZ, RZ, R169 ;  /* 0x000000ffffbe7224 */ /* 0x000fe200078e00a9 */
        /* <DEDUP_REMOVED lines=22> */
[----:B------:R-:W-:Y:S02]  /*3ac40*/  SEL R190, R190, RZ, !P0 ;  /* 0x000000ffbebe7207 */ /* 0x000fe40004000000 */
[----:B------:R-:W-:Y:S02]  /*3ac50*/  MOV R191, R182 ;  /* 0x000000b600bf7202 */ /* 0x000fe40000000f00 */
[----:B------:R-:W-:Y:S01]  /*3ac60*/  ISETP.NE.U32.AND P2, PT, R190, RZ, PT ;  /* 0x000000ffbe00720c */ /* 0x000fe20003f45070 */
[----:B------:R-:W-:-:S05]  /*3ac70*/  IMAD.MOV.U32 R190, RZ, RZ, R177 ;  /* 0x000000ffffbe7224 */ /* 0x000fca00078e00b1 */
[----:B------:R1:W-:Y:S01]  /*3ac80*/  LDGSTS.E [R187+0x400c], desc[UR8][R190.64], P1 ;  /* 0x0400c000bebb7fae */ /* 0x0003e20008921848 */
[----:B------:R-:W-:Y:S02]  /*3ac90*/  ISETP.GT.AND P1, PT, R180, 0x29, PT ;  /* 0x00000029b400780c */ /* 0x000fe40003f24270 */
[----:B--2---:R-:W-:-:S04]  /*3aca0*/  IADD3 R7, P4, R7, UR4, RZ ;  /* 0x0000000407077c10 */ /* 0x004fc8000ff9e0ff */
[----:B------:R-:W-:Y:S01]  /*3acb0*/  IADD3.X R185, R185, UR6, RZ, P4, !PT ;  /* 0x00000006b9b97c10 */ /* 0x000fe2000a7fe4ff */
[----:B------:R-:W-:Y:S01]  /*3acc0*/  STL [R1+0xc4], R7 ;  /* 0x0000c40701007387 */ /* 0x000fe20000100800 */
[----:B-1----:R-:W-:-:S03]  /*3acd0*/  IMAD.MOV.U32 R190, RZ, RZ, R7 ;  /* 0x000000ffffbe7224 */ /* 0x002fc600078e0007 */
[----:B------:R1:W-:Y:S01]  /*3ace0*/  STL [R1+0xc0], R185 ;  /* 0x0000c0b901007387 */ /* 0x0003e20000100800 */
[----:B------:R-:W-:-:S03]  /*3acf0*/  MOV R191, R185 ;  /* 0x000000b900bf7202 */ /* 0x000fc60000000f00 */
        /* <DEDUP_REMOVED lines=9> */
[----:B------:R-:W-:Y:S02]  /*3ad90*/  SEL R190, R190, RZ, !P0 ;  /* 0x000000ffbebe7207 */ /* 0x000fe40004000000 */
[----:B------:R-:W-:Y:S02]  /*3ada0*/  IADD3.X R3, R3, UR6, RZ, P4, !PT ;  /* 0x0000000603037c10 */ /* 0x000fe4000a7fe4ff */
[----:B------:R-:W-:Y:S01]  /*3adb0*/  ISETP.NE.U32.AND P1, PT, R190, RZ, PT ;  /* 0x000000ffbe00720c */ /* 0x000fe20003f25070 */
[----:B------:R-:W-:Y:S01]  /*3adc0*/  IMAD.MOV.U32 R190, RZ, RZ, R5 ;  /* 0x000000ffffbe7224 */ /* 0x000fe200078e0005 */
[----:B------:R-:W-:Y:S01]  /*3add0*/  MOV R191, R6 ;  /* 0x0000000600bf7202 */ /* 0x000fe20000000f00 */
[----:B------:R-:W-:Y:S04]  /*3ade0*/  STL [R1+0xcc], R5 ;  /* 0x0000cc0501007387 */ /* 0x000fe80000100800 */
        /* <DEDUP_REMOVED lines=33> */
[----:B------:R1:W-:Y:S01]  /*3b000*/  LDGSTS.E [R187+0x8008], desc[UR8][R190.64], P2 ;  /* 0x08008000bebb7fae */ /* 0x0003e20009121848 */
[----:B------:R-:W-:-:S02]  /*3b010*/  IADD3 R5, P3, R5, UR4, RZ ;  /* 0x0000000405057c10 */ /* 0x000fc4000ff7e0ff */
[----:B-1----:R-:W-:Y:S02]  /*3b020*/  SEL R190, RZ, 0x4, !P1 ;  /* 0x00000004ffbe7807 */ /* 0x002fe40004800000 */
[----:B------:R-:W-:Y:S02]  /*3b030*/  IADD3.X R6, R6, UR6, RZ, P3, !PT ;  /* 0x0000000606067c10 */ /* 0x000fe40009ffe4ff */
[----:B------:R-:W-:Y:S02]  /*3b040*/  SEL R190, R190, RZ, !P0 ;  /* 0x000000ffbebe7207 */ /* 0x000fe40004000000 */
[----:B----4-:R-:W-:Y:S01]  /*3b050*/  IADD3 R0, P4, R0, UR4, RZ ;  /* 0x0000000400007c10 */ /* 0x010fe2000ff9e0ff */
[----:B------:R-:W-:Y:S01]  /*3b060*/  STL [R1+0xec], R5 ;  /* 0x0000ec0501007387 */ /* 0x000fe20000100800 */
[----:B------:R-:W-:Y:S02]  /*3b070*/  ISETP.NE.U32.AND P1, PT, R190, RZ, PT ;  /* 0x000000ffbe00720c */ /* 0x000fe40003f25070 */
[----:B---3--:R-:W-:Y:S01]  /*3b080*/  IADD3.X R3, R3, UR6, RZ, P4, !PT ;  /* 0x0000000603037c10 */ /* 0x008fe2000a7fe4ff */
[----:B------:R-:W-:Y:S01]  /*3b090*/  IMAD.MOV.U32 R190, RZ, RZ, R5 ;  /* 0x000000ffffbe7224 */ /* 0x000fe200078e0005 */
[----:B------:R-:W-:Y:S01]  /*3b0a0*/  MOV R191, R6 ;  /* 0x0000000600bf7202 */ /* 0x000fe20000000f00 */
[----:B------:R1:W-:Y:S04]  /*3b0b0*/  STL [R1+0xe8], R6 ;  /* 0x0000e80601007387 */ /* 0x0003e80000100800 */
[----:B------:R-:W-:Y:S04]  /*3b0c0*/  STL [R1+0xf4], R0 ;  /* 0x0000f40001007387 */ /* 0x000fe80000100800 */
[----:B------:R3:W-:Y:S04]  /*3b0d0*/  STL [R1+0xf0], R3 ;  /* 0x0000f00301007387 */ /* 0x0007e80000100800 */
[----:B-1----:R-:W4:Y:S04]  /*3b0e0*/  LDL.LU R6, [R1+0x2c8] ;  /* 0x0002c80001067983 */ /* 0x002f280000300800 */
[----:B------:R1:W-:Y:S04]  /*3b0f0*/  LDGSTS.E [R187+0xc008], desc[UR8][R190.64], P2 ;  /* 0x0c008000bebb7fae */ /* 0x0003e80009121848 */
[----:B------:R-:W4:Y:S01]  /*3b100*/  LDL.LU R5, [R1+0x2cc] ;  /* 0x0002cc0001057983 */ /* 0x000f220000300800 */
[----:B-1----:R-:W-:Y:S01]  /*3b110*/  MOV R191, R3 ;  /* 0x0000000300bf7202 */ /* 0x002fe20000000f00 */
[----:B------:R-:W-:-:S02]  /*3b120*/  IMAD.MOV.U32 R190, RZ, RZ, R0 ;  /* 0x000000ffffbe7224 */ /* 0x000fc400078e0000 */
        /* <DEDUP_REMOVED lines=18> */
[----:B-1----:R-:W3:Y:S01]  /*3b250*/  LDL.LU R189, [R1+0x2d8] ;  /* 0x0002d80001bd7983 */ /* 0x002ee20000300800 */
[----:B------:R-:W-:-:S03]  /*3b260*/  ISETP.GT.AND P1, PT, R180, 0x49, PT ;  /* 0x00000049b400780c */ /* 0x000fc60003f24270 */
[----:B------:R-:W3:Y:S01]  /*3b270*/  LDL.LU R188, [R1+0x2dc] ;  /* 0x0002dc0001bc7983 */ /* 0x000ee20000300800 */
[----:B--2---:R-:W-:Y:S01]  /*3b280*/  MOV R191, R185 ;  /* 0x000000b900bf7202 */ /* 0x004fe20000000f00 */
[----:B------:R-:W-:Y:S02]  /*3b290*/  IMAD.MOV.U32 R190, RZ, RZ, R7 ;  /* 0x000000ffffbe7224 */ /* 0x000fe400078e0007 */
[----:B------:R-:W2:Y:S04]  /*3b2a0*/  LDL.LU R185, [R1+0x2e0] ;  /* 0x0002e00001b97983 */ /* 0x000ea80000300800 */
[----:B------:R-:W2:Y:S04]  /*3b2b0*/  LDL.LU R7, [R1+0x2e4] ;  /* 0x0002e40001077983 */ /* 0x000ea80000300800 */
[----:B------:R1:W-:Y:S02]  /*3b2c0*/  LDGSTS.E [R187+0x10000], desc[UR8][R190.64], P2 ;  /* 0x10000000bebb7fae */ /* 0x0003e40009121848 */
[----:B-1----:R-:W-:-:S02]  /*3b2d0*/  SEL R190, RZ, 0x4, !P1 ;  /* 0x00000004ffbe7807 */ /* 0x002fc40004800000 */
[----:B----4-:R-:W-:Y:S02]  /*3b2e0*/  IADD3 R5, P3, R5, UR4, RZ ;  /* 0x0000000405057c10 */ /* 0x010fe4000ff7e0ff */
[----:B------:R-:W-:Y:S02]  /*3b2f0*/  SEL R190, R190, RZ, !P0 ;  /* 0x000000ffbebe7207 */ /* 0x000fe40004000000 */
[----:B------:R-:W-:Y:S02]  /*3b300*/  IADD3.X R6, R6, UR6, RZ, P3, !PT ;  /* 0x0000000606067c10 */ /* 0x000fe40009ffe4ff */
[----:B------:R-:W-:Y:S01]  /*3b310*/  ISETP.NE.U32.AND P1, PT, R190, RZ, PT ;  /* 0x000000ffbe00720c */ /* 0x000fe20003f25070 */
[----:B------:R-:W-:Y:S01]  /*3b320*/  IMAD.MOV.U32 R190, RZ, RZ, R5 ;  /* 0x000000ffffbe7224 */ /* 0x000fe200078e0005 */
[----:B------:R-:W-:Y:S02]  /*3b330*/  MOV R191, R6 ;  /* 0x0000000600bf7202 */ /* 0x000fe40000000f00 */
[----:B---3--:R-:W-:Y:S01]  /*3b340*/  IADD3 R0, P4, R0, UR4, RZ ;  /* 0x0000000400007c10 */ /* 0x008fe2000ff9e0ff */
[----:B------:R-:W-:Y:S03]  /*3b350*/  STL [R1+0x2cc], R5 ;  /* 0x0002cc0501007387 */ /* 0x000fe60000100800 */
[----:B------:R-:W-:Y:S01]  /*3b360*/  IADD3.X R3, R3, UR6, RZ, P4, !PT ;  /* 0x0000000603037c10 */ /* 0x000fe2000a7fe4ff */
        /* <DEDUP_REMOVED lines=17> */
[----:B--2---:R-:W-:Y:S01]  /*3b480*/  IADD3 R7, P4, R7, UR4, RZ ;  /* 0x0000000407077c10 */ /* 0x004fe2000ff9e0ff */
[----:B------:R-:W-:Y:S03]  /*3b490*/  STL [R1+0x2dc], R188 ;  /* 0x0002dcbc01007387 */ /* 0x000fe60000100800 */
[----:B------:R-:W-:Y:S01]  /*3b4a0*/  IADD3.X R185, R185, UR6, RZ, P4, !PT ;  /* 0x00000006b9b97c10 */ /* 0x000fe2000a7fe4ff */
        /* <DEDUP_REMOVED lines=19> */
[----:B------:R-:W-:Y:S03]  /*3b5e0*/  STL [R1+0x2ec], R5 ;  /* 0x0002ec0501007387 */ /* 0x000fe60000100800 */
[----:B---3--:R-:W-:Y:S01]  /*3b5f0*/  IADD3.X R3, R3, UR6, RZ, P4, !PT ;  /* 0x0000000603037c10 */ /* 0x008fe2000a7fe4ff */
[----:B------:R1:W-:Y:S01]  /*3b600*/  STL [R1+0x2e8], R6 ;  /* 0x0002e80601007387 */ /* 0x0003e20000100800 */
[----:B------:R-:W-:Y:S01]  /*3b610*/  ISETP.NE.U32.AND P1, PT, R190, RZ, PT ;  /* 0x000000ffbe00720c */ /* 0x000fe20003f25070 */
[----:B------:R-:W-:Y:S01]  /*3b620*/  IMAD.MOV.U32 R190, RZ, RZ, R5 ;  /* 0x000000ffffbe7224 */ /* 0x000fe200078e0005 */
[----:B------:R-:W-:Y:S01]  /*3b630*/  MOV R191, R6 ;  /* 0x0000000600bf7202 */ /* 0x000fe20000000f00 */
[----:B------:R-:W-:Y:S04]  /*3b640*/  STL [R1+0x2f4], R0 ;  /* 0x0002f40001007387 */ /* 0x000fe80000100800 */
[----:B------:R3:W-:Y:S04]  /*3b650*/  STL [R1+0x2f0], R3 ;  /* 0x0002f00301007387 */ /* 0x0007e80000100800 */
[----:B-1----:R-:W4:Y:S04]  /*3b660*/  LDL.LU R6, [R1+0x4c8] ;  /* 0x0004c80001067983 */ /* 0x002f280000300800 */
[----:B------:R-:W4:Y:S04]  /*3b670*/  LDL.LU R5, [R1+0x4cc] ;  /* 0x0004cc0001057983 */ /* 0x000f280000300800 */
[----:B------:R1:W-:Y:S02]  /*3b680*/  LDGSTS.E [R187+0x14008], desc[UR8][R190.64], P2 ;  /* 0x14008000bebb7fae */ /* 0x0003e40009121848 */
[----:B-1----:R-:W-:Y:S01]  /*3b690*/  MOV R191, R3 ;  /* 0x0000000300bf7202 */ /* 0x002fe20000000f00 */
[----:B------:R-:W-:Y:S01]  /*3b6a0*/  IMAD.MOV.U32 R190, RZ, RZ, R0 ;  /* 0x000000ffffbe7224 */ /* 0x000fe200078e0000 */
        /* <DEDUP_REMOVED lines=21> */
[----:B------:R1:W-:Y:S01]  /*3b800*/  STL [R1+0x2fc], R188 ;  /* 0x0002fcbc01007387 */ /* 0x0003e20000100800 */
[----:B----4-:R-:W-:-:S04]  /*3b810*/  IADD3 R5, P3, R5, UR4, RZ ;  /* 0x0000000405057c10 */ /* 0x010fc8000ff7e0ff */
[----:B------:R-:W-:Y:S01]  /*3b820*/  IADD3.X R6, R6, UR6, RZ, P3, !PT ;  /* 0x0000000606067c10 */ /* 0x000fe20009ffe4ff */
[----:B------:R-:W-:-:S03]  /*3b830*/  IMAD.MOV.U32 R190, RZ, RZ, R5 ;  /* 0x000000ffffbe7224 */ /* 0x000fc600078e0005 */
[----:B------:R-:W-:Y:S01]  /*3b840*/  MOV R191, R6 ;  /* 0x0000000600bf7202 */ /* 0x000fe20000000f00 */
[----:B------:R2:W-:Y:S04]  /*3b850*/  STL [R1+0x2f8], R189 ;  /* 0x0002f8bd01007387 */ /* 0x0005e80000100800 */
[----:B------:R-:W-:Y:S01]  /*3b860*/  STL [R1+0x4c4], R7 ;  /* 0x0004c40701007387 */ /* 0x000fe20000100800 */
[----:B---3--:R-:W-:-:S03]  /*3b870*/  IADD3 R0, P4, R0, UR4, RZ ;  /* 0x0000000400007c10 */ /* 0x008fc6000ff9e0ff */
[----:B------:R3:W-:Y:S01]  /*3b880*/  STL [R1+0x4c0], R185 ;  /* 0x0004c0b901007387 */ /* 0x0007e20000100800 */
[----:B------:R-:W-:-:S03]  /*3b890*/  IADD3.X R3, R3, UR6, RZ, P4, !PT ;  /* 0x0000000603037c10 */ /* 0x000fc6000a7fe4ff */
[----:B------:R4:W-:Y:S01]  /*3b8a0*/  LDGSTS.E [R187+0x1c000], desc[UR8][R190.64], P2 ;  /* 0x1c000000bebb7fae */ /* 0x0009e20009121848 */
[----:B------:R-:W-:-:S03]  /*3b8b0*/  ISETP.GT.AND P2, PT, R180, 0x6a, PT ;  /* 0x0000006ab400780c */ /* 0x000fc60003f44270 */
[----:B-1----:R-:W3:Y:S04]  /*3b8c0*/  LDL.LU R188, [R1+0x4e4] ;  /* 0x0004e40001bc7983 */ /* 0x002ee80000300800 */
[----:B------:R-:W-:Y:S01]  /*3b8d0*/  STL [R1+0x4cc], R5 ;  /* 0x0004cc0501007387 */ /* 0x000fe20000100800 */
[----:B----4-:R-:W-:Y:S01]  /*3b8e0*/  IMAD.MOV.U32 R190, RZ, RZ, R0 ;  /* 0x000000ffffbe7224 */ /* 0x010fe200078e0000 */
[----:B------:R-:W-:Y:S02]  /*3b8f0*/  MOV R191, R3 ;  /* 0x0000000300bf7202 */ /* 0x000fe40000000f00 */
[----:B------:R1:W-:Y:S04]  /*3b900*/  STL [R1+0x4c8], R6 ;  /* 0x0004c80601007387 */ /* 0x0003e80000100800 */
        /* <DEDUP_REMOVED lines=75> */
[----:B------:R-:W-:Y:S02]  /*3bdc0*/  IADD3 R194, P4, R194, UR4, RZ ;  /* 0x00000004c2c27c10 */ /* 0x000fe4000ff9e0ff */
[----:B-1----:R-:W-:-:S04]  /*3bdd0*/  SEL R190, RZ, 0x4, !P1 ;  /* 0x00000004ffbe7807 */ /* 0x002fc80004800000 */
[----:B------:R-:W-:Y:S01]  /*3bde0*/  SEL R190, R190, RZ, !P0 ;  /* 0x000000ffbebe7207 */ /* 0x000fe20004000000 */
[----:B------:R-:W-:-:S03]  /*3bdf0*/  IMAD.MOV.U32 R191, RZ, RZ, R179 ;  /* 0x000000ffffbf7224 */ /* 0x000fc600078e00b3 */
[----:B------:R-:W-:Y:S02]  /*3be00*/  ISETP.NE.U32.AND P1, PT, R190, RZ, PT ;  /* 0x000000ffbe00720c */ /* 0x000fe40003f25070 */
[----:B------:R-:W-:Y:S02]  /*3be10*/  MOV R190, R192 ;  /* 0x000000c000be7202 */ /* 0x000fe40000000f00 */
[----:B------:R-:W-:-:S03]  /*3be20*/  IADD3.X R193, R193, UR6, RZ, P4, !PT ;  /* 0x00000006c1c17c10 */ /* 0x000fc6000a7fe4ff */
[----:B------:R1:W-:Y:S01]  /*3be30*/  LDGSTS.E [R187+0x4000], desc[UR8][R190.64], P2 ;  /* 0x04000000bebb7fae */ /* 0x0003e20009121848 */
[----:B------:R-:W-:Y:S02]  /*3be40*/  ISETP.GT.AND P2, PT, R180, 0xe, PT ;  /* 0x0000000eb400780c */ /* 0x000fe40003f44270 */
[----:B------:R-:W-:Y:S02]  /*3be50*/  IADD3 R196, P3, R196, UR4, RZ ;  /* 0x00000004c4c47c10 */ /* 0x000fe4000ff7e0ff */
[----:B-1----:R-:W-:Y:S01]  /*3be60*/  MOV R190, R194 ;  /* 0x000000c200be7202 */ /* 0x002fe20000000f00 */
[----:B------:R-:W-:-:S05]  /*3be70*/  IMAD.MOV.U32 R191, RZ, RZ, R193 ;  /* 0x000000ffffbf7224 */ /* 0x000fca00078e00c1 */
[----:B------:R1:W-:Y:S01]  /*3be80*/  LDGSTS.E [R187+0x4], desc[UR8][R190.64], P1 ;  /* 0x00004000bebb7fae */ /* 0x0003e20008921848 */
        /* <DEDUP_REMOVED lines=308> */
[----:B------:R-:W-:Y:S02]  /*3d1d0*/  IADD3 R208, P3, R208, UR4, RZ ;  /* 0x00000004d0d07c10 */ /* 0x000fe4000ff7e0ff */
[----:B------:R-:W-:Y:S02]  /*3d1e0*/  IADD3 R210, P4, R210, UR4, RZ ;  /* 0x00000004d2d27c10 */ /* 0x000fe4000ff9e0ff */
[----:B------:R-:W-:Y:S02]  /*3d1f0*/  IADD3.X R207, R207, UR6, RZ, P3, !PT ;  /* 0x00000006cfcf7c10 */ /* 0x000fe40009ffe4ff */
[----:B-1----:R-:W-:-:S04]  /*3d200*/  SEL R190, RZ, 0x4, !P1 ;  /* 0x00000004ffbe7807 */ /* 0x002fc80004800000 */
[----:B------:R-:W-:Y:S02]  /*3d210*/  SEL R190, R190, RZ, !P0 ;  /* 0x000000ffbebe7207 */ /* 0x000fe40004000000 */
[----:B------:R-:W-:Y:S02]  /*3d220*/  MOV R191, R207 ;  /* 0x000000cf00bf7202 */ /* 0x000fe40000000f00 */
[----:B------:R-:W-:Y:S01]  /*3d230*/  ISETP.NE.U32.AND P1, PT, R190, RZ, PT ;  /* 0x000000ffbe00720c */ /* 0x000fe20003f25070 */
[----:B------:R-:W-:Y:S01]  /*3d240*/  IMAD.MOV.U32 R190, RZ, RZ, R208 ;  /* 0x000000ffffbe7224 */ /* 0x000fe200078e00d0 */
[----:B------:R-:W-:-:S04]  /*3d250*/  IADD3.X R209, R209, UR6, RZ, P4, !PT ;  /* 0x00000006d1d17c10 */ /* 0x000fc8000a7fe4ff */
[----:B------:R1:W-:Y:S01]  /*3d260*/  LDGSTS.E [R187+0x4000], desc[UR8][R190.64], P2 ;  /* 0x04000000bebb7fae */ /* 0x0003e20009121848 */
[----:B------:R-:W-:Y:S02]  /*3d270*/  ISETP.GT.AND P2, PT, R180, 0x12, PT ;  /* 0x00000012b400780c */ /* 0x000fe40003f44270 */
[----:B------:R-:W-:Y:S01]  /*3d280*/  IADD3 R212, P3, R212, UR4, RZ ;  /* 0x00000004d4d47c10 */ /* 0x000fe2000ff7e0ff */
[----:B-1----:R-:W-:Y:S01]  /*3d290*/  IMAD.MOV.U32 R190, RZ, RZ, R210 ;  /* 0x000000ffffbe7224 */ /* 0x002fe200078e00d2 */
[----:B------:R-:W-:-:S05]  /*3d2a0*/  MOV R191, R209 ;  /* 0x000000d100bf7202 */ /* 0x000fca0000000f00 */
[----:B------:R1:W-:Y:S01]  /*3d2b0*/  LDGSTS.E [R187+0x4], desc[UR8][R190.64], P1 ;  /* 0x00004000bebb7fae */ /* 0x0003e20008921848 */
[----:B------:R-:W-:Y:S02]  /*3d2c0*/  IADD3.X R211, R211, UR6, RZ, P3, !PT ;  /* 0x00000006d3d37c10 */ /* 0x000fe40009ffe4ff */
[----:B------:R-:W-:Y:S02]  /*3d2d0*/  IADD3 R214, P4, R214, UR4, RZ ;  /* 0x00000004d6d67c10 */ /* 0x000fe4000ff9e0ff */
        /* <DEDUP_REMOVED lines=593> */
[----:B------:R-:W-:Y:S02]  /*3f7f0*/  IADD3 R5, P2, R5, UR4, RZ ;  /* 0x0000000405057c10 */ /* 0x000fe4000ff5e0ff */
[----:B------:R-:W-:Y:S02]  /*3f800*/  IADD3 R0, P3, R0, UR4, RZ ;  /* 0x0000000400007c10 */ /* 0x000fe4000ff7e0ff */
[----:B------:R-:W-:Y:S01]  /*3f810*/  IADD3.X R6, R6, UR6, RZ, P2, !PT ;  /* 0x0000000606067c10 */ /* 0x000fe200097fe4ff */
[----:B------:R-:W-:Y:S01]  /*3f820*/  STL [R1+0x5a4], R188 ;  /* 0x0005a4bc01007387 */ /* 0x000fe20000100800 */
[----:B------:R-:W-:-:S03]  /*3f830*/  IADD3.X R3, R3, UR6, RZ, P3, !PT ;  /* 0x0000000603037c10 */ /* 0x000fc60009ffe4ff */
[----:B------:R-:W-:Y:S01]  /*3f840*/  STL [R1+0x5a0], R189 ;  /* 0x0005a0bd01007387 */ /* 0x000fe20000100800 */
[----:B-1----:R-:W-:Y:S01]  /*3f850*/  MOV R190, R5 ;  /* 0x0000000500be7202 */ /* 0x002fe20000000f00 */
[----:B------:R-:W-:Y:S02]  /*3f860*/  IMAD.MOV.U32 R191, RZ, RZ, R6 ;  /* 0x000000ffffbf7224 */ /* 0x000fe400078e0006 */
[----:B------:R-:W-:Y:S04]  /*3f870*/  STL [R1+0x5ac], R7 ;  /* 0x0005ac0701007387 */ /* 0x000fe80000100800 */
[----:B------:R1:W-:Y:S04]  /*3f880*/  STL [R1+0x5a8], R185 ;  /* 0x0005a8b901007387 */ /* 0x0003e80000100800 */
[----:B------:R-:W-:Y:S04]  /*3f890*/  STL [R1+0x5b4], R5 ;  /* 0x0005b40501007387 */ /* 0x000fe80000100800 */
[----:B------:R-:W-:Y:S04]  /*3f8a0*/  STL [R1+0x5b0], R6 ;  /* 0x0005b00601007387 */ /* 0x000fe80000100800 */
[----:B------:R-:W-:Y:S04]  /*3f8b0*/  STL [R1+0x5bc], R0 ;  /* 0x0005bc0001007387 */ /* 0x000fe80000100800 */
[----:B------:R2:W-:Y:S04]  /*3f8c0*/  LDGSTS.E [R187+0x1800c], desc[UR8][R190.64], P1 ;  /* 0x1800c000bebb7fae */ /* 0x0005e80008921848 */
[----:B------:R3:W-:Y:S04]  /*3f8d0*/  STL [R1+0x5b8], R3 ;  /* 0x0005b80301007387 */ /* 0x0007e80000100800 */
[----:B-1----:R-:W4:Y:S01]  /*3f8e0*/  LDL.LU R185, [R1+0x1c0] ;  /* 0x0001c00001b97983 */ /* 0x002f220000300800 */
[----:B--2---:R-:W-:-:S03]  /*3f8f0*/  IMAD.MOV.U32 R191, RZ, RZ, R3 ;  /* 0x000000ffffbf7224 */ /* 0x004fc600078e0003 */
[----:B---3--:R-:W2:Y:S01]  /*3f900*/  LDL.LU R3, [R1+0x1c4] ;  /* 0x0001c40001037983 */ /* 0x008ea20000300800 */
[----:B------:R-:W-:-:S03]  /*3f910*/  MOV R190, R0 ;  /* 0x0000000000be7202 */ /* 0x000fc60000000f00 */
[----:B------:R-:W3:Y:S04]  /*3f920*/  LDL.LU R7, [R1+0x1c8] ;  /* 0x0001c80001077983 */ /* 0x000ee80000300800 */
[----:B------:R-:W3:Y:S04]  /*3f930*/  LDL.LU R6, [R1+0x1cc] ;  /* 0x0001cc0001067983 */ /* 0x000ee80000300800 */
[----:B------:R-:W3:Y:S04]  /*3f940*/  LDL.LU R5, [R1+0x1d0] ;  /* 0x0001d00001057983 */ /* 0x000ee80000300800 */
[----:B------:R-:W3:Y:S04]  /*3f950*/  LDL.LU R0, [R1+0x1d4] ;  /* 0x0001d40001007983 */ /* 0x000ee80000300800 */
        /* <DEDUP_REMOVED lines=65> */
[----:B----4-:R-:W-:Y:S01]  /*3fd70*/  IADD3.X R185, R185, UR6, RZ, P4, !PT ;  /* 0x00000006b9b97c10 */ /* 0x010fe2000a7fe4ff */
[----:B------:R-:W-:Y:S01]  /*3fd80*/  STL [R1+0x1c4], R3 ;  /* 0x0001c40301007387 */ /* 0x000fe20000100800 */
[----:B-1----:R-:W-:-:S03]  /*3fd90*/  IMAD.MOV.U32 R190, RZ, RZ, R3 ;  /* 0x000000ffffbe7224 */ /* 0x002fc600078e0003 */
[----:B------:R1:W-:Y:S01]  /*3fda0*/  STL [R1+0x1c0], R185 ;  /* 0x0001c0b901007387 */ /* 0x0003e20000100800 */
[----:B------:R-:W-:-:S03]  /*3fdb0*/  MOV R191, R185 ;  /* 0x000000b900bf7202 */ /* 0x000fc60000000f00 */
[----:B------:R-:W2:Y:S04]  /*3fdc0*/  LDL.LU R189, [R1+0x1d8] ;  /* 0x0001d80001bd7983 */ /* 0x000ea80000300800 */
[----:B------:R-:W4:Y:S04]  /*3fdd0*/  LDL.LU R188, [R1+0x1dc] ;  /* 0x0001dc0001bc7983 */ /* 0x000f280000300800 */
[----:B-1----:R-:W2:Y:S04]  /*3fde0*/  LDL.LU R185, [R1+0x1e0] ;  /* 0x0001e00001b97983 */ /* 0x002ea80000300800 */
[----:B------:R-:W2:Y:S01]  /*3fdf0*/  LDL.LU R3, [R1+0x1e4] ;  /* 0x0001e40001037983 */ /* 0x000ea20000300800 */
[----:B---3--:R-:W-:-:S03]  /*3fe00*/  IADD3 R6, P3, R6, UR4, RZ ;  /* 0x0000000406067c10 */ /* 0x008fc6000ff7e0ff */
[----:B------:R1:W-:Y:S01]  /*3fe10*/  LDGSTS.E [R187+0x8000], desc[UR8][R190.64], P2 ;  /* 0x08000000bebb7fae */ /* 0x0003e20009121848 */
[----:B------:R-:W-:Y:S02]  /*3fe20*/  IADD3 R0, P4, R0, UR4, RZ ;  /* 0x0000000400007c10 */ /* 0x000fe4000ff9e0ff */
[----:B------:R-:W-:Y:S02]  /*3fe30*/  IADD3.X R7, R7, UR6, RZ, P3, !PT ;  /* 0x0000000607077c10 */ /* 0x000fe40009ffe4ff */
[----:B------:R-:W-:Y:S02]  /*3fe40*/  IADD3.X R5, R5, UR6, RZ, P4, !PT ;  /* 0x0000000605057c10 */ /* 0x000fe4000a7fe4ff */
[----:B-1----:R-:W-:-:S04]  /*3fe50*/  SEL R190, RZ, 0x4, !P1 ;  /* 0x00000004ffbe7807 */ /* 0x002fc80004800000 */
[----:B------:R-:W-:Y:S01]  /*3fe60*/  SEL R190, R190, RZ, !P0 ;  /* 0x000000ffbebe7207 */ /* 0x000fe20004000000 */
[----:B------:R-:W-:Y:S01]  /*3fe70*/  STL [R1+0x1cc], R6 ;  /* 0x0001cc0601007387 */ /* 0x000fe20000100800 */
[----:B------:R-:W-:Y:S02]  /*3fe80*/  MOV R191, R7 ;  /* 0x0000000700bf7202 */ /* 0x000fe40000000f00 */
[----:B------:R-:W-:Y:S01]  /*3fe90*/  ISETP.NE.U32.AND P1, PT, R190, RZ, PT ;  /* 0x000000ffbe00720c */ /* 0x000fe20003f25070 */
[----:B------:R-:W-:Y:S01]  /*3fea0*/  IMAD.MOV.U32 R190, RZ, RZ, R6 ;  /* 0x000000ffffbe7224 */ /* 0x000fe200078e0006 */
[----:B------:R1:W-:Y:S04]  /*3feb0*/  STL [R1+0x1c8], R7 ;  /* 0x0001c80701007387 */ /* 0x0003e80000100800 */
[----:B------:R-:W-:Y:S04]  /*3fec0*/  STL [R1+0x1d4], R0 ;  /* 0x0001d40001007387 */ /* 0x000fe80000100800 */
[----:B------:R3:W-:Y:S04]  /*3fed0*/  STL [R1+0x1d0], R5 ;  /* 0x0001d00501007387 */ /* 0x0007e80000100800 */
[----:B-1----:R-:W2:Y:S04]  /*3fee0*/  LDL.LU R7, [R1+0x1e8] ;  /* 0x0001e80001077983 */ /* 0x002ea80000300800 */
[----:B------:R1:W-:Y:S04]  /*3fef0*/  LDGSTS.E [R187+0xc000], desc[UR8][R190.64], P2 ;  /* 0x0c000000bebb7fae */ /* 0x0003e80009121848 */
[----:B------:R-:W2:Y:S01]  /*3ff00*/  LDL.LU R6, [R1+0x1ec] ;  /* 0x0001ec0001067983 */ /* 0x000ea20000300800 */
        /* <DEDUP_REMOVED lines=9> */
[----:B----4-:R-:W-:-:S04]  /*3ffa0*/  IADD3 R188, P3, R188, UR4, RZ ;  /* 0x00000004bcbc7c10 */ /* 0x010fc8000ff7e0ff */
        /* <DEDUP_REMOVED lines=9> */
[----:B-1----:R-:W4:Y:S04]  /*40040*/  LDL.LU R189, [R1+0x1f8] ;  /* 0x0001f80001bd7983 */ /* 0x002f280000300800 */
[----:B------:R1:W-:Y:S04]  /*40050*/  LDGSTS.E [R187+0xc004], desc[UR8][R190.64], P1 ;  /* 0x0c004000bebb7fae */ /* 0x0003e80008921848 */
[----:B------:R-:W4:Y:S01]  /*40060*/  LDL.LU R188, [R1+0x1fc] ;  /* 0x0001fc0001bc7983 */ /* 0x000f220000300800 */
[----:B------:R-:W-:-:S02]  /*40070*/  ISETP.GT.AND P1, PT, R180, 0x3b, PT ;  /* 0x0000003bb400780c */ /* 0x000fc40003f24270 */
[----:B-1----:R-:W-:Y:S01]  /*40080*/  MOV R191, R185 ;  /* 0x000000b900bf7202 */ /* 0x002fe20000000f00 */
[----:B------:R-:W-:Y:S01]  /*40090*/  IMAD.MOV.U32 R190, RZ, RZ, R3 ;  /* 0x000000ffffbe7224 */ /* 0x000fe200078e0003 */
[----:B--2---:R-:W2:Y:S04]  /*400a0*/  LDL.LU R185, [R1+0x3c0] ;  /* 0x0003c00001b97983 */ /* 0x004ea80000300800 */
[----:B------:R-:W2:Y:S04]  /*400b0*/  LDL.LU R3, [R1+0x3c4] ;  /* 0x0003c40001037983 */ /* 0x000ea80000300800 */
[----:B------:R1:W-:Y:S01]  /*400c0*/  LDGSTS.E [R187+0x8008], desc[UR8][R190.64], P2 ;  /* 0x08008000bebb7fae */ /* 0x0003e20009121848 */
[----:B------:R-:W-:-:S04]  /*400d0*/  IADD3 R6, P3, R6, UR4, RZ ;  /* 0x0000000406067c10 */ /* 0x000fc8000ff7e0ff */
[----:B------:R-:W-:Y:S02]  /*400e0*/  IADD3.X R7, R7, UR6, RZ, P3, !PT ;  /* 0x0000000607077c10 */ /* 0x000fe40009ffe4ff */
[----:B-1----:R-:W-:-:S04]  /*400f0*/  SEL R190, RZ, 0x4, !P1 ;  /* 0x00000004ffbe7807 */ /* 0x002fc80004800000 */
[----:B------:R-:W-:Y:S02]  /*40100*/  SEL R190, R190, RZ, !P0 ;  /* 0x000000ffbebe7207 */ /* 0x000fe40004000000 */
[----:B---3--:R-:W-:Y:S02]  /*40110*/  IADD3 R0, P4, R0, UR4, RZ ;  /* 0x0000000400007c10 */ /* 0x008fe4000ff9e0ff */
[----:B------:R-:W-:Y:S01]  /*40120*/  ISETP.NE.U32.AND P1, PT, R190, RZ, PT ;  /* 0x000000ffbe00720c */ /* 0x000fe20003f25070 */
[----:B------:R-:W-:Y:S01]  /*40130*/  IMAD.MOV.U32 R190, RZ, RZ, R6 ;  /* 0x000000ffffbe7224 */ /* 0x000fe200078e0006 */
[----:B------:R-:W-:Y:S01]  /*40140*/  IADD3.X R5, R5, UR6, RZ, P4, !PT ;  /* 0x0000000605057c10 */ /* 0x000fe2000a7fe4ff */
        /* <DEDUP_REMOVED lines=8> */
[----:B---3--:R-:W-:Y:S01]  /*401d0*/  MOV R191, R5 ;  /* 0x0000000500bf7202 */ /* 0x008fe20000000f00 */
[----:B------:R-:W-:-:S02]  /*401e0*/  IMAD.MOV.U32 R190, RZ, RZ, R0 ;  /* 0x000000ffffbe7224 */ /* 0x000fc400078e0000 */
[----:B------:R-:W3:Y:S04]  /*401f0*/  LDL.LU R5, [R1+0x3d0] ;  /* 0x0003d00001057983 */ /* 0x000ee80000300800 */
[----:B------:R-:W3:Y:S01]  /*40200*/  LDL.LU R0, [R1+0x3d4] ;  /* 0x0003d40001007983 */ /* 0x000ee20000300800 */
[----:B------:R-:W-:-:S03]  /*40210*/  ISETP.GT.AND P2, PT, R180, 0x58, PT ;  /* 0x00000058b400780c */ /* 0x000fc60003f44270 */
[----:B------:R1:W-:Y:S02]  /*40220*/  LDGSTS.E [R187+0x800c], desc[UR8][R190.64], P1 ;  /* 0x0800c000bebb7fae */ /* 0x0003e40008921848 */
[----:B-1----:R-:W-:-:S04]  /*40230*/  SEL R190, RZ, 0x4, !P2 ;  /* 0x00000004ffbe7807 */ /* 0x002fc80005000000 */
[----:B------:R-:W-:-:S04]  /*40240*/  SEL R190, R190, RZ, !P0 ;  /* 0x000000ffbebe7207 */ /* 0x000fc80004000000 */
[----:B------:R-:W-:Y:S02]  /*40250*/  ISETP.NE.U32.AND P2, PT, R190, RZ, PT ;  /* 0x000000ffbe00720c */ /* 0x000fe40003f45070 */
[----:B----4-:R-:W-:-:S04]  /*40260*/  IADD3 R188, P3, R188, UR4, RZ ;  /* 0x00000004bcbc7c10 */ /* 0x010fc8000ff7e0ff */
        /* <DEDUP_REMOVED lines=10> */
[----:B-1----:R-:W3:Y:S04]  /*40310*/  LDL.LU R189, [R1+0x3d8] ;  /* 0x0003d80001bd7983 */ /* 0x002ee80000300800 */
[----:B------:R-:W3:Y:S01]  /*40320*/  LDL.LU R188, [R1+0x3dc] ;  /* 0x0003dc0001bc7983 */ /* 0x000ee20000300800 */
[----:B----4-:R-:W-:Y:S01]  /*40330*/  MOV R191, R185 ;  /* 0x000000b900bf7202 */ /* 0x010fe20000000f00 */
[----:B------:R-:W-:-:S02]  /*40340*/  IMAD.MOV.U32 R190, RZ, RZ, R3 ;  /* 0x000000ffffbe7224 */ /* 0x000fc400078e0003 */
[----:B--2---:R-:W2:Y:S01]  /*40350*/  LDL.LU R185, [R1+0x3e0] ;  /* 0x0003e00001b97983 */ /* 0x004ea20000300800 */
[----:B------:R-:W-:-:S03]  /*40360*/  ISETP.GT.AND P1, PT, R180, 0x59, PT ;  /* 0x00000059b400780c */ /* 0x000fc60003f24270 */
[----:B------:R-:W4:Y:S04]  /*40370*/  LDL.LU R3, [R1+0x3e4] ;  /* 0x0003e40001037983 */ /* 0x000f280000300800 */
[----:B------:R1:W-:Y:S02]  /*40380*/  LDGSTS.E [R187+0x10000], desc[UR8][R190.64], P2 ;  /* 0x10000000bebb7fae */ /* 0x0003e40009121848 */
[----:B-1----:R-:W-:Y:S02]  /*40390*/  SEL R190, RZ, 0x4, !P1 ;  /* 0x00000004ffbe7807 */ /* 0x002fe40004800000 */
[----:B------:R-:W-:Y:S02]  /*403a0*/  IADD3 R6, P3, R6, UR4, RZ ;  /* 0x0000000406067c10 */ /* 0x000fe4000ff7e0ff */
[----:B------:R-:W-:-:S02]  /*403b0*/  SEL R190, R190, RZ, !P0 ;  /* 0x000000ffbebe7207 */ /* 0x000fc40004000000 */
[----:B------:R-:W-:Y:S02]  /*403c0*/  IADD3.X R7, R7, UR6, RZ, P3, !PT ;  /* 0x0000000607077c10 */ /* 0x000fe40009ffe4ff */
[----:B---3--:R-:W-:Y:S01]  /*403d0*/  IADD3 R0, P4, R0, UR4, RZ ;  /* 0x0000000400007c10 */ /* 0x008fe2000ff9e0ff */
[----:B------:R-:W-:Y:S01]  /*403e0*/  STL [R1+0x3cc], R6 ;  /* 0x0003cc0601007387 */ /* 0x000fe20000100800 */
[----:B------:R-:W-:Y:S02]  /*403f0*/  ISETP.NE.U32.AND P1, PT, R190, RZ, PT ;  /* 0x000000ffbe00720c */ /* 0x000fe40003f25070 */
[----:B------:R-:W-:Y:S01]  /*40400*/  IADD3.X R5, R5, UR6, RZ, P4, !PT ;  /* 0x0000000605057c10 */ /* 0x000fe2000a7fe4ff */
[----:B------:R-:W-:Y:S01]  /*40410*/  IMAD.MOV.U32 R190, RZ, RZ, R6 ;  /* 0x000000ffffbe7224 */ /* 0x000fe200078e0006 */
[----:B------:R-:W-:Y:S01]  /*40420*/  MOV R191, R7 ;  /* 0x0000000700bf7202 */ /* 0x000fe20000000f00 */
        /* <DEDUP_REMOVED lines=19> */
[----:B--2---:R-:W-:Y:S01]  /*40560*/  IADD3.X R185, R185, UR6, RZ, P4, !PT ;  /* 0x00000006b9b97c10 */ /* 0x004fe2000a7fe4ff */
[----:B------:R1:W-:Y:S01]  /*40570*/  STL [R1+0x3d8], R189 ;  /* 0x0003d8bd01007387 */ /* 0x0003e20000100800 */
[----:B------:R-:W-:Y:S01]  /*40580*/  IMAD.MOV.U32 R190, RZ, RZ, R188 ;  /* 0x000000ffffbe7224 */ /* 0x000fe200078e00bc */
[----:B------:R-:W-:Y:S02]  /*40590*/  MOV R191, R189 ;  /* 0x000000bd00bf7202 */ /* 0x000fe40000000f00 */
[----:B------:R-:W-:Y:S04]  /*405a0*/  STL [R1+0x3e4], R3 ;  /* 0x0003e40301007387 */ /* 0x000fe80000100800 */
[----:B------:R2:W-:Y:S04]  /*405b0*/  STL [R1+0x3e0], R185 ;  /* 0x0003e0b901007387 */ /* 0x0005e80000100800 */
[----:B-1----:R-:W4:Y:S04]  /*405c0*/  LDL.LU R189, [R1+0x3f8] ;  /* 0x0003f80001bd7983 */ /* 0x002f280000300800 */
[----:B------:R-:W4:Y:S04]  /*405d0*/  LDL.LU R188, [R1+0x3fc] ;  /* 0x0003fc0001bc7983 */ /* 0x000f280000300800 */
[----:B------:R1:W-:Y:S01]  /*405e0*/  LDGSTS.E [R187+0x14004], desc[UR8][R190.64], P1 ;  /* 0x14004000bebb7fae */ /* 0x0003e20008921848 */
[----:B------:R-:W-:Y:S01]  /*405f0*/  ISETP.GT.AND P1, PT, R180, 0x5b, PT ;  /* 0x0000005bb400780c */ /* 0x000fe20003f24270 */
[----:B-1----:R-:W-:Y:S01]  /*40600*/  IMAD.MOV.U32 R190, RZ, RZ, R3 ;  /* 0x000000ffffbe7224 */ /* 0x002fe200078e0003 */
[----:B------:R-:W-:-:S02]  /*40610*/  MOV R191, R185 ;  /* 0x000000b900bf7202 */ /* 0x000fc40000000f00 */
[----:B--2---:R-:W2:Y:S04]  /*40620*/  LDL.LU R185, [R1+0x5c0] ;  /* 0x0005c00001b97983 */ /* 0x004ea80000300800 */
[----:B------:R-:W2:Y:S04]  /*40630*/  LDL.LU R3, [R1+0x5c4] ;  /* 0x0005c40001037983 */ /* 0x000ea80000300800 */
[----:B------:R1:W-:Y:S01]  /*40640*/  LDGSTS.E [R187+0x10008], desc[UR8][R190.64], P2 ;  /* 0x10008000bebb7fae */ /* 0x0003e20009121848 */
[----:B------:R-:W-:Y:S02]  /*40650*/  IADD3 R6, P3, R6, UR4, RZ ;  /* 0x0000000406067c10 */ /* 0x000fe4000ff7e0ff */
[----:B-1----:R-:W-:-:S02]  /*40660*/  SEL R190, RZ, 0x4, !P1 ;  /* 0x00000004ffbe7807 */ /* 0x002fc40004800000 */
[----:B------:R-:W-:Y:S02]  /*40670*/  IADD3.X R7, R7, UR6, RZ, P3, !PT ;  /* 0x0000000607077c10 */ /* 0x000fe40009ffe4ff */
[----:B------:R-:W-:Y:S01]  /*40680*/  SEL R190, R190, RZ, !P0 ;  /* 0x000000ffbebe7207 */ /* 0x000fe20004000000 */
[----:B------:R-:W-:Y:S01]  /*40690*/  STL [R1+0x3ec], R6 ;  /* 0x0003ec0601007387 */ /* 0x000fe20000100800 */
[----:B------:R-:W-:Y:S02]  /*406a0*/  MOV R191, R7 ;  /* 0x0000000700bf7202 */ /* 0x000fe40000000f00 */
[----:B---3--:R-:W-:Y:S02]  /*406b0*/  IADD3 R0, P4, R0, UR4, RZ ;  /* 0x0000000400007c10 */ /* 0x008fe4000ff9e0ff */
[----:B------:R-:W-:Y:S01]  /*406c0*/  ISETP.NE.U32.AND P1, PT, R190, RZ, PT ;  /* 0x000000ffbe00720c */ /* 0x000fe20003f25070 */
[----:B------:R-:W-:Y:S01]  /*406d0*/  IMAD.MOV.U32 R190, RZ, RZ, R6 ;  /* 0x000000ffffbe7224 */ /* 0x000fe200078e0006 */
[----:B------:R-:W-:Y:S01]  /*406e0*/  IADD3.X R5, R5, UR6, RZ, P4, !PT ;  /* 0x0000000605057c10 */ /* 0x000fe2000a7fe4ff */
        /* <DEDUP_REMOVED lines=17> */
[----:B------:R-:W-:-:S03]  /*40800*/  IMAD.MOV.U32 R190, RZ, RZ, R188 ;  /* 0x000000ffffbe7224 */ /* 0x000fc600078e00bc */
[----:B------:R-:W-:Y:S01]  /*40810*/  MOV R191, R189 ;  /* 0x000000bd00bf7202 */ /* 0x000fe20000000f00 */
[----:B------:R-:W-:Y:S04]  /*40820*/  STL [R1+0x3fc], R188 ;  /* 0x0003fcbc01007387 */ /* 0x000fe80000100800 */
[----:B------:R-:W-:Y:S04]  /*40830*/  STL [R1+0x3f8], R189 ;  /* 0x0003f8bd01007387 */ /* 0x000fe80000100800 */
[----:B------:R1:W-:Y:S01]  /*40840*/  LDGSTS.E [R187+0x1400c], desc[UR8][R190.64], P1 ;  /* 0x1400c000bebb7fae */ /* 0x0003e20008921848 */
[----:B--2---:R-:W-:-:S04]  /*40850*/  IADD3 R3, P4, R3, UR4, RZ ;  /* 0x0000000403037c10 */ /* 0x004fc8000ff9e0ff */
[----:B------:R-:W-:Y:S01]  /*40860*/  IADD3.X R185, R185, UR6, RZ, P4, !PT ;  /* 0x00000006b9b97c10 */ /* 0x000fe2000a7fe4ff */
[----:B------:R-:W-:Y:S01]  /*40870*/  STL [R1+0x5c4], R3 ;  /* 0x0005c40301007387 */ /* 0x000fe20000100800 */
[----:B-1----:R-:W-:Y:S02]  /*40880*/  IMAD.MOV.U32 R190, RZ, RZ, R3 ;  /* 0x000000ffffbe7224 */ /* 0x002fe400078e0003 */
[----:B------:R-:W-:Y:S01]  /*40890*/  MOV R191, R185 ;  /* 0x000000b900bf7202 */ /* 0x000fe20000000f00 */
[----:B------:R1:W-:Y:S01]  /*408a0*/  STL [R1+0x5c0], R185 ;  /* 0x0005c0b901007387 */ /* 0x0003e20000100800 */
[----:B------:R-:W-:-:S03]  /*408b0*/  ISETP.GT.AND P1, PT, R180, 0x79, PT ;  /* 0x00000079b400780c */ /* 0x000fc60003f24270 */
[----:B------:R2:W-:Y:S04]  /*408c0*/  LDGSTS.E [R187+0x18000], desc[UR8][R190.64], P2 ;  /* 0x18000000bebb7fae */ /* 0x0005e80009121848 */
[----:B-1----:R-:W4:Y:S04]  /*408d0*/  LDL.LU R185, [R1+0x5d8] ;  /* 0x0005d80001b97983 */ /* 0x002f280000300800 */
[----:B------:R-:W4:Y:S04]  /*408e0*/  LDL.LU R3, [R1+0x5dc] ;  /* 0x0005dc0001037983 */ /* 0x000f280000300800 */
[----:B------:R-:W4:Y:S04]  /*408f0*/  LDL.LU R189, [R1+0x5e0] ;  /* 0x0005e00001bd7983 */ /* 0x000f280000300800 */
[----:B------:R-:W4:Y:S01]  /*40900*/  LDL.LU R188, [R1+0x5e4] ;  /* 0x0005e40001bc7983 */ /* 0x000f220000300800 */
[----:B--2---:R-:W-:-:S04]  /*40910*/  SEL R190, RZ, 0x4, !P1 ;  /* 0x00000004ffbe7807 */ /* 0x004fc80004800000 */
[----:B------:R-:W-:-:S04]  /*40920*/  SEL R190, R190, RZ, !P0 ;  /* 0x000000ffbebe7207 */ /* 0x000fc80004000000 */
[----:B------:R-:W-:Y:S02]  /*40930*/  ISETP.NE.U32.AND P1, PT, R190, RZ, PT ;  /* 0x000000ffbe00720c */ /* 0x000fe40003f25070 */
[----:B------:R-:W-:-:S04]  /*40940*/  IADD3 R6, P3, R6, UR4, RZ ;  /* 0x0000000406067c10 */ /* 0x000fc8000ff7e0ff */
[----:B------:R-:W-:Y:S02]  /*40950*/  IADD3.X R7, R7, UR6, RZ, P3, !PT ;  /* 0x0000000607077c10 */ /* 0x000fe40009ffe4ff */
[----:B---3--:R-:W-:Y:S01]  /*40960*/  IADD3 R0, P4, R0, UR4, RZ ;  /* 0x0000000400007c10 */ /* 0x008fe2000ff9e0ff */
        /* <DEDUP_REMOVED lines=12> */
[----:B------:R-:W-:-:S02]  /*40a30*/  MOV R191, R5 ;  /* 0x0000000500bf7202 */ /* 0x000fc40000000f00 */
[----:B--2---:R-:W2:Y:S04]  /*40a40*/  LDL.LU R5, [R1+0x5f4] ;  /* 0x0005f40001057983 */ /* 0x004ea80000300800 */
[----:B------:R1:W-:Y:S04]  /*40a50*/  LDGSTS.E [R187+0x18004], desc[UR8][R190.64], P1 ;  /* 0x18004000bebb7fae */ /* 0x0003e80008921848 */
[----:B------:R-:W2:Y:S01]  /*40a60*/  LDL.LU R0, [R1+0x5fc] ;  /* 0x0005fc0001007983 */ /* 0x000ea20000300800 */
[----:B-1----:R-:W-:-:S04]  /*40a70*/  SEL R190, RZ, 0x4, !P2 ;  /* 0x00000004ffbe7807 */ /* 0x002fc80005000000 */
[----:B------:R-:W-:-:S04]  /*40a80*/  SEL R190, R190, RZ, !P0 ;  /* 0x000000ffbebe7207 */ /* 0x000fc80004000000 */
[----:B------:R-:W-:Y:S02]  /*40a90*/  ISETP.NE.U32.AND P2, PT, R190, RZ, PT ;  /* 0x000000ffbe00720c */ /* 0x000fe40003f45070 */
[----:B----4-:R-:W-:-:S04]  /*40aa0*/  IADD3 R3, P3, R3, UR4, RZ ;  /* 0x0000000403037c10 */ /* 0x010fc8000ff7e0ff */
        /* <DEDUP_REMOVED lines=8> */
[----:B------:R4:W-:Y:S04]  /*40b30*/  LDGSTS.E [R187+0x1c004], desc[UR8][R190.64], P1 ;  /* 0x1c004000bebb7fae */ /* 0x0009e80008921848 */
[----:B-1----:R-:W2:Y:S04]  /*40b40*/  LDL.LU R185, [R1+0x5f0] ;  /* 0x0005f00001b97983 */ /* 0x002ea80000300800 */
[----:B------:R-:W-:Y:S04]  /*40b50*/  STL [R1+0x5e0], R189 ;  /* 0x0005e0bd01007387 */ /* 0x000fe80000100800 */
[----:B------:R-:W2:Y:S01]  /*40b60*/  LDL.LU R3, [R1+0x5f8] ;  /* 0x0005f80001037983 */ /* 0x000ea20000300800 */
[----:B----4-:R-:W-:Y:S01]  /*40b70*/  IMAD.MOV.U32 R190, RZ, RZ, R188 ;  /* 0x000000ffffbe7224 */ /* 0x010fe200078e00bc */
[----:B------:R-:W-:-:S02]  /*40b80*/  MOV R191, R189 ;  /* 0x000000bd00bf7202 */ /* 0x000fc40000000f00 */
[----:B------:R-:W-:-:S03]  /*40b90*/  ISETP.GT.AND P1, PT, R180, 0x7b, PT ;  /* 0x0000007bb400780c */ /* 0x000fc60003f24270 */
[----:B------:R1:W-:Y:S02]  /*40ba0*/  LDGSTS.E [R187+0x18008], desc[UR8][R190.64], P2 ;  /* 0x18008000bebb7fae */ /* 0x0003e40009121848 */
[----:B-1----:R-:W-:Y:S02]  /*40bb0*/  SEL R190, RZ, 0x4, !P1 ;  /* 0x00000004ffbe7807 */ /* 0x002fe40004800000 */
[----:B---3--:R-:W-:Y:S02]  /*40bc0*/  IADD3 R6, P3, R6, UR4, RZ ;  /* 0x0000000406067c10 */ /* 0x008fe4000ff7e0ff */
[----:B------:R-:W-:Y:S02]  /*40bd0*/  SEL R190, R190, RZ, !P0 ;  /* 0x000000ffbebe7207 */ /* 0x000fe40004000000 */
[----:B------:R-:W-:Y:S01]  /*40be0*/  IADD3.X R7, R7, UR6, RZ, P3, !PT ;  /* 0x0000000607077c10 */ /* 0x000fe20009ffe4ff */
[----:B------:R-:W-:Y:S01]  /*40bf0*/  STL [R1+0x5ec], R6 ;  /* 0x0005ec0601007387 */ /* 0x000fe20000100800 */
[----:B------:R-:W-:Y:S01]  /*40c00*/  ISETP.NE.U32.AND P1, PT, R190, RZ, PT ;  /* 0x000000ffbe00720c */ /* 0x000fe20003f25070 */
[----:B------:R-:W-:Y:S01]  /*40c10*/  IMAD.MOV.U32 R190, RZ, RZ, R6 ;  /* 0x000000ffffbe7224 */ /* 0x000fe200078e0006 */
[----:B------:R-:W-:Y:S01]  /*40c20*/  MOV R191, R7 ;  /* 0x0000000700bf7202 */ /* 0x000fe20000000f00 */
[----:B------:R1:W-:Y:S04]  /*40c30*/  STL [R1+0x5e8], R7 ;  /* 0x0005e80701007387 */ /* 0x0003e80000100800 */
[----:B------:R3:W-:Y:S04]  /*40c40*/  LDGSTS.E [R187+0x1c008], desc[UR8][R190.64], P2 ;  /* 0x1c008000bebb7fae */ /* 0x0007e80009121848 */
[----:B-1----:R-:W4:Y:S04]  /*40c50*/  LDL.LU R7, [R1] ;  /* 0x0000000001077983 */ /* 0x002f280000300800 */
[----:B------:R-:W4:Y:S01]  /*40c60*/  LDL.LU R6, [R1+0x4] ;  /* 0x0000040001067983 */ /* 0x000f220000300800 */
[----:B--2---:R-:W-:-:S02]  /*40c70*/  IADD3 R5, P2, R5, UR4, RZ ;  /* 0x0000000405057c10 */ /* 0x004fc4000ff5e0ff */
[----:B------:R-:W-:-:S03]  /*40c80*/  IADD3 R0, P3, R0, UR4, RZ ;  /* 0x0000000400007c10 */ /* 0x000fc6000ff7e0ff */
[----:B---3--:R-:W-:Y:S01]  /*40c90*/  IMAD.MOV.U32 R190, RZ, RZ, R5 ;  /* 0x000000ffffbe7224 */ /* 0x008fe200078e0005 */
[----:B------:R-:W-:Y:S01]  /*40ca0*/  STL [R1+0x5f4], R5 ;  /* 0x0005f40501007387 */ /* 0x000fe20000100800 */
[----:B------:R-:W-:-:S04]  /*40cb0*/  IADD3.X R185, R185, UR6, RZ, P2, !PT ;  /* 0x00000006b9b97c10 */ /* 0x000fc800097fe4ff */
[----:B------:R-:W-:Y:S01]  /*40cc0*/  MOV R191, R185 ;  /* 0x000000b900bf7202 */ /* 0x000fe20000000f00 */
[----:B------:R1:W-:Y:S01]  /*40cd0*/  STL [R1+0x5f0], R185 ;  /* 0x0005f0b901007387 */ /* 0x0003e20000100800 */
[----:B------:R-:W-:-:S03]  /*40ce0*/  IADD3.X R3, R3, UR6, RZ, P3, !PT ;  /* 0x0000000603037c10 */ /* 0x000fc60009ffe4ff */
[----:B------:R-:W-:Y:S04]  /*40cf0*/  STL [R1+0x5fc], R0 ;  /* 0x0005fc0001007387 */ /* 0x000fe80000100800 */
[----:B------:R2:W-:Y:S04]  /*40d00*/  STL [R1+0x5f8], R3 ;  /* 0x0005f80301007387 */ /* 0x0005e80000100800 */
[----:B------:R3:W-:Y:S04]  /*40d10*/  LDGSTS.E [R187+0x1800c], desc[UR8][R190.64], P1 ;  /* 0x1800c000bebb7fae */ /* 0x0007e80008921848 */
[----:B-1----:R-:W4:Y:S04]  /*40d20*/  LDL.LU R185, [R1+0x8] ;  /* 0x0000080001b97983 */ /* 0x002f280000300800 */
[----:B------:R-:W4:Y:S01]  /*40d30*/  LDL.LU R5, [R1+0xc] ;  /* 0x00000c0001057983 */ /* 0x000f220000300800 */
[----:B---3--:R-:W-:Y:S01]  /*40d40*/  IMAD.MOV.U32 R190, RZ, RZ, R0 ;  /* 0x000000ffffbe7224 */ /* 0x008fe200078e0000 */
[----:B------:R-:W-:-:S02]  /*40d50*/  MOV R191, R3 ;  /* 0x0000000300bf7202 */ /* 0x000fc40000000f00 */
[----:B--2---:R-:W2:Y:S04]  /*40d60*/  LDL.LU R3, [R1+0x10] ;  /* 0x0000100001037983 */ /* 0x004ea80000300800 */
[----:B------:R-:W3:Y:S04]  /*40d70*/  LDL.LU R0, [R1+0x14] ;  /* 0x0000140001007983 */ /* 0x000ee80000300800 */
[----:B------:R1:W-:Y:S01]  /*40d80*/  LDGSTS.E [R187+0x1c00c], desc[UR8][R190.64], P1 ;  /* 0x1c00c000bebb7fae */ /* 0x0003e20008921848 */
[----:B------:R-:W-:-:S04]  /*40d90*/  ISETP.GT.AND P1, PT, R180, 0x1c, PT ;  /* 0x0000001cb400780c */ /* 0x000fc80003f24270 */
[----:B-1----:R-:W-:Y:S02]  /*40da0*/  SEL R187, RZ, 0x4, !P1 ;  /* 0x00000004ffbb7807 */ /* 0x002fe40004800000 */
[----:B----4-:R-:W-:-:S04]  /*40db0*/  IADD3 R6, P1, R6, UR4, RZ ;  /* 0x0000000406067c10 */ /* 0x010fc8000ff3e0ff */
[----:B------:R-:W-:Y:S01]  /*40dc0*/  IADD3.X R7, R7, UR6, RZ, P1, !PT ;  /* 0x0000000607077c10 */ /* 0x000fe20008ffe4ff */
[----:B------:R-:W-:Y:S01]  /*40dd0*/  STL [R1+0x4], R6 ;  /* 0x0000040601007387 */ /* 0x000fe20000100800 */
[----:B------:R-:W-:-:S03]  /*40de0*/  MOV R190, R6 ;  /* 0x0000000600be7202 */ /* 0x000fc60000000f00 */
[----:B------:R1:W-:Y:S01]  /*40df0*/  STL [R1], R7 ;  /* 0x0000000701007387 */ /* 0x0003e20000100800 */
[----:B------:R-:W-:-:S03]  /*40e00*/  IMAD.MOV.U32 R191, RZ, RZ, R7 ;  /* 0x000000ffffbf7224 */ /* 0x000fc600078e0007 */
[----:B------:R-:W4:Y:S04]  /*40e10*/  LDL.LU R189, [R1+0x18] ;  /* 0x0000180001bd7983 */ /* 0x000f280000300800 */
[----:B------:R-:W4:Y:S04]  /*40e20*/  LDL.LU R188, [R1+0x1c] ;  /* 0x00001c0001bc7983 */ /* 0x000f280000300800 */
[----:B-1----:R-:W4:Y:S04]  /*40e30*/  LDL.LU R7, [R1+0x20] ;  /* 0x0000200001077983 */ /* 0x002f280000300800 */
[----:B------:R-:W4:Y:S01]  /*40e40*/  LDL.LU R6, [R1+0x24] ;  /* 0x0000240001067983 */ /* 0x000f220000300800 */
[----:B------:R-:W-:-:S04]  /*40e50*/  SEL R187, R187, RZ, !P0 ;  /* 0x000000ffbbbb7207 */ /* 0x000fc80004000000 */
[----:B------:R-:W-:Y:S02]  /*40e60*/  ISETP.NE.U32.AND P2, PT, R187, RZ, PT ;  /* 0x000000ffbb00720c */ /* 0x000fe40003f45070 */
[----:B------:R-:W-:Y:S02]  /*40e70*/  LOP3.LUT R187, R4, 0x70, RZ, 0x3c, !PT ;  /* 0x0000007004bb7812 */ /* 0x000fe400078e3cff */
[----:B------:R-:W-:-:S03]  /*40e80*/  ISETP.GT.AND P1, PT, R180, 0x1d, PT ;  /* 0x0000001db400780c */ /* 0x000fc60003f24270 */
[----:B------:R-:W-:-:S06]  /*40e90*/  VIADD R187, R187, UR12 ;  /* 0x0000000cbbbb7c36 */ /* 0x000fcc0008000000 */
[----:B------:R1:W-:Y:S02]  /*40ea0*/  LDGSTS.E [R187], desc[UR8][R190.64], P2 ;  /* 0x00000000bebb7fae */ /* 0x0003e40009121848 */
[----:B-1----:R-:W-:-:S04]  /*40eb0*/  SEL R190, RZ, 0x4, !P1 ;  /* 0x00000004ffbe7807 */ /* 0x002fc80004800000 */
[----:B------:R-:W-:-:S04]  /*40ec0*/  SEL R190, R190, RZ, !P0 ;  /* 0x000000ffbebe7207 */ /* 0x000fc80004000000 */
[----:B------:R-:W-:Y:S02]  /*40ed0*/  ISETP.NE.U32.AND P1, PT, R190, RZ, PT ;  /* 0x000000ffbe00720c */ /* 0x000fe40003f25070 */
[----:B------:R-:W-:-:S04]  /*40ee0*/  IADD3 R5, P3, R5, UR4, RZ ;  /* 0x0000000405057c10 */ /* 0x000fc8000ff7e0ff */
[----:B------:R-:W-:Y:S01]  /*40ef0*/  IADD3.X R185, R185, UR6, RZ, P3, !PT ;  /* 0x00000006b9b97c10 */ /* 0x000fe20009ffe4ff */
[----:B------:R-:W-:Y:S01]  /*40f00*/  STL [R1+0xc], R5 ;  /* 0x00000c0501007387 */ /* 0x000fe20000100800 */
[----:B---3--:R-:W-:-:S03]  /*40f10*/  IADD3 R0, P4, R0, UR4, RZ ;  /* 0x0000000400007c10 */ /* 0x008fc6000ff9e0ff */
[----:B------:R-:W-:Y:S01]  /*40f20*/  IMAD.MOV.U32 R191, RZ, RZ, R185 ;  /* 0x000000ffffbf7224 */ /* 0x000fe200078e00b9 */
[----:B------:R-:W-:Y:S02]  /*40f30*/  MOV R190, R5 ;  /* 0x0000000500be7202 */ /* 0x000fe40000000f00 */
[----:B--2---:R-:W-:Y:S01]  /*40f40*/  IADD3.X R3, R3, UR6, RZ, P4, !PT ;  /* 0x0000000603037c10 */ /* 0x004fe2000a7fe4ff */
[----:B------:R1:W-:Y:S04]  /*40f50*/  STL [R1+0x8], R185 ;  /* 0x000008b901007387 */ /* 0x0003e80000100800 */
[----:B------:R-:W-:Y:S04]  /*40f60*/  STL [R1+0x14], R0 ;  /* 0x0000140001007387 */ /* 0x000fe80000100800 */
[----:B------:R2:W-:Y:S04]  /*40f70*/  STL [R1+0x10], R3 ;  /* 0x0000100301007387 */ /* 0x0005e80000100800 */
[----:B-1----:R-:W3:Y:S04]  /*40f80*/  LDL.LU R185, [R1+0x28] ;  /* 0x0000280001b97983 */ /* 0x002ee80000300800 */
[----:B------:R1:W-:Y:S04]  /*40f90*/  LDGSTS.E [R187+0x4000], desc[UR8][R190.64], P2 ;  /* 0x04000000bebb7fae */ /* 0x0003e80009121848 */
[----:B------:R-:W3:Y:S01]  /*40fa0*/  LDL.LU R5, [R1+0x2c] ;  /* 0x00002c0001057983 */ /* 0x000ee20000300800 */
[----:B------:R-:W-:Y:S01]  /*40fb0*/  ISETP.GT.AND P2, PT, R180, 0x1e, PT ;  /* 0x0000001eb400780c */ /* 0x000fe20003f44270 */
[----:B-1----:R-:W-:Y:S01]  /*40fc0*/  IMAD.MOV.U32 R191, RZ, RZ, R3 ;  /* 0x000000ffffbf7224 */ /* 0x002fe200078e0003 */
[----:B------:R-:W-:Y:S01]  /*40fd0*/  MOV R190, R0 ;  /* 0x0000000000be7202 */ /* 0x000fe20000000f00 */
[----:B--2---:R-:W2:Y:S04]  /*40fe0*/  LDL.LU R3, [R1+0x30] ;  /* 0x0000300001037983 */ /* 0x004ea80000300800 */
[----:B------:R-:W2:Y:S01]  /*40ff0*/  LDL.LU R0, [R1+0x34] ;  /* 0x0000340001007983 */ /* 0x000ea20000300800 */
[----:B----4-:R-:W-:-:S03]  /*41000*/  IADD3 R188, P3, R188, UR4, RZ ;  /* 0x00000004bcbc7c10 */ /* 0x010fc6000ff7e0ff */
[----:B------:R1:W-:Y:S01]  /*41010*/  LDGSTS.E [R187+0x4], desc[UR8][R190.64], P1 ;  /* 0x00004000bebb7fae */ /* 0x0003e20008921848 */
[----:B------:R-:W-:Y:S02]  /*41020*/  IADD3.X R189, R189, UR6, RZ, P3, !PT ;  /* 0x00000006bdbd7c10 */ /* 0x000fe40009ffe4ff */
[----:B------:R-:W-:Y:S02]  /*41030*/  IADD3 R6, P4, R6, UR4, RZ ;  /* 0x0000000406067c10 */ /* 0x000fe4000ff9e0ff */
[----:B-1----:R-:W-:Y:S02]  /*41040*/  SEL R190, RZ, 0x4, !P2 ;  /* 0x00000004ffbe7807 */ /* 0x002fe40005000000 */
[----:B------:R-:W-:Y:S02]  /*41050*/  IADD3.X R7, R7, UR6, RZ, P4, !PT ;  /* 0x0000000607077c10 */ /* 0x000fe4000a7fe4ff */
[----:B------:R-:W-:Y:S01]  /*41060*/  SEL R190, R190, RZ, !P0 ;  /* 0x000000ffbebe7207 */ /* 0x000fe20004000000 */
[----:B------:R-:W-:Y:S01]  /*41070*/  STL [R1+0x1c], R188 ;  /* 0x00001cbc01007387 */ /* 0x000fe20000100800 */
[----:B------:R-:W-:-:S02]  /*41080*/  IMAD.MOV.U32 R191, RZ, RZ, R189 ;  /* 0x000000ffffbf7224 */ /* 0x000fc400078e00bd */
[----:B------:R-:W-:Y:S01]  /*41090*/  ISETP.NE.U32.AND P2, PT, R190, RZ, PT ;  /* 0x000000ffbe00720c */ /* 0x000fe20003f45070 */
[----:B------:R1:W-:Y:S01]  /*410a0*/  STL [R1+0x18], R189 ;  /* 0x000018bd01007387 */ /* 0x0003e20000100800 */
[----:B------:R-:W-:-:S03]  /*410b0*/  MOV R190, R188 ;  /* 0x000000bc00be7202 */ /* 0x000fc60000000f00 */
[----:B------:R-:W-:Y:S04]  /*410c0*/  STL [R1+0x24], R6 ;  /* 0x0000240601007387 */ /* 0x000fe80000100800 */
[----:B------:R4:W-:Y:S04]  /*410d0*/  STL [R1+0x20], R7 ;  /* 0x0000200701007387 */ /* 0x0009e80000100800 */
[----:B-1----:R-:W2:Y:S04]  /*410e0*/  LDL.LU R189, [R1+0x38] ;  /* 0x0000380001bd7983 */ /* 0x002ea80000300800 */
[----:B------:R-:W2:Y:S04]  /*410f0*/  LDL.LU R188, [R1+0x3c] ;  /* 0x00003c0001bc7983 */ /* 0x000ea80000300800 */
[----:B------:R1:W-:Y:S02]  /*41100*/  LDGSTS.E [R187+0x4004], desc[UR8][R190.64], P1 ;  /* 0x04004000bebb7fae */ /* 0x0003e40008921848 */
[----:B-1----:R-:W-:Y:S01]  /*41110*/  IMAD.MOV.U32 R191, RZ, RZ, R7 ;  /* 0x000000ffffbf7224 */ /* 0x002fe200078e0007 */
[----:B------:R-:W-:Y:S01]  /*41120*/  MOV R190, R6 ;  /* 0x0000000600be7202 */ /* 0x000fe20000000f00 */
        /* <DEDUP_REMOVED lines=9> */
[----:B------:R-:W-:Y:S01]  /*411c0*/  STL [R1+0x2c], R5 ;  /* 0x00002c0501007387 */ /* 0x000fe20000100800 */
[----:B------:R-:W-:Y:S02]  /*411d0*/  MOV R190, R5 ;  /* 0x0000000500be7202 */ /* 0x000fe40000000f00 */
[----:B--2---:R-:W-:Y:S01]  /*411e0*/  IADD3 R0, P4, R0, UR4, RZ ;  /* 0x0000000400007c10 */ /* 0x004fe2000ff9e0ff */
[----:B------:R-:W-:-:S03]  /*411f0*/  IMAD.MOV.U32 R191, RZ, RZ, R185 ;  /* 0x000000ffffbf7224 */ /* 0x000fc600078e00b9 */
[----:B------:R-:W-:Y:S01]  /*41200*/  IADD3.X R3, R3, UR6, RZ, P4, !PT ;  /* 0x0000000603037c10 */ /* 0x000fe2000a7fe4ff */
[----:B------:R1:W-:Y:S04]  /*41210*/  STL [R1+0x28], R185 ;  /* 0x000028b901007387 */ /* 0x0003e80000100800 */
[----:B------:R-:W-:Y:S04]  /*41220*/  STL [R1+0x34], R0 ;  /* 0x0000340001007387 */ /* 0x000fe80000100800 */
[----:B------:R2:W-:Y:S04]  /*41230*/  STL [R1+0x30], R3 ;  /* 0x0000300301007387 */ /* 0x0005e80000100800 */
[----:B-1----:R-:W3:Y:S04]  /*41240*/  LDL.LU R185, [R1+0x208] ;  /* 0x0002080001b97983 */ /* 0x002ee80000300800 */
[----:B------:R1:W-:Y:S01]  /*41250*/  LDGSTS.E [R187+0x4008], desc[UR8][R190.64], P2 ;  /* 0x04008000bebb7fae */ /* 0x0003e20009121848 */
[----:B------:R-:W-:-:S03]  /*41260*/  ISETP.GT.AND P2, PT, R180, 0x3c, PT ;  /* 0x0000003cb400780c */ /* 0x000fc60003f44270 */
[----:B------:R-:W3:Y:S01]  /*41270*/  LDL.LU R5, [R1+0x20c] ;  /* 0x00020c0001057983 */ /* 0x000ee20000300800 */
[----:B-1----:R-:W-:Y:S01]  /*41280*/  MOV R190, R0 ;  /* 0x0000000000be7202 */ /* 0x002fe20000000f00 */
[----:B------:R-:W-:Y:S02]  /*41290*/  IMAD.MOV.U32 R191, RZ, RZ, R3 ;  /* 0x000000ffffbf7224 */ /* 0x000fe400078e0003 */
[----:B--2---:R-:W2:Y:S04]  /*412a0*/  LDL.LU R3, [R1+0x210] ;  /* 0x0002100001037983 */ /* 0x004ea80000300800 */
[----:B------:R-:W2:Y:S01]  /*412b0*/  LDL.LU R0, [R1+0x214] ;  /* 0x0002140001007983 */ /* 0x000ea20000300800 */
[----:B------:R-:W-:-:S03]  /*412c0*/  IADD3 R188, P3, R188, UR4, RZ ;  /* 0x00000004bcbc7c10 */ /* 0x000fc6000ff7e0ff */
[----:B------:R1:W-:Y:S01]  /*412d0*/  LDGSTS.E [R187+0xc], desc[UR8][R190.64], P1 ;  /* 0x0000c000bebb7fae */ /* 0x0003e20008921848 */
[----:B------:R-:W-:Y:S02]  /*412e0*/  IADD3.X R189, R189, UR6, RZ, P3, !PT ;  /* 0x00000006bdbd7c10 */ /* 0x000fe40009ffe4ff */
[----:B-1----:R-:W-:-:S04]  /*412f0*/  SEL R190, RZ, 0x4, !P2 ;  /* 0x00000004ffbe7807 */ /* 0x002fc80005000000 */
[----:B------:R-:W-:Y:S02]  /*41300*/  SEL R190, R190, RZ, !P0 ;  /* 0x000000ffbebe7207 */ /* 0x000fe40004000000 */
[----:B----4-:R-:W-:Y:S01]  /*41310*/  IADD3 R6, P4, R6, UR4, RZ ;  /* 0x0000000406067c10 */ /* 0x010fe2000ff9e0ff */
[----:B------:R-:W-:Y:S01]  /*41320*/  IMAD.MOV.U32 R191, RZ, RZ, R189 ;  /* 0x000000ffffbf7224 */ /* 0x000fe200078e00bd */
[----:B------:R-:W-:Y:S02]  /*41330*/  ISETP.NE.U32.AND P2, PT, R190, RZ, PT ;  /* 0x000000ffbe00720c */ /* 0x000fe40003f45070 */
        /* <DEDUP_REMOVED lines=21> */
[----:B------:R-:W-:-:S03]  /*41490*/  MOV R190, R5 ;  /* 0x0000000500be7202 */ /* 0x000fc60000000f00 */
[----:B------:R-:W-:Y:S01]  /*414a0*/  IMAD.MOV.U32 R191, RZ, RZ, R185 ;  /* 0x000000ffffbf7224 */ /* 0x000fe200078e00b9 */
[----:B--2---:R-:W-:Y:S01]  /*414b0*/  IADD3 R0, P4, R0, UR4, RZ ;  /* 0x0000000400007c10 */ /* 0x004fe2000ff9e0ff */
[----:B------:R1:W-:Y:S03]  /*414c0*/  STL [R1+0x208], R185 ;  /* 0x000208b901007387 */ /* 0x0003e60000100800 */
[----:B------:R-:W-:Y:S01]  /*414d0*/  IADD3.X R3, R3, UR6, RZ, P4, !PT ;  /* 0x0000000603037c10 */ /* 0x000fe2000a7fe4ff */
        /* <DEDUP_REMOVED lines=9> */
[----:B------:R-:W2:Y:S04]  /*41570*/  LDL.LU R0, [R1+0x234] ;  /* 0x0002340001007983 */ /* 0x000ea80000300800 */
[----:B------:R1:W-:Y:S02]  /*41580*/  LDGSTS.E [R187+0x8004], desc[UR8][R190.64], P1 ;  /* 0x08004000bebb7fae */ /* 0x0003e40008921848 */
[----:B-1----:R-:W-:-:S02]  /*41590*/  SEL R190, RZ, 0x4, !P2 ;  /* 0x00000004ffbe7807 */ /* 0x002fc40005000000 */
[----:B------:R-:W-:Y:S02]  /*415a0*/  IADD3 R188, P3, R188, UR4, RZ ;  /* 0x00000004bcbc7c10 */ /* 0x000fe4000ff7e0ff */
[----:B------:R-:W-:Y:S02]  /*415b0*/  SEL R190, R190, RZ, !P0 ;  /* 0x000000ffbebe7207 */ /* 0x000fe40004000000 */
[----:B------:R-:W-:Y:S02]  /*415c0*/  IADD3.X R189, R189, UR6, RZ, P3, !PT ;  /* 0x00000006bdbd7c10 */ /* 0x000fe40009ffe4ff */
[----:B----4-:R-:W-:Y:S01]  /*415d0*/  IADD3 R6, P4, R6, UR4, RZ ;  /* 0x0000000406067c10 */ /* 0x010fe2000ff9e0ff */
[----:B------:R-:W-:Y:S01]  /*415e0*/  STL [R1+0x21c], R188 ;  /* 0x00021cbc01007387 */ /* 0x000fe20000100800 */
[----:B------:R-:W-:Y:S02]  /*415f0*/  ISETP.NE.U32.AND P2, PT, R190, RZ, PT ;  /* 0x000000ffbe00720c */ /* 0x000fe40003f45070 */
[----:B------:R-:W-:Y:S01]  /*41600*/  IADD3.X R7, R7, UR6, RZ, P4, !PT ;  /* 0x0000000607077c10 */ /* 0x000fe2000a7fe4ff */
[----:B------:R1:W-:Y:S01]  /*41610*/  STL [R1+0x218], R189 ;  /* 0x000218bd01007387 */ /* 0x0003e20000100800 */
[----:B------:R-:W-:Y:S01]  /*41620*/  MOV R190, R188 ;  /* 0x000000bc00be7202 */ /* 0x000fe20000000f00 */
[----:B------:R-:W-:-:S02]  /*41630*/  IMAD.MOV.U32 R191, RZ, RZ, R189 ;  /* 0x000000ffffbf7224 */ /* 0x000fc400078e00bd */
        /* <DEDUP_REMOVED lines=31> */
[----:B------:R-:W2:Y:S04]  /*41830*/  LDL.LU R0, [R1+0x414] ;  /* 0x0004140001007983 */ /* 0x000ea80000300800 */
[----:B------:R1:W-:Y:S01]  /*41840*/  LDGSTS.E [R187+0x800c], desc[UR8][R190.64], P1 ;  /* 0x0800c000bebb7fae */ /* 0x0003e20008921848 */
[----:B------:R-:W-:-:S04]  /*41850*/  IADD3 R188, P3, R188, UR4, RZ ;  /* 0x00000004bcbc7c10 */ /* 0x000fc8000ff7e0ff */
[----:B------:R-:W-:Y:S02]  /*41860*/  IADD3.X R189, R189, UR6, RZ, P3, !PT ;  /* 0x00000006bdbd7c10 */ /* 0x000fe40009ffe4ff */
[----:B-1----:R-:W-:-:S04]  /*41870*/  SEL R190, RZ, 0x4, !P2 ;  /* 0x00000004ffbe7807 */ /* 0x002fc80005000000 */
[----:B------:R-:W-:Y:S01]  /*41880*/  SEL R190, R190, RZ, !P0 ;  /* 0x000000ffbebe7207 */ /* 0x000fe20004000000 */
[----:B------:R-:W-:Y:S01]  /*41890*/  IMAD.MOV.U32 R191, RZ, RZ, R189 ;  /* 0x000000ffffbf7224 */ /* 0x000fe200078e00bd */
[----:B------:R-:W-:Y:S02]  /*418a0*/  STL [R1+0x23c], R188 ;  /* 0x00023cbc01007387 */ /* 0x000fe40000100800 */
[----:B------:R-:W-:Y:S02]  /*418b0*/  ISETP.NE.U32.AND P2, PT, R190, RZ, PT ;  /* 0x000000ffbe00720c */ /* 0x000fe40003f45070 */
[----:B----4-:R-:W-:Y:S02]  /*418c0*/  IADD3 R6, P4, R6, UR4, RZ ;  /* 0x0000000406067c10 */ /* 0x010fe4000ff9e0ff */
[----:B------:R-:W-:Y:S02]  /*418d0*/  MOV R190, R188 ;  /* 0x000000bc00be7202 */ /* 0x000fe40000000f00 */
[----:B------:R-:W-:Y:S01]  /*418e0*/  IADD3.X R7, R7, UR6, RZ, P4, !PT ;  /* 0x0000000607077c10 */ /* 0x000fe2000a7fe4ff */
        /* <DEDUP_REMOVED lines=39> */
[----:B------:R-:W-:Y:S03]  /*41b60*/  STL [R1+0x41c], R188 ;  /* 0x00041cbc01007387 */ /* 0x000fe60000100800 */
[----:B------:R-:W-:Y:S01]  /*41b70*/  IADD3.X R7, R7, UR6, RZ, P4, !PT ;  /* 0x0000000607077c10 */ /* 0x000fe2000a7fe4ff */
[----:B------:R1:W-:Y:S01]  /*41b80*/  STL [R1+0x418], R189 ;  /* 0x000418bd01007387 */ /* 0x0003e20000100800 */
[----:B------:R-:W-:Y:S01]  /*41b90*/  ISETP.NE.U32.AND P2, PT, R190, RZ, PT ;  /* 0x000000ffbe00720c */ /* 0x000fe20003f45070 */
[----:B------:R-:W-:Y:S01]  /*41ba0*/  IMAD.MOV.U32 R191, RZ, RZ, R189 ;  /* 0x000000ffffbf7224 */ /* 0x000fe200078e00bd */
[----:B------:R-:W-:Y:S01]  /*41bb0*/  MOV R190, R188 ;  /* 0x000000bc00be7202 */ /* 0x000fe20000000f00 */
        /* <DEDUP_REMOVED lines=33> */
[----:B------:R-:W-:-:S02]  /*41dd0*/  IADD3 R188, P3, R188, UR4, RZ ;  /* 0x00000004bcbc7c10 */ /* 0x000fc4000ff7e0ff */
[----:B-1----:R-:W-:Y:S02]  /*41de0*/  SEL R190, RZ, 0x4, !P2 ;  /* 0x00000004ffbe7807 */ /* 0x002fe40005000000 */
[----:B------:R-:W-:Y:S02]  /*41df0*/  IADD3.X R189, R189, UR6, RZ, P3, !PT ;  /* 0x00000006bdbd7c10 */ /* 0x000fe40009ffe4ff */
[----:B------:R-:W-:-:S03]  /*41e00*/  SEL R190, R190, RZ, !P0 ;  /* 0x000000ffbebe7207 */ /* 0x000fc60004000000 */
[----:B------:R-:W-:Y:S01]  /*41e10*/  IMAD.MOV.U32 R191, RZ, RZ, R189 ;  /* 0x000000ffffbf7224 */ /* 0x000fe200078e00bd */
[----:B------:R-:W-:Y:S02]  /*41e20*/  ISETP.NE.U32.AND P2, PT, R190, RZ, PT ;  /* 0x000000ffbe00720c */ /* 0x000fe40003f45070 */
[----:B------:R-:W-:Y:S01]  /*41e30*/  MOV R190, R188 ;  /* 0x000000bc00be7202 */ /* 0x000fe20000000f00 */
[----:B------:R-:W-:Y:S01]  /*41e40*/  STL [R1+0x43c], R188 ;  /* 0x00043cbc01007387 */ /* 0x000fe20000100800 */
[----:B----4-:R-:W-:-:S03]  /*41e50*/  IADD3 R6, P4, R6, UR4, RZ ;  /* 0x0000000406067c10 */ /* 0x010fc6000ff9e0ff */
[----:B------:R-:W-:Y:S01]  /*41e60*/  STL [R1+0x438], R189 ;  /* 0x000438bd01007387 */ /* 0x000fe20000100800 */
[----:B------:R-:W-:-:S03]  /*41e70*/  IADD3.X R7, R7, UR6, RZ, P4, !PT ;  /* 0x0000000607077c10 */ /* 0x000fc6000a7fe4ff */
[----:B------:R-:W-:Y:S04]  /*41e80*/  STL [R1+0x604], R6 ;  /* 0x0006040601007387 */ /* 0x000fe80000100800 */
[----:B------:R1:W-:Y:S04]  /*41e90*/  LDGSTS.E [R187+0x1400c], desc[UR8][R190.64], P1 ;  /* 0x1400c000bebb7fae */ /* 0x0003e80008921848 */
[----:B------:R4:W-:Y:S01]  /*41ea0*/  STL [R1+0x600], R7 ;  /* 0x0006000701007387 */ /* 0x0009e20000100800 */
[----:B-1----:R-:W-:Y:S01]  /*41eb0*/  IMAD.MOV.U32 R191, RZ, RZ, R7 ;  /* 0x000000ffffbf7224 */ /* 0x002fe200078e0007 */
[----:B------:R-:W-:-:S02]  /*41ec0*/  MOV R190, R6 ;  /* 0x0000000600be7202 */ /* 0x000fc40000000f00 */
[----:B----4-:R-:W4:Y:S04]  /*41ed0*/  LDL.LU R7, [R1+0x618] ;  /* 0x0006180001077983 */ /* 0x010f280000300800 */
[----:B------:R-:W4:Y:S04]  /*41ee0*/  LDL.LU R6, [R1+0x61c] ;  /* 0x00061c0001067983 */ /* 0x000f280000300800 */
        /* <DEDUP_REMOVED lines=8> */
[----:B------:R-:W-:Y:S02]  /*41f70*/  IADD3.X R185, R185, UR6, RZ, P3, !PT ;  /* 0x00000006b9b97c10 */ /* 0x000fe40009ffe4ff */
[----:B------:R-:W-:Y:S01]  /*41f80*/  MOV R190, R5 ;  /* 0x0000000500be7202 */ /* 0x000fe20000000f00 */
[----:B------:R-:W-:Y:S02]  /*41f90*/  STL [R1+0x60c], R5 ;  /* 0x00060c0501007387 */ /* 0x000fe40000100800 */
[----:B------:R-:W-:Y:S01]  /*41fa0*/  IMAD.MOV.U32 R191, RZ, RZ, R185 ;  /* 0x000000ffffbf7224 */ /* 0x000fe200078e00b9 */
[----:B--2---:R-:W-:Y:S01]  /*41fb0*/  IADD3 R0, P4, R0, UR4, RZ ;  /* 0x0000000400007c10 */ /* 0x004fe2000ff9e0ff */
[----:B------:R1:W-:Y:S03]  /*41fc0*/  STL [R1+0x608], R185 ;  /* 0x000608b901007387 */ /* 0x0003e60000100800 */
[----:B------:R-:W-:Y:S01]  /*41fd0*/  IADD3.X R3, R3, UR6, RZ, P4, !PT ;  /* 0x0000000603037c10 */ /* 0x000fe2000a7fe4ff */
[----:B------:R2:W-:Y:S04]  /*41fe0*/  STL [R1+0x614], R0 ;  /* 0x0006140001007387 */ /* 0x0005e80000100800 */
[----:B------:R3:W-:Y:S04]  /*41ff0*/  LDGSTS.E [R187+0x1c000], desc[UR8][R190.64], P2 ;  /* 0x1c000000bebb7fae */ /* 0x0007e80009121848 */
[----:B------:R2:W-:Y:S04]  /*42000*/  STL [R1+0x610], R3 ;  /* 0x0006100301007387 */ /* 0x0005e80000100800 */
[----:B-1----:R-:W4:Y:S01]  /*42010*/  LDL.LU R185, [R1+0x628] ;  /* 0x0006280001b97983 */ /* 0x002f220000300800 */
[----:B---3--:R-:W-:-:S03]  /*42020*/  MOV R190, R0 ;  /* 0x0000000000be7202 */ /* 0x008fc60000000f00 */
[----:B--2---:R-:W2:Y:S01]  /*42030*/  LDL.LU R0, [R1+0x62c] ;  /* 0x00062c0001007983 */ /* 0x004ea20000300800 */
[----:B------:R-:W-:Y:S01]  /*42040*/  IMAD.MOV.U32 R191, RZ, RZ, R3 ;  /* 0x000000ffffbf7224 */ /* 0x000fe200078e0003 */
[----:B------:R-:W-:Y:S02]  /*42050*/  ISETP.GT.AND P2, PT, R180, 0x7e, PT ;  /* 0x0000007eb400780c */ /* 0x000fe40003f44270 */
[----:B------:R-:W3:Y:S04]  /*42060*/  LDL.LU R3, [R1+0x634] ;  /* 0x0006340001037983 */ /* 0x000ee80000300800 */
[----:B------:R1:W-:Y:S04]  /*42070*/  LDGSTS.E [R187+0x18004], desc[UR8][R190.64], P1 ;  /* 0x18004000bebb7fae */ /* 0x0003e80008921848 */
[----:B------:R-:W3:Y:S01]  /*42080*/  LDL.LU R5, [R1+0x63c] ;  /* 0x00063c0001057983 */ /* 0x000ee20000300800 */
[----:B-1----:R-:W-:-:S04]  /*42090*/  SEL R190, RZ, 0x4, !P2 ;  /* 0x00000004ffbe7807 */ /* 0x002fc80005000000 */
[----:B------:R-:W-:Y:S02]  /*420a0*/  SEL R190, R190, RZ, !P0 ;  /* 0x000000ffbebe7207 */ /* 0x000fe40004000000 */
[----:B----4-:R-:W-:-:S04]  /*420b0*/  IADD3 R6, P3, R6, UR4, RZ ;  /* 0x0000000406067c10 */ /* 0x010fc8000ff7e0ff */
[----:B------:R-:W-:Y:S02]  /*420c0*/  IADD3.X R7, R7, UR6, RZ, P3, !PT ;  /* 0x0000000607077c10 */ /* 0x000fe40009ffe4ff */
[----:B------:R-:W-:Y:S01]  /*420d0*/  IADD3 R188, P4, R188, UR4, RZ ;  /* 0x00000004bcbc7c10 */ /* 0x000fe2000ff9e0ff */
[----:B------:R-:W-:Y:S02]  /*420e0*/  STL [R1+0x61c], R6 ;  /* 0x00061c0601007387 */ /* 0x000fe40000100800 */
[----:B------:R-:W-:Y:S01]  /*420f0*/  IMAD.MOV.U32 R191, RZ, RZ, R7 ;  /* 0x000000ffffbf7224 */ /* 0x000fe200078e0007 */
[----:B------:R-:W-:Y:S01]  /*42100*/  IADD3.X R189, R189, UR6, RZ, P4, !PT ;  /* 0x00000006bdbd7c10 */ /* 0x000fe2000a7fe4ff */
[----:B------:R1:W-:Y:S01]  /*42110*/  STL [R1+0x618], R7 ;  /* 0x0006180701007387 */ /* 0x0003e20000100800 */
[----:B------:R-:W-:-:S03]  /*42120*/  ISETP.NE.U32.AND P2, PT, R190, RZ, PT ;  /* 0x000000ffbe00720c */ /* 0x000fc60003f45070 */
[----:B------:R-:W-:Y:S01]  /*42130*/  STL [R1+0x624], R188 ;  /* 0x000624bc01007387 */ /* 0x000fe20000100800 */
[----:B------:R-:W-:-:S03]  /*42140*/  MOV R190, R6 ;  /* 0x0000000600be7202 */ /* 0x000fc60000000f00 */
[----:B-1----:R-:W4:Y:S04]  /*42150*/  LDL.LU R7, [R1+0x630] ;  /* 0x0006300001077983 */ /* 0x002f280000300800 */
[----:B------:R-:W-:Y:S04]  /*42160*/  STL [R1+0x620], R189 ;  /* 0x000620bd01007387 */ /* 0x000fe80000100800 */
[----:B------:R-:W4:Y:S04]  /*42170*/  LDL.LU R6, [R1+0x638] ;  /* 0x0006380001067983 */ /* 0x000f280000300800 */
[----:B------:R1:W-:Y:S01]  /*42180*/  LDGSTS.E [R187+0x1c004], desc[UR8][R190.64], P1 ;  /* 0x1c004000bebb7fae */ /* 0x0003e20008921848 */
[----:B------:R-:W-:-:S02]  /*42190*/  ISETP.GT.AND P1, PT, R180, 0x7f, PT ;  /* 0x0000007fb400780c */ /* 0x000fc40003f24270 */
[----:B-1----:R-:W-:Y:S01]  /*421a0*/  MOV R190, R188 ;  /* 0x000000bc00be7202 */ /* 0x002fe20000000f00 */
[----:B------:R-:W-:-:S05]  /*421b0*/  IMAD.MOV.U32 R191, RZ, RZ, R189 ;  /* 0x000000ffffbf7224 */ /* 0x000fca00078e00bd */
[----:B------:R1:W-:Y:S02]  /*421c0*/  LDGSTS.E [R187+0x18008], desc[UR8][R190.64], P2 ;  /* 0x18008000bebb7fae */ /* 0x0003e40009121848 */
[----:B-1----:R-:W-:-:S04]  /*421d0*/  SEL R190, RZ, 0x4, !P1 ;  /* 0x00000004ffbe7807 */ /* 0x002fc80004800000 */
[----:B------:R-:W-:-:S04]  /*421e0*/  SEL R190, R190, RZ, !P0 ;  /* 0x000000ffbebe7207 */ /* 0x000fc80004000000 */
[----:B------:R-:W-:Y:S02]  /*421f0*/  ISETP.NE.U32.AND P1, PT, R190, RZ, PT ;  /* 0x000000ffbe00720c */ /* 0x000fe40003f25070 */
[----:B--2---:R-:W-:-:S04]  /*42200*/  IADD3 R0, P3, R0, UR4, RZ ;  /* 0x0000000400007c10 */ /* 0x004fc8000ff7e0ff */
[----:B------:R-:W-:Y:S02]  /*42210*/  IADD3.X R185, R185, UR6, RZ, P3, !PT ;  /* 0x00000006b9b97c10 */ /* 0x000fe40009ffe4ff */
[----:B------:R-:W-:-:S03]  /*42220*/  MOV R190, R0 ;  /* 0x0000000000be7202 */ /* 0x000fc60000000f00 */
[----:B------:R-:W-:-:S05]  /*42230*/  IMAD.MOV.U32 R191, RZ, RZ, R185 ;  /* 0x000000ffffbf7224 */ /* 0x000fca00078e00b9 */
[----:B------:R1:W-:Y:S01]  /*42240*/  LDGSTS.E [R187+0x1c008], desc[UR8][R190.64], P2 ;  /* 0x1c008000bebb7fae */ /* 0x0003e20009121848 */
[----:B---3--:R-:W-:Y:S02]  /*42250*/  IADD3 R3, P2, R3, UR4, RZ ;  /* 0x0000000403037c10 */ /* 0x008fe4000ff5e0ff */
[----:B------:R-:W-:Y:S01]  /*42260*/  IADD3 R5, P3, R5, UR4, RZ ;  /* 0x0000000405057c10 */ /* 0x000fe2000ff7e0ff */
[----:B------:R2:W-:Y:S04]  /*42270*/  STL [R1+0x62c], R0 ;  /* 0x00062c0001007387 */ /* 0x0005e80000100800 */
[----:B------:R3:W-:Y:S04]  /*42280*/  STL [R1+0x628], R185 ;  /* 0x000628b901007387 */ /* 0x0007e80000100800 */
[----:B--2---:R-:W2:Y:S04]  /*42290*/  LDL.LU R0, [R1+0x644] ;  /* 0x0006440001007983 */ /* 0x004ea80000300800 */
[----:B---3--:R-:W3:Y:S04]  /*422a0*/  LDL.LU R185, [R1+0x684] ;  /* 0x0006840001b97983 */ /* 0x008ee80000300800 */
[----:B------:R-:W-:Y:S01]  /*422b0*/  STL [R1+0x634], R3 ;  /* 0x0006340301007387 */ /* 0x000fe20000100800 */
[----:B----4-:R-:W-:-:S05]  /*422c0*/  IADD3.X R7, R7, UR6, RZ, P2, !PT ;  /* 0x0000000607077c10 */ /* 0x010fca00097fe4ff */
[----:B------:R4:W-:Y:S01]  /*422d0*/  STL [R1+0x630], R7 ;  /* 0x0006300701007387 */ /* 0x0009e20000100800 */
[----:B------:R-:W-:Y:S01]  /*422e0*/  IADD3.X R6, R6, UR6, RZ, P3, !PT ;  /* 0x0000000606067c10 */ /* 0x000fe20009ffe4ff */
[----:B-1----:R-:W-:Y:S02]  /*422f0*/  IMAD.MOV.U32 R191, RZ, RZ, R7 ;  /* 0x000000ffffbf7224 */ /* 0x002fe400078e0007 */
[----:B------:R-:W-:Y:S04]  /*42300*/  STL [R1+0x63c], R5 ;  /* 0x00063c0501007387 */ /* 0x000fe80000100800 */
[----:B----4-:R-:W4:Y:S04]  /*42310*/  LDL.LU R7, [R1+0x640] ;  /* 0x0006400001077983 */ /* 0x010f280000300800 */
[----:B------:R1:W-:Y:S04]  /*42320*/  STL [R1+0x638], R6 ;  /* 0x0006380601007387 */ /* 0x0003e80000100800 */
[----:B------:R-:W4:Y:S01]  /*42330*/  LDL.LU R189, [R1+0x680] ;  /* 0x0006800001bd7983 */ /* 0x000f220000300800 */
[----:B------:R-:W-:-:S02]  /*42340*/  MOV R190, R3 ;  /* 0x0000000300be7202 */ /* 0x000fc40000000f00 */
[----:B------:R-:W1:Y:S03]  /*42350*/  S2R R3, SR_TID.X ;  /* 0x0000000000037919 */ /* 0x000e660000002100 */
[----:B------:R1:W-:Y:S02]  /*42360*/  LDGSTS.E [R187+0x1800c], desc[UR8][R190.64], P1 ;  /* 0x1800c000bebb7fae */ /* 0x0003e40008921848 */
[----:B-1----:R-:W-:Y:S01]  /*42370*/  MOV R190, R5 ;  /* 0x0000000500be7202 */ /* 0x002fe20000000f00 */
[----:B------:R-:W-:Y:S02]  /*42380*/  IMAD.MOV.U32 R191, RZ, RZ, R6 ;  /* 0x000000ffffbf7224 */ /* 0x000fe400078e0006 */
[----:B------:R-:W4:Y:S04]  /*42390*/  LDL.LU R6, [R1+0x6c0] ;  /* 0x0006c00001067983 */ /* 0x000f280000300800 */
[----:B------:R1:W-:Y:S01]  /*423a0*/  LDGSTS.E [R187+0x1c00c], desc[UR8][R190.64], P1 ;  /* 0x1c00c000bebb7fae */ /* 0x0003e20008921848 */
[----:B------:R-:W-:-:S03]  /*423b0*/  ULEA UR12, UR60, UR10, 0xf ;  /* 0x0000000a3c0c7291 */ /* 0x000fc6000f8e783f */
[----:B------:R-:W0:Y:S01]  /*423c0*/  LDGDEPBAR ;  /* 0x00000000000079af */ /* 0x000e220000000000 */
[----:B------:R-:W-:-:S04]  /*423d0*/  LOP3.LUT R3, R3, 0x7f, RZ, 0xc0, !PT ;  /* 0x0000007f03037812 */ /* 0x000fc800078ec0ff */
[----:B------:R-:W-:Y:S02]  /*423e0*/  ISETP.GE.AND P1, PT, R3, R180, PT ;  /* 0x000000b40300720c */ /* 0x000fe40003f26270 */
[----:B------:R-:W4:Y:S04]  /*423f0*/  LDL.LU R3, [R1+0x6c4] ;  /* 0x0006c40001037983 */ /* 0x000f280000300800 */
[----:B------:R-:W4:Y:S04]  /*42400*/  LDL.LU R188, [R1+0x700] ;  /* 0x0007000001bc7983 */ /* 0x000f280000300800 */
[----:B------:R-:W4:Y:S01]  /*42410*/  LDL.LU R5, [R1+0x704] ;  /* 0x0007040001057983 */ /* 0x000f220000300800 */
[----:B------:R-:W-:-:S04]  /*42420*/  SEL R180, RZ, 0x4, P1 ;  /* 0x00000004ffb47807 */ /* 0x000fc80000800000 */
[----:B------:R-:W-:-:S04]  /*42430*/  SEL R180, R180, RZ, !P0 ;  /* 0x000000ffb4b47207 */ /* 0x000fc80004000000 */
[----:B------:R-:W-:Y:S02]  /*42440*/  ISETP.NE.U32.AND P0, PT, R180, RZ, PT ;  /* 0x000000ffb400720c */ /* 0x000fe40003f05070 */
[----:B------:R-:W-:-:S04]  /*42450*/  MOV R180, UR12 ;  /* 0x0000000c00b47c02 */ /* 0x000fc80008000f00 */
[----:B-1----:R-:W-:Y:S02]  /*42460*/  IADD3 R187, R2, 0x100000, R180 ;  /* 0x0010000002bb7810 */ /* 0x002fe40007ffe0b4 */
[----:B--2---:R-:W-:Y:S02]  /*42470*/  IADD3 R0, P1, R0, UR5, RZ ;  /* 0x0000000500007c10 */ /* 0x004fe4000ff3e0ff */
[----:B---3--:R-:W-:-:S03]  /*42480*/  IADD3 R185, P2, R185, UR5, RZ ;  /* 0x00000005b9b97c10 */ /* 0x008fc6000ff5e0ff */
[----:B------:R1:W-:Y:S01]  /*42490*/  STL [R1+0x644], R0 ;  /* 0x0006440001007387 */ /* 0x0003e20000100800 */
[----:B------:R-:W-:-:S03]  /*424a0*/  IMAD.MOV.U32 R190, RZ, RZ, R0 ;  /* 0x000000ffffbe7224 */ /* 0x000fc600078e0000 */
[----:B------:R-:W-:Y:S01]  /*424b0*/  STL [R1+0x684], R185 ;  /* 0x000684b901007387 */ /* 0x000fe20000100800 */
[----:B----4-:R-:W-:-:S04]  /*424c0*/  IADD3.X R7, R7, UR7, RZ, P1, !PT ;  /* 0x0000000707077c10 */ /* 0x010fc80008ffe4ff */
[----:B------:R-:W-:Y:S02]  /*424d0*/  MOV R191, R7 ;  /* 0x0000000700bf7202 */ /* 0x000fe40000000f00 */
[----:B------:R-:W-:Y:S01]  /*424e0*/  IADD3.X R189, R189, UR7, RZ, P2, !PT ;  /* 0x00000007bdbd7c10 */ /* 0x000fe200097fe4ff */
[----:B------:R2:W-:Y:S04]  /*424f0*/  STL [R1+0x640], R7 ;  /* 0x0006400701007387 */ /* 0x0005e80000100800 */
[----:B------:R3:W-:Y:S04]  /*42500*/  STL [R1+0x680], R189 ;  /* 0x000680bd01007387 */ /* 0x0007e80000100800 */
[----:B-1----:R-:W4:Y:S04]  /*42510*/  LDL.LU R0, [R1+0x744] ;  /* 0x0007440001007983 */ /* 0x002f280000300800 */
[----:B------:R1:W-:Y:S04]  /*42520*/  LDGSTS.E [R187], desc[UR8][R190.64], P0 ;  /* 0x00000000bebb7fae */ /* 0x0003e80008121848 */
[----:B--2---:R-:W2:Y:S01]  /*42530*/  LDL.LU R7, [R1+0x784] ;  /* 0x0007840001077983 */ /* 0x004ea20000300800 */
[----:B-1----:R-:W-:-:S03]  /*42540*/  IMAD.MOV.U32 R190, RZ, RZ, R185 ;  /* 0x000000ffffbe7224 */ /* 0x002fc600078e00b9 */
[----:B------:R-:W2:Y:S01]  /*42550*/  LDL.LU R185, [R1+0x740] ;  /* 0x0007400001b97983 */ /* 0x000ea20000300800 */
[----:B------:R-:W-:-:S03]  /*42560*/  MOV R191, R189 ;  /* 0x000000bd00bf7202 */ /* 0x000fc60000000f00 */
[----:B---3--:R-:W3:Y:S04]  /*42570*/  LDL.LU R189, [R1+0x780] ;  /* 0x0007800001bd7983 */ /* 0x008ee80000300800 */
[----:B------:R1:W-:Y:S01]  /*42580*/  LDGSTS.E [R187+0x400], desc[UR8][R190.64], P0 ;  /* 0x00400000bebb7fae */ /* 0x0003e20008121848 */
[----:B------:R-:W-:-:S04]  /*42590*/  IADD3 R3, P1, R3, UR5, RZ ;  /* 0x0000000503037c10 */ /* 0x000fc8000ff3e0ff */
[----:B------:R-:W-:Y:S02]  /*425a0*/  IADD3.X R6, R6, UR7, RZ, P1, !PT ;  /* 0x0000000706067c10 */ /* 0x000fe40008ffe4ff */
[----:B------:R-:W-:Y:S01]  /*425b0*/  IADD3 R5, P2, R5, UR5, RZ ;  /* 0x0000000505057c10 */ /* 0x000fe2000ff5e0ff */
[----:B------:R-:W-:Y:S01]  /*425c0*/  STL [R1+0x6c4], R3 ;  /* 0x0006c40301007387 */ /* 0x000fe20000100800 */
[----:B-1----:R-:W-:Y:S01]  /*425d0*/  IMAD.MOV.U32 R190, RZ, RZ, R3 ;  /* 0x000000ffffbe7224 */ /* 0x002fe200078e0003 */
[----:B------:R-:W-:Y:S02]  /*425e0*/  MOV R191, R6 ;  /* 0x0000000600bf7202 */ /* 0x000fe40000000f00 */
[----:B------:R-:W-:Y:S01]  /*425f0*/  IADD3.X R188, R188, UR7, RZ, P2, !PT ;  /* 0x00000007bcbc7c10 */ /* 0x000fe200097fe4ff */
[----:B------:R1:W-:Y:S04]  /*42600*/  STL [R1+0x6c0], R6 ;  /* 0x0006c00601007387 */ /* 0x0003e80000100800 */
[----:B------:R-:W-:Y:S04]  /*42610*/  STL [R1+0x704], R5 ;  /* 0x0007040501007387 */ /* 0x000fe80000100800 */
[----:B------:R1:W-:Y:S04]  /*42620*/  LDGSTS.E [R187+0x800], desc[UR8][R190.64], P0 ;  /* 0x00800000bebb7fae */ /* 0x0003e80008121848 */
[----:B-1----:R-:W3:Y:S04]  /*42630*/  LDL.LU R6, [R1+0x7c4] ;  /* 0x0007c40001067983 */ /* 0x002ee80000300800 */
[----:B------:R1:W-:Y:S04]  /*42640*/  STL [R1+0x700], R188 ;  /* 0x000700bc01007387 */ /* 0x0003e80000100800 */
[----:B------:R-:W3:Y:S01]  /*42650*/  LDL.LU R3, [R1+0x804] ;  /* 0x0008040001037983 */ /* 0x000ee20000300800 */
[----:B------:R-:W-:Y:S01]  /*42660*/  MOV R191, R188 ;  /* 0x000000bc00bf7202 */ /* 0x000fe20000000f00 */
[----:B------:R-:W-:-:S02]  /*42670*/  IMAD.MOV.U32 R190, RZ, RZ, R5 ;  /* 0x000000ffffbe7224 */ /* 0x000fc400078e0005 */
[----:B-1----:R-:W3:Y:S04]  /*42680*/  LDL.LU R188, [R1+0x7c0] ;  /* 0x0007c00001bc7983 */ /* 0x002ee80000300800 */
[----:B------:R-:W3:Y:S04]  /*42690*/  LDL.LU R5, [R1+0x800] ;  /* 0x0008000001057983 */ /* 0x000ee80000300800 */
[----:B------:R1:W-:Y:S01]  /*426a0*/  LDGSTS.E [R187+0xc00], desc[UR8][R190.64], P0 ;  /* 0x00c00000bebb7fae */ /* 0x0003e20008121848 */
[----:B----4-:R-:W-:Y:S02]  /*426b0*/  IADD3 R0, P1, R0, UR5, RZ ;  /* 0x0000000500007c10 */ /* 0x010fe4000ff3e0ff */
[----:B--2---:R-:W-:-:S03]  /*426c0*/  IADD3 R7, P2, R7, UR5, RZ ;  /* 0x0000000507077c10 */ /* 0x004fc6000ff5e0ff */
[----:B------:R2:W-:Y:S01]  /*426d0*/  STL [R1+0x744], R0 ;  /* 0x0007440001007387 */ /* 0x0005e20000100800 */
[----:B-1----:R-:W-:Y:S01]  /*426e0*/  IMAD.MOV.U32 R190, RZ, RZ, R0 ;  /* 0x000000ffffbe7224 */ /* 0x002fe200078e0000 */
[----:B------:R-:W-:Y:S02]  /*426f0*/  IADD3.X R185, R185, UR7, RZ, P1, !PT ;  /* 0x00000007b9b97c10 */ /* 0x000fe40008ffe4ff */
[----:B---3--:R-:W-:-:S03]  /*42700*/  IADD3.X R189, R189, UR7, RZ, P2, !PT ;  /* 0x00000007bdbd7c10 */ /* 0x008fc600097fe4ff */
[----:B------:R1:W-:Y:S01]  /*42710*/  STL [R1+0x740], R185 ;  /* 0x000740b901007387 */ /* 0x0003e20000100800 */
[----:B------:R-:W-:-:S03]  /*42720*/  MOV R191, R185 ;  /* 0x000000b900bf7202 */ /* 0x000fc60000000f00 */
[----:B------:R3:W-:Y:S04]  /*42730*/  STL [R1+0x784], R7 ;  /* 0x0007840701007387 */ /* 0x0007e80000100800 */
[----:B--2---:R-:W2:Y:S04]  /*42740*/  LDL.LU R0, [R1+0x64c] ;  /* 0x00064c0001007983 */ /* 0x004ea80000300800 */
[----:B------:R4:W-:Y:S04]  /*42750*/  STL [R1+0x780], R189 ;  /* 0x000780bd01007387 */ /* 0x0009e80000100800 */
[----:B------:R4:W-:Y:S04]  /*42760*/  LDGSTS.E [R187+0x1000], desc[UR8][R190.64], P0 ;  /* 0x01000000bebb7fae */ /* 0x0009e80008121848 */
[----:B-1----:R-:W2:Y:S01]  /*42770*/  LDL.LU R185, [R1+0x68c] ;  /* 0x00068c0001b97983 */ /* 0x002ea20000300800 */
[----:B----4-:R-:W-:-:S03]  /*42780*/  IMAD.MOV.U32 R190, RZ, RZ, R7 ;  /* 0x000000ffffbe7224 */ /* 0x010fc600078e0007 */
[----:B---3--:R-:W3:Y:S01]  /*42790*/  LDL.LU R7, [R1+0x648] ;  /* 0x0006480001077983 */ /* 0x008ee20000300800 */
[----:B------:R-:W-:-:S03]  /*427a0*/  MOV R191, R189 ;  /* 0x000000bd00bf7202 */ /* 0x000fc60000000f00 */
[----:B------:R-:W4:Y:S01]  /*427b0*/  LDL.LU R189, [R1+0x688] ;  /* 0x0006880001bd7983 */ /* 0x000f220000300800 */
[----:B------:R-:W-:-:S03]  /*427c0*/  IADD3 R6, P1, R6, UR5, RZ ;  /* 0x0000000506067c10 */ /* 0x000fc6000ff3e0ff */
[----:B------:R1:W-:Y:S01]  /*427d0*/  LDGSTS.E [R187+0x1400], desc[UR8][R190.64], P0 ;  /* 0x01400000bebb7fae */ /* 0x0003e20008121848 */
[----:B------:R-:W-:Y:S02]  /*427e0*/  IADD3 R3, P2, R3, UR5, RZ ;  /* 0x0000000503037c10 */ /* 0x000fe4000ff5e0ff */
[----:B------:R-:W-:Y:S01]  /*427f0*/  IADD3.X R188, R188, UR7, RZ, P1, !PT ;  /* 0x00000007bcbc7c10 */ /* 0x000fe20008ffe4ff */
[----:B-1----:R-:W-:Y:S01]  /*42800*/  IMAD.MOV.U32 R190, RZ, RZ, R6 ;  /* 0x000000ffffbe7224 */ /* 0x002fe200078e0006 */
[----:B------:R1:W-:Y:S01]  /*42810*/  STL [R1+0x7c4], R6 ;  /* 0x0007c40601007387 */ /* 0x0003e20000100800 */
[----:B------:R-:W-:Y:S02]  /*42820*/  IADD3.X R5, R5, UR7, RZ, P2, !PT ;  /* 0x0000000705057c10 */ /* 0x000fe400097fe4ff */
[----:B------:R-:W-:Y:S01]  /*42830*/  MOV R191, R188 ;  /* 0x000000bc00bf7202 */ /* 0x000fe20000000f00 */
[----:B------:R-:W-:Y:S04]  /*42840*/  STL [R1+0x7c0], R188 ;  /* 0x0007c0bc01007387 */ /* 0x000fe80000100800 */
[----:B------:R1:W-:Y:S04]  /*42850*/  STL [R1+0x804], R3 ;  /* 0x0008040301007387 */ /* 0x0003e80000100800 */
[----:B------:R1:W-:Y:S04]  /*42860*/  LDGSTS.E [R187+0x1800], desc[UR8][R190.64], P0 ;  /* 0x01800000bebb7fae */ /* 0x0003e80008121848 */
[----:B------:R1:W-:Y:S04]  /*42870*/  STL [R1+0x800], R5 ;  /* 0x0008000501007387 */ /* 0x0003e80000100800 */
[----:B-1----:R-:W4:Y:S01]  /*42880*/  LDL.LU R6, [R1+0x6c8] ;  /* 0x0006c80001067983 */ /* 0x002f220000300800 */
[----:B------:R-:W-:-:S03]  /*42890*/  IMAD.MOV.U32 R190, RZ, RZ, R3 ;  /* 0x000000ffffbe7224 */ /* 0x000fc600078e0003 */
[----:B------:R-:W4:Y:S01]  /*428a0*/  LDL.LU R3, [R1+0x6cc] ;  /* 0x0006cc0001037983 */ /* 0x000f220000300800 */
[----:B------:R-:W-:-:S03]  /*428b0*/  MOV R191, R5 ;  /* 0x0000000500bf7202 */ /* 0x000fc60000000f00 */
[----:B------:R-:W4:Y:S04]  /*428c0*/  LDL.LU R188, [R1+0x708] ;  /* 0x0007080001bc7983 */ /* 0x000f280000300800 */
[----:B------:R-:W4:Y:S04]  /*428d0*/  LDL.LU R5, [R1+0x70c] ;  /* 0x00070c0001057983 */ /* 0x000f280000300800 */
[----:B------:R1:W-:Y:S02]  /*428e0*/  LDGSTS.E [R187+0x1c00], desc[UR8][R190.64], P0 ;  /* 0x01c00000bebb7fae */ /* 0x0003e40008121848 */
[----:B-1----:R-:W-:-:S04]  /*428f0*/  LOP3.LUT R187, R2, 0x10, RZ, 0x3c, !PT ;  /* 0x0000001002bb7812 */ /* 0x002fc800078e3cff */
[----:B------:R-:W-:Y:S02]  /*42900*/  IADD3 R187, R187, 0x100000, R180 ;  /* 0x00100000bbbb7810 */ /* 0x000fe40007ffe0b4 */
[----:B--2---:R-:W-:-:S05]  /*42910*/  IADD3 R0, P1, R0, UR5, RZ ;  /* 0x0000000500007c10 */ /* 0x004fca000ff3e0ff */
[----:B------:R1:W-:Y:S01]  /*42920*/  STL [R1+0x64c], R0 ;  /* 0x00064c0001007387 */ /* 0x0003e20000100800 */
[----:B------:R-:W-:Y:S01]  /*42930*/  IMAD.MOV.U32 R190, RZ, RZ, R0 ;  /* 0x000000ffffbe7224 */ /* 0x000fe200078e0000 */
[----:B------:R-:W-:-:S05]  /*42940*/  IADD3 R185, P2, R185, UR5, RZ ;  /* 0x00000005b9b97c10 */ /* 0x000fca000ff5e0ff */
[----:B------:R-:W-:Y:S01]  /*42950*/  STL [R1+0x68c], R185 ;  /* 0x00068cb901007387 */ /* 0x000fe20000100800 */
[----:B---3--:R-:W-:-:S04]  /*42960*/  IADD3.X R7, R7, UR7, RZ, P1, !PT ;  /* 0x0000000707077c10 */ /* 0x008fc80008ffe4ff */
[----:B------:R-:W-:Y:S01]  /*42970*/  MOV R191, R7 ;  /* 0x0000000700bf7202 */ /* 0x000fe20000000f00 */
[----:B------:R2:W-:Y:S01]  /*42980*/  STL [R1+0x648], R7 ;  /* 0x0006480701007387 */ /* 0x0005e20000100800 */
[----:B----4-:R-:W-:-:S03]  /*42990*/  IADD3.X R189, R189, UR7, RZ, P2, !PT ;  /* 0x00000007bdbd7c10 */ /* 0x010fc600097fe4ff */
[----:B-1----:R-:W3:Y:S04]  /*429a0*/  LDL.LU R0, [R1+0x74c] ;  /* 0x00074c0001007983 */ /* 0x002ee80000300800 */
[----:B------:R1:W-:Y:S04]  /*429b0*/  LDGSTS.E [R187+0x80], desc[UR8][R190.64], P0 ;  /* 0x00080000bebb7fae */ /* 0x0003e80008121848 */
[----:B--2---:R-:W2:Y:S04]  /*429c0*/  LDL.LU R7, [R1+0x78c] ;  /* 0x00078c0001077983 */ /* 0x004ea80000300800 */
[----:B------:R4:W-:Y:S01]  /*429d0*/  STL [R1+0x688], R189 ;  /* 0x000688bd01007387 */ /* 0x0009e20000100800 */
[----:B-1----:R-:W-:-:S03]  /*429e0*/  IMAD.MOV.U32 R190, RZ, RZ, R185 ;  /* 0x000000ffffbe7224 */ /* 0x002fc600078e00b9 */
[----:B------:R-:W2:Y:S01]  /*429f0*/  LDL.LU R185, [R1+0x748] ;  /* 0x0007480001b97983 */ /* 0x000ea20000300800 */
[----:B------:R-:W-:-:S03]  /*42a00*/  MOV R191, R189 ;  /* 0x000000bd00bf7202 */ /* 0x000fc60000000f00 */
[----:B----4-:R-:W4:Y:S04]  /*42a10*/  LDL.LU R189, [R1+0x788] ;  /* 0x0007880001bd7983 */ /* 0x010f280000300800 */
        /* <DEDUP_REMOVED lines=11> */
[----:B-1----:R-:W4:Y:S04]  /*42ad0*/  LDL.LU R6, [R1+0x7cc] ;  /* 0x0007cc0001067983 */ /* 0x002f280000300800 */
[----:B------:R1:W-:Y:S04]  /*42ae0*/  STL [R1+0x708], R188 ;  /* 0x000708bc01007387 */ /* 0x0003e80000100800 */
[----:B------:R-:W4:Y:S01]  /*42af0*/  LDL.LU R3, [R1+0x80c] ;  /* 0x00080c0001037983 */ /* 0x000f220000300800 */
[----:B------:R-:W-:Y:S01]  /*42b00*/  MOV R191, R188 ;  /* 0x000000bc00bf7202 */ /* 0x000fe20000000f00 */
[----:B------:R-:W-:-:S02]  /*42b10*/  IMAD.MOV.U32 R190, RZ, RZ, R5 ;  /* 0x000000ffffbe7224 */ /* 0x000fc400078e0005 */
[----:B-1----:R-:W4:Y:S04]  /*42b20*/  LDL.LU R188, [R1+0x7c8] ;  /* 0x0007c80001bc7983 */ /* 0x002f280000300800 */
[----:B------:R-:W4:Y:S04]  /*42b30*/  LDL.LU R5, [R1+0x808] ;  /* 0x0008080001057983 */ /* 0x000f280000300800 */
[----:B------:R1:W-:Y:S01]  /*42b40*/  LDGSTS.E [R187+0xc80], desc[UR8][R190.64], P0 ;  /* 0x00c80000bebb7fae */ /* 0x0003e20008121848 */
[----:B---3--:R-:W-:Y:S02]  /*42b50*/  IADD3 R0, P1, R0, UR5, RZ ;  /* 0x0000000500007c10 */ /* 0x008fe4000ff3e0ff */
[----:B--2---:R-:W-:-:S03]  /*42b60*/  IADD3 R7, P2, R7, UR5, RZ ;  /* 0x0000000507077c10 */ /* 0x004fc6000ff5e0ff */
[----:B------:R2:W-:Y:S01]  /*42b70*/  STL [R1+0x74c], R0 ;  /* 0x00074c0001007387 */ /* 0x0005e20000100800 */
[----:B-1----:R-:W-:Y:S01]  /*42b80*/  IMAD.MOV.U32 R190, RZ, RZ, R0 ;  /* 0x000000ffffbe7224 */ /* 0x002fe200078e0000 */
[----:B------:R-:W-:Y:S02]  /*42b90*/  IADD3.X R185, R185, UR7, RZ, P1, !PT ;  /* 0x00000007b9b97c10 */ /* 0x000fe40008ffe4ff */
[----:B----4-:R-:W-:-:S03]  /*42ba0*/  IADD3.X R189, R189, UR7, RZ, P2, !PT ;  /* 0x00000007bdbd7c10 */ /* 0x010fc600097fe4ff */
[----:B------:R1:W-:Y:S01]  /*42bb0*/  STL [R1+0x748], R185 ;  /* 0x000748b901007387 */ /* 0x0003e20000100800 */
[----:B------:R-:W-:-:S03]  /*42bc0*/  MOV R191, R185 ;  /* 0x000000b900bf7202 */ /* 0x000fc60000000f00 */
[----:B------:R3:W-:Y:S04]  /*42bd0*/  STL [R1+0x78c], R7 ;  /* 0x00078c0701007387 */ /* 0x0007e80000100800 */
[----:B--2---:R-:W2:Y:S04]  /*42be0*/  LDL.LU R0, [R1+0x654] ;  /* 0x0006540001007983 */ /* 0x004ea80000300800 */
[----:B------:R4:W-:Y:S04]  /*42bf0*/  STL [R1+0x788], R189 ;  /* 0x000788bd01007387 */ /* 0x0009e80000100800 */
[----:B------:R3:W-:Y:S04]  /*42c00*/  LDGSTS.E [R187+0x1080], desc[UR8][R190.64], P0 ;  /* 0x01080000bebb7fae */ /* 0x0007e80008121848 */
[----:B-1----:R-:W2:Y:S01]  /*42c10*/  LDL.LU R185, [R1+0x694] ;  /* 0x0006940001b97983 */ /* 0x002ea20000300800 */
[----:B---3--:R-:W-:-:S03]  /*42c20*/  IMAD.MOV.U32 R190, RZ, RZ, R7 ;  /* 0x000000ffffbe7224 */ /* 0x008fc600078e0007 */
[----:B------:R-:W3:Y:S01]  /*42c30*/  LDL.LU R7, [R1+0x650] ;  /* 0x0006500001077983 */ /* 0x000ee20000300800 */
[----:B------:R-:W-:-:S03]  /*42c40*/  MOV R191, R189 ;  /* 0x000000bd00bf7202 */ /* 0x000fc60000000f00 */
[----:B----4-:R-:W4:Y:S04]  /*42c50*/  LDL.LU R189, [R1+0x690] ;  /* 0x0006900001bd7983 */ /* 0x010f280000300800 */
[----:B------:R1:W-:Y:S01]  /*42c60*/  LDGSTS.E [R187+0x1480], desc[UR8][R190.64], P0 ;  /* 0x01480000bebb7fae */ /* 0x0003e20008121848 */
[----:B------:R-:W-:Y:S02]  /*42c70*/  IADD3 R6, P1, R6, UR5, RZ ;  /* 0x0000000506067c10 */ /* 0x000fe4000ff3e0ff */
[----:B------:R-:W-:-:S03]  /*42c80*/  IADD3 R3, P2, R3, UR5, RZ ;  /* 0x0000000503037c10 */ /* 0x000fc6000ff5e0ff */
[----:B-1----:R-:W-:Y:S01]  /*42c90*/  IMAD.MOV.U32 R190, RZ, RZ, R6 ;  /* 0x000000ffffbe7224 */ /* 0x002fe200078e0006 */
[----:B------:R-:W-:Y:S01]  /*42ca0*/  IADD3.X R188, R188, UR7, RZ, P1, !PT ;  /* 0x00000007bcbc7c10 */ /* 0x000fe20008ffe4ff */
        /* <DEDUP_REMOVED lines=137> */
[----:B-1----:R-:W2:Y:S04]  /*43540*/  LDL.LU R185, [R1+0x6a4] ;  /* 0x0006a40001b97983 */ /* 0x002ea80000300800 */
[----:B------:R1:W-:Y:S02]  /*43550*/  LDGSTS.E [R187+0x1180], desc[UR8][R190.64], P0 ;  /* 0x01180000bebb7fae */ /* 0x0003e40008121848 */
[----:B-1----:R-:W-:Y:S01]  /*43560*/  IMAD.MOV.U32 R190, RZ, RZ, R7 ;  /* 0x000000ffffbe7224 */ /* 0x002fe200078e0007 */
[----:B------:R-:W-:Y:S01]  /*43570*/  MOV R191, R189 ;  /* 0x000000bd00bf7202 */ /* 0x000fe20000000f00 */
[----:B---3--:R-:W3:Y:S04]  /*43580*/  LDL.LU R7, [R1+0x660] ;  /* 0x0006600001077983 */ /* 0x008ee80000300800 */
[----:B----4-:R-:W4:Y:S04]  /*43590*/  LDL.LU R189, [R1+0x6a0] ;  /* 0x0006a00001bd7983 */ /* 0x010f280000300800 */
[----:B------:R1:W-:Y:S01]  /*435a0*/  LDGSTS.E [R187+0x1580], desc[UR8][R190.64], P0 ;  /* 0x01580000bebb7fae */ /* 0x0003e20008121848 */
[----:B------:R-:W-:-:S02]  /*435b0*/  IADD3 R6, P1, R6, UR5, RZ ;  /* 0x0000000506067c10 */ /* 0x000fc4000ff3e0ff */
        /* <DEDUP_REMOVED lines=19> */
[----:B--2---:R-:W-:Y:S02]  /*436f0*/  IADD3 R0, P1, R0, UR5, RZ ;  /* 0x0000000500007c10 */ /* 0x004fe4000ff3e0ff */
[----:B------:R-:W-:-:S03]  /*43700*/  IADD3 R185, P2, R185, UR5, RZ ;  /* 0x00000005b9b97c10 */ /* 0x000fc6000ff5e0ff */
[----:B------:R1:W-:Y:S01]  /*43710*/  STL [R1+0x664], R0 ;  /* 0x0006640001007387 */ /* 0x0003e20000100800 */
[----:B------:R-:W-:Y:S01]  /*43720*/  IMAD.MOV.U32 R190, RZ, RZ, R0 ;  /* 0x000000ffffbe7224 */ /* 0x000fe200078e0000 */
[----:B---3--:R-:W-:Y:S02]  /*43730*/  IADD3.X R7, R7, UR7, RZ, P1, !PT ;  /* 0x0000000707077c10 */ /* 0x008fe40008ffe4ff */
[----:B----4-:R-:W-:-:S03]  /*43740*/  IADD3.X R189, R189, UR7, RZ, P2, !PT ;  /* 0x00000007bdbd7c10 */ /* 0x010fc600097fe4ff */
[----:B------:R2:W-:Y:S01]  /*43750*/  STL [R1+0x660], R7 ;  /* 0x0006600701007387 */ /* 0x0005e20000100800 */
[----:B------:R-:W-:-:S03]  /*43760*/  MOV R191, R7 ;  /* 0x0000000700bf7202 */ /* 0x000fc60000000f00 */
[----:B------:R3:W-:Y:S04]  /*43770*/  STL [R1+0x6a4], R185 ;  /* 0x0006a4b901007387 */ /* 0x0007e80000100800 */
[----:B------:R4:W-:Y:S04]  /*43780*/  STL [R1+0x6a0], R189 ;  /* 0x0006a0bd01007387 */ /* 0x0009e80000100800 */
[----:B-1----:R-:W4:Y:S04]  /*43790*/  LDL.LU R0, [R1+0x764] ;  /* 0x0007640001007983 */ /* 0x002f280000300800 */
[----:B------:R1:W-:Y:S04]  /*437a0*/  LDGSTS.E [R187+0x200], desc[UR8][R190.64], P0 ;  /* 0x00200000bebb7fae */ /* 0x0003e80008121848 */
[----:B--2---:R-:W2:Y:S01]  /*437b0*/  LDL.LU R7, [R1+0x7a4] ;  /* 0x0007a40001077983 */ /* 0x004ea20000300800 */
[----:B-1----:R-:W-:-:S03]  /*437c0*/  IMAD.MOV.U32 R190, RZ, RZ, R185 ;  /* 0x000000ffffbe7224 */ /* 0x002fc600078e00b9 */
[----:B---3--:R-:W3:Y:S01]  /*437d0*/  LDL.LU R185, [R1+0x760] ;  /* 0x0007600001b97983 */ /* 0x008ee20000300800 */
        /* <DEDUP_REMOVED lines=21> */
[----:B------:R-:W-:Y:S02]  /*43930*/  IADD3 R0, P1, R0, UR5, RZ ;  /* 0x0000000500007c10 */ /* 0x000fe4000ff3e0ff */
[----:B--2---:R-:W-:-:S03]  /*43940*/  IADD3 R7, P2, R7, UR5, RZ ;  /* 0x0000000507077c10 */ /* 0x004fc6000ff5e0ff */
[----:B------:R2:W-:Y:S01]  /*43950*/  STL [R1+0x764], R0 ;  /* 0x0007640001007387 */ /* 0x0005e20000100800 */
[----:B-1----:R-:W-:Y:S01]  /*43960*/  IMAD.MOV.U32 R190, RZ, RZ, R0 ;  /* 0x000000ffffbe7224 */ /* 0x002fe200078e0000 */
[----:B---3--:R-:W-:Y:S02]  /*43970*/  IADD3.X R185, R185, UR7, RZ, P1, !PT ;  /* 0x00000007b9b97c10 */ /* 0x008fe40008ffe4ff */
        /* <DEDUP_REMOVED lines=13> */
[----:B------:R-:W-:-:S05]  /*43a50*/  IADD3 R6, P1, R6, UR5, RZ ;  /* 0x0000000506067c10 */ /* 0x000fca000ff3e0ff */
[----:B-1----:R-:W-:Y:S01]  /*43a60*/  IMAD.MOV.U32 R190, RZ, RZ, R6 ;  /* 0x000000ffffbe7224 */ /* 0x002fe200078e0006 */
[----:B------:R-:W-:Y:S02]  /*43a70*/  IADD3 R3, P2, R3, UR5, RZ ;  /* 0x0000000503037c10 */ /* 0x000fe4000ff5e0ff */
[----:B------:R-:W-:Y:S01]  /*43a80*/  IADD3.X R188, R188, UR7, RZ, P1, !PT ;  /* 0x00000007bcbc7c10 */ /* 0x000fe20008ffe4ff */
[----:B------:R-:W-:Y:S03]  /*43a90*/  STL [R1+0x7e4], R6 ;  /* 0x0007e40601007387 */ /* 0x000fe60000100800 */
[----:B------:R-:W-:Y:S02]  /*43aa0*/  MOV R191, R188 ;  /* 0x000000bc00bf7202 */ /* 0x000fe40000000f00 */
[----:B------:R-:W-:Y:S01]  /*43ab0*/  IADD3.X R5, R5, UR7, RZ, P2, !PT ;  /* 0x0000000705057c10 */ /* 0x000fe200097fe4ff */
[----:B------:R1:W-:Y:S04]  /*43ac0*/  STL [R1+0x7e0], R188 ;  /* 0x0007e0bc01007387 */ /* 0x0003e80000100800 */
[----:B------:R1:W-:Y:S04]  /*43ad0*/  STL [R1+0x824], R3 ;  /* 0x0008240301007387 */ /* 0x0003e80000100800 */
[----:B------:R1:W-:Y:S04]  /*43ae0*/  LDGSTS.E [R187+0x1a00], desc[UR8][R190.64], P0 ;  /* 0x01a00000bebb7fae */ /* 0x0003e80008121848 */
[----:B------:R1:W-:Y:S04]  /*43af0*/  STL [R1+0x820], R5 ;  /* 0x0008200501007387 */ /* 0x0003e80000100800 */
[----:B-1----:R-:W4:Y:S01]  /*43b00*/  LDL.LU R188, [R1+0x6e8] ;  /* 0x0006e80001bc7983 */ /* 0x002f220000300800 */
[----:B------:R-:W-:Y:S01]  /*43b10*/  IMAD.MOV.U32 R190, RZ, RZ, R3 ;  /* 0x000000ffffbe7224 */ /* 0x000fe200078e0003 */
[----:B------:R-:W-:-:S02]  /*43b20*/  MOV R191, R5 ;  /* 0x0000000500bf7202 */ /* 0x000fc40000000f00 */
[----:B------:R-:W4:Y:S04]  /*43b30*/  LDL.LU R3, [R1+0x6ec] ;  /* 0x0006ec0001037983 */ /* 0x000f280000300800 */
[----:B------:R1:W-:Y:S04]  /*43b40*/  LDGSTS.E [R187+0x1e00], desc[UR8][R190.64], P0 ;  /* 0x01e00000bebb7fae */ /* 0x0003e80008121848 */
[----:B------:R-:W4:Y:S04]  /*43b50*/  LDL.LU R6, [R1+0x728] ;  /* 0x0007280001067983 */ /* 0x000f280000300800 */
[----:B------:R-:W4:Y:S01]  /*43b60*/  LDL.LU R5, [R1+0x72c] ;  /* 0x00072c0001057983 */ /* 0x000f220000300800 */
        /* <DEDUP_REMOVED lines=21> */
[----:B------:R-:W-:Y:S01]  /*43cc0*/  IADD3.X R188, R188, UR7, RZ, P1, !PT ;  /* 0x00000007bcbc7c10 */ /* 0x000fe20008ffe4ff */
[----:B-1----:R-:W-:-:S03]  /*43cd0*/  IMAD.MOV.U32 R190, RZ, RZ, R3 ;  /* 0x000000ffffbe7224 */ /* 0x002fc600078e0003 */
[----:B------:R-:W-:Y:S02]  /*43ce0*/  MOV R191, R188 ;  /* 0x000000bc00bf7202 */ /* 0x000fe40000000f00 */
[----:B------:R-:W-:-:S03]  /*43cf0*/  IADD3 R5, P2, R5, UR5, RZ ;  /* 0x0000000505057c10 */ /* 0x000fc6000ff5e0ff */
[----:B------:R1:W-:Y:S01]  /*43d00*/  LDGSTS.E [R187+0xa80], desc[UR8][R190.64], P0 ;  /* 0x00a80000bebb7fae */ /* 0x0003e20008121848 */
[----:B------:R-:W-:-:S03]  /*43d10*/  IADD3.X R6, R6, UR7, RZ, P2, !PT ;  /* 0x0000000706067c10 */ /* 0x000fc600097fe4ff */
[----:B------:R-:W-:Y:S04]  /*43d20*/  STL [R1+0x6ec], R3 ;  /* 0x0006ec0301007387 */ /* 0x000fe80000100800 */
[----:B------:R1:W-:Y:S02]  /*43d30*/  STL [R1+0x6e8], R188 ;  /* 0x0006e8bc01007387 */ /* 0x0003e40000100800 */
[----:B-1----:R-:W-:Y:S01]  /*43d40*/  IMAD.MOV.U32 R190, RZ, RZ, R5 ;  /* 0x000000ffffbe7224 */ /* 0x002fe200078e0005 */
[----:B------:R-:W-:Y:S01]  /*43d50*/  MOV R191, R6 ;  /* 0x0000000600bf7202 */ /* 0x000fe20000000f00 */
[----:B------:R-:W-:Y:S04]  /*43d60*/  STL [R1+0x72c], R5 ;  /* 0x00072c0501007387 */ /* 0x000fe80000100800 */
[----:B------:R-:W4:Y:S04]  /*43d70*/  LDL.LU R188, [R1+0x7ec] ;  /* 0x0007ec0001bc7983 */ /* 0x000f280000300800 */
[----:B------:R1:W-:Y:S04]  /*43d80*/  LDGSTS.E [R187+0xe80], desc[UR8][R190.64], P0 ;  /* 0x00e80000bebb7fae */ /* 0x0003e80008121848 */
[----:B------:R1:W-:Y:S04]  /*43d90*/  STL [R1+0x728], R6 ;  /* 0x0007280601007387 */ /* 0x0003e80000100800 */
[----:B------:R-:W4:Y:S04]  /*43da0*/  LDL.LU R3, [R1+0x82c] ;  /* 0x00082c0001037983 */ /* 0x000f280000300800 */
[----:B-1----:R-:W5:Y:S04]  /*43db0*/  LDL.LU R6, [R1+0xb48] ;  /* 0x000b480001067983 */ /* 0x002f680000300800 */
[----:B------:R-:W4:Y:S01]  /*43dc0*/  LDL.LU R5, [R1+0x828] ;  /* 0x0008280001057983 */ /* 0x000f220000300800 */
[----:B------:R-:W-:-:S05]  /*43dd0*/  IADD3 R0, P1, R0, UR5, RZ ;  /* 0x0000000500007c10 */ /* 0x000fca000ff3e0ff */
[----:B------:R-:W-:Y:S01]  /*43de0*/  IMAD.MOV.U32 R190, RZ, RZ, R0 ;  /* 0x000000ffffbe7224 */ /* 0x000fe200078e0000 */
[----:B--2---:R-:W-:Y:S01]  /*43df0*/  IADD3 R7, P2, R7, UR5, RZ ;  /* 0x0000000507077c10 */ /* 0x004fe2000ff5e0ff */
[----:B------:R-:W-:Y:S01]  /*43e00*/  STL [R1+0x76c], R0 ;  /* 0x00076c0001007387 */ /* 0x000fe20000100800 */
[----:B---3--:R-:W-:-:S04]  /*43e10*/  IADD3.X R185, R185, UR7, RZ, P1, !PT ;  /* 0x00000007b9b97c10 */ /* 0x008fc80008ffe4ff */
[----:B------:R-:W-:Y:S02]  /*43e20*/  MOV R191, R185 ;  /* 0x000000b900bf7202 */ /* 0x000fe40000000f00 */
[----:B----4-:R-:W-:Y:S01]  /*43e30*/  IADD3.X R189, R189, UR7, RZ, P2, !PT ;  /* 0x00000007bdbd7c10 */ /* 0x010fe200097fe4ff */
[----:B------:R1:W-:Y:S04]  /*43e40*/  STL [R1+0x768], R185 ;  /* 0x000768b901007387 */ /* 0x0003e80000100800 */
[----:B------:R2:W-:Y:S04]  /*43e50*/  LDGSTS.E [R187+0x1280], desc[UR8][R190.64], P0 ;  /* 0x01280000bebb7fae */ /* 0x0005e80008121848 */
[----:B------:R-:W-:Y:S04]  /*43e60*/  STL [R1+0x7ac], R7 ;  /* 0x0007ac0701007387 */ /* 0x000fe80000100800 */
[----:B-1----:R-:W3:Y:S01]  /*43e70*/  LDL.LU R185, [R1+0x674] ;  /* 0x0006740001b97983 */ /* 0x002ee20000300800 */
[----:B--2---:R-:W-:Y:S01]  /*43e80*/  IMAD.MOV.U32 R190, RZ, RZ, R7 ;  /* 0x000000ffffbe7224 */ /* 0x004fe200078e0007 */
[----:B------:R-:W-:-:S02]  /*43e90*/  MOV R191, R189 ;  /* 0x000000bd00bf7202 */ /* 0x000fc40000000f00 */
[----:B------:R1:W-:Y:S04]  /*43ea0*/  STL [R1+0x7a8], R189 ;  /* 0x0007a8bd01007387 */ /* 0x0003e80000100800 */
[----:B------:R-:W2:Y:S04]  /*43eb0*/  LDL.LU R0, [R1+0x6b4] ;  /* 0x0006b40001007983 */ /* 0x000ea80000300800 */
[----:B------:R4:W-:Y:S04]  /*43ec0*/  LDGSTS.E [R187+0x1680], desc[UR8][R190.64], P0 ;  /* 0x01680000bebb7fae */ /* 0x0009e80008121848 */
[----:B-1----:R-:W3:Y:S04]  /*43ed0*/  LDL.LU R189, [R1+0x670] ;  /* 0x0006700001bd7983 */ /* 0x002ee80000300800 */
[----:B------:R-:W3:Y:S04]  /*43ee0*/  LDL.LU R7, [R1+0x6b0] ;  /* 0x0006b00001077983 */ /* 0x000ee80000300800 */
[----:B------:R-:W3:Y:S01]  /*43ef0*/  LDL.LU R191, [R1+0x7e8] ;  /* 0x0007e80001bf7983 */ /* 0x000ee20000300800 */
[----:B------:R-:W-:-:S05]  /*43f00*/  IADD3 R188, P1, R188, UR5, RZ ;  /* 0x00000005bcbc7c10 */ /* 0x000fca000ff3e0ff */
[----:B----4-:R-:W-:Y:S01]  /*43f10*/  IMAD.MOV.U32 R190, RZ, RZ, R188 ;  /* 0x000000ffffbe7224 */ /* 0x010fe200078e00bc */
[----:B------:R-:W-:Y:S01]  /*43f20*/  IADD3 R3, P2, R3, UR5, RZ ;  /* 0x0000000503037c10 */ /* 0x000fe2000ff5e0ff */
[----:B------:R-:W-:Y:S03]  /*43f30*/  STL [R1+0x7ec], R188 ;  /* 0x0007ecbc01007387 */ /* 0x000fe60000100800 */
[----:B------:R-:W-:Y:S02]  /*43f40*/  IADD3.X R5, R5, UR7, RZ, P2, !PT ;  /* 0x0000000705057c10 */ /* 0x000fe400097fe4ff */
[----:B--2---:R-:W-:Y:S02]  /*43f50*/  IADD3 R0, P2, R0, UR5, RZ ;  /* 0x0000000500007c10 */ /* 0x004fe4000ff5e0ff */
[----:B---3--:R-:W-:Y:S02]  /*43f60*/  IADD3.X R191, R191, UR7, RZ, P1, !PT ;  /* 0x00000007bfbf7c10 */ /* 0x008fe40008ffe4ff */
[----:B------:R-:W-:-:S03]  /*43f70*/  IADD3 R185, P1, R185, UR5, RZ ;  /* 0x00000005b9b97c10 */ /* 0x000fc6000ff3e0ff */
[----:B------:R1:W-:Y:S04]  /*43f80*/  STL [R1+0x7e8], R191 ;  /* 0x0007e8bf01007387 */ /* 0x0003e80000100800 */
[----:B------:R2:W-:Y:S01]  /*43f90*/  LDGSTS.E [R187+0x1a80], desc[UR8][R190.64], P0 ;  /* 0x01a80000bebb7fae */ /* 0x0005e20008121848 */
[----:B------:R-:W-:Y:S02]  /*43fa0*/  IADD3.X R189, R189, UR7, RZ, P1, !PT ;  /* 0x00000007bdbd7c10 */ /* 0x000fe40008ffe4ff */
[----:B--2---:R-:W-:Y:S01]  /*43fb0*/  MOV R190, R3 ;  /* 0x0000000300be7202 */ /* 0x004fe20000000f00 */
[----:B-1----:R-:W-:-:S05]  /*43fc0*/  IMAD.MOV.U32 R191, RZ, RZ, R5 ;  /* 0x000000ffffbf7224 */ /* 0x002fca00078e0005 */
[----:B------:R1:W-:Y:S01]  /*43fd0*/  LDGSTS.E [R187+0x1e80], desc[UR8][R190.64], P0 ;  /* 0x01e80000bebb7fae */ /* 0x0003e20008121848 */
[----:B------:R-:W-:-:S03]  /*43fe0*/  IADD3.X R7, R7, UR7, RZ, P2, !PT ;  /* 0x0000000707077c10 */ /* 0x000fc600097fe4ff */
[----:B------:R-:W-:Y:S01]  /*43ff0*/  STL [R1+0x82c], R3 ;  /* 0x00082c0301007387 */ /* 0x000fe20000100800 */
[----:B-1----:R-:W-:-:S03]  /*44000*/  LOP3.LUT R191, R2, 0x60, RZ, 0x3c, !PT ;  /* 0x0000006002bf7812 */ /* 0x002fc600078e3cff */
[----:B------:R1:W-:Y:S01]  /*44010*/  STL [R1+0x828], R5 ;  /* 0x0008280501007387 */ /* 0x0003e20000100800 */
[----:B------:R-:W-:Y:S02]  /*44020*/  MOV R190, R185 ;  /* 0x000000b900be7202 */ /* 0x000fe40000000f00 */
[----:B------:R-:W-:Y:S01]  /*44030*/  IADD3 R187, R191, 0x100000, R180 ;  /* 0x00100000bfbb7810 */ /* 0x000fe20007ffe0b4 */
[----:B------:R-:W-:Y:S01]  /*44040*/  IMAD.MOV.U32 R191, RZ, RZ, R189 ;  /* 0x000000ffffbf7224 */ /* 0x000fe200078e00bd */
[----:B------:R-:W2:Y:S04]  /*44050*/  LDL.LU R188, [R1+0x6f4] ;  /* 0x0006f40001bc7983 */ /* 0x000ea80000300800 */
[----:B------:R3:W-:Y:S04]  /*44060*/  LDGSTS.E [R187+0x300], desc[UR8][R190.64], P0 ;  /* 0x00300000bebb7fae */ /* 0x0007e80008121848 */
[----:B-1----:R-:W4:Y:S04]  /*44070*/  LDL.LU R5, [R1+0x730] ;  /* 0x0007300001057983 */ /* 0x002f280000300800 */
[----:B------:R-:W4:Y:S04]  /*44080*/  LDL.LU R3, [R1+0x734] ;  /* 0x0007340001037983 */ /* 0x000f280000300800 */
[----:B------:R-:W-:Y:S01]  /*44090*/  STL [R1+0x674], R185 ;  /* 0x000674b901007387 */ /* 0x000fe20000100800 */
[----:B---3--:R-:W-:Y:S01]  /*440a0*/  MOV R190, R0 ;  /* 0x0000000000be7202 */ /* 0x008fe20000000f00 */
[----:B------:R-:W-:-:S02]  /*440b0*/  IMAD.MOV.U32 R191, RZ, RZ, R7 ;  /* 0x000000ffffbf7224 */ /* 0x000fc400078e0007 */
[----:B------:R-:W-:Y:S04]  /*440c0*/  STL [R1+0x670], R189 ;  /* 0x000670bd01007387 */ /* 0x000fe80000100800 */
[----:B------:R-:W-:Y:S04]  /*440d0*/  STL [R1+0x6b4], R0 ;  /* 0x0006b40001007387 */ /* 0x000fe80000100800 */
[----:B------:R1:W-:Y:S04]  /*440e0*/  STL [R1+0x6b0], R7 ;  /* 0x0006b00701007387 */ /* 0x0003e80000100800 */
[----:B------:R3:W-:Y:S04]  /*440f0*/  LDGSTS.E [R187+0x700], desc[UR8][R190.64], P0 ;  /* 0x00700000bebb7fae */ /* 0x0007e80008121848 */
[----:B-1----:R-:W4:Y:S04]  /*44100*/  LDL.LU R7, [R1+0x7b0] ;  /* 0x0007b00001077983 */ /* 0x002f280000300800 */
[----:B------:R-:W4:Y:S04]  /*44110*/  LDL.LU R185, [R1+0x7b4] ;  /* 0x0007b40001b97983 */ /* 0x000f280000300800 */
[----:B------:R-:W4:Y:S04]  /*44120*/  LDL.LU R189, [R1+0x7f4] ;  /* 0x0007f40001bd7983 */ /* 0x000f280000300800 */
[----:B------:R-:W4:Y:S04]  /*44130*/  LDL.LU R0, [R1+0x834] ;  /* 0x0008340001007983 */ /* 0x000f280000300800 */
[----:B------:R-:W4:Y:S01]  /*44140*/  LDL.LU R191, [R1+0x6f0] ;  /* 0x0006f00001bf7983 */ /* 0x000f220000300800 */
[----:B--2---:R-:W-:-:S04]  /*44150*/  IADD3 R188, P1, R188, UR5, RZ ;  /* 0x00000005bcbc7c10 */ /* 0x004fc8000ff3e0ff */
[----:B---3--:R-:W-:Y:S01]  /*44160*/  MOV R190, R188 ;  /* 0x000000bc00be7202 */ /* 0x008fe20000000f00 */
[----:B------:R1:W-:Y:S01]  /*44170*/  STL [R1+0x6f4], R188 ;  /* 0x0006f4bc01007387 */ /* 0x0003e20000100800 */
[----:B----4-:R-:W-:-:S04]  /*44180*/  IADD3 R3, P2, R3, UR5, RZ ;  /* 0x0000000503037c10 */ /* 0x010fc8000ff5e0ff */
[----:B------:R-:W-:Y:S02]  /*44190*/  IADD3.X R5, R5, UR7, RZ, P2, !PT ;  /* 0x0000000705057c10 */ /* 0x000fe400097fe4ff */
[----:B------:R-:W-:-:S05]  /*441a0*/  IADD3.X R191, R191, UR7, RZ, P1, !PT ;  /* 0x00000007bfbf7c10 */ /* 0x000fca0008ffe4ff */
[----:B------:R2:W-:Y:S04]  /*441b0*/  STL [R1+0x6f0], R191 ;  /* 0x0006f0bf01007387 */ /* 0x0005e80000100800 */
[----:B------:R3:W-:Y:S04]  /*441c0*/  LDGSTS.E [R187+0xb00], desc[UR8][R190.64], P0 ;  /* 0x00b00000bebb7fae */ /* 0x0007e80008121848 */
[----:B------:R-:W-:Y:S04]  /*441d0*/  STL [R1+0x734], R3 ;  /* 0x0007340301007387 */ /* 0x000fe80000100800 */
[----:B-1----:R-:W4:Y:S01]  /*441e0*/  LDL.LU R188, [R1+0x830] ;  /* 0x0008300001bc7983 */ /* 0x002f220000300800 */
[----:B---3--:R-:W-:Y:S01]  /*441f0*/  IMAD.MOV.U32 R190, RZ, RZ, R3 ;  /* 0x000000ffffbe7224 */ /* 0x008fe200078e0003 */
[----:B--2---:R-:W-:-:S02]  /*44200*/  MOV R191, R5 ;  /* 0x0000000500bf7202 */ /* 0x004fc40000000f00 */
[----:B------:R1:W-:Y:S04]  /*44210*/  STL [R1+0x730], R5 ;  /* 0x0007300501007387 */ /* 0x0003e80000100800 */
[----:B------:R2:W-:Y:S04]  /*44220*/  LDGSTS.E [R187+0xf00], desc[UR8][R190.64], P0 ;  /* 0x00f00000bebb7fae */ /* 0x0005e80008121848 */
[----:B-1----:R-:W3:Y:S04]  /*44230*/  LDL.LU R5, [R1+0x67c] ;  /* 0x00067c0001057983 */ /* 0x002ee80000300800 */
[----:B------:R-:W3:Y:S04]  /*44240*/  LDL.LU R3, [R1+0x6bc] ;  /* 0x0006bc0001037983 */ /* 0x000ee80000300800 */
[----:B------:R-:W4:Y:S04]  /*44250*/  LDL.LU R190, [R1+0x770] ;  /* 0x0007700001be7983 */ /* 0x000f280000300800 */
[----:B------:R-:W2:Y:S01]  /*44260*/  LDL.LU R191, [R1+0x774] ;  /* 0x0007740001bf7983 */ /* 0x000ea20000300800 */
[----:B------:R-:W-:-:S04]  /*44270*/  IADD3 R185, P2, R185, UR5, RZ ;  /* 0x00000005b9b97c10 */ /* 0x000fc8000ff5e0ff */
[----:B------:R-:W-:Y:S02]  /*44280*/  IADD3.X R7, R7, UR7, RZ, P2, !PT ;  /* 0x0000000707077c10 */ /* 0x000fe400097fe4ff */
[----:B--2---:R-:W-:-:S04]  /*44290*/  IADD3 R191, P1, R191, UR5, RZ ;  /* 0x00000005bfbf7c10 */ /* 0x004fc8000ff3e0ff */
[----:B----4-:R-:W-:Y:S01]  /*442a0*/  IADD3.X R190, R190, UR7, RZ, P1, !PT ;  /* 0x00000007bebe7c10 */ /* 0x010fe20008ffe4ff */
[----:B------:R1:W-:Y:S04]  /*442b0*/  STL [R1+0x774], R191 ;  /* 0x000774bf01007387 */ /* 0x0003e80000100800 */
[----:B------:R2:W-:Y:S01]  /*442c0*/  STL [R1+0x770], R190 ;  /* 0x000770be01007387 */ /* 0x0005e20000100800 */
[----:B-1----:R-:W-:-:S04]  /*442d0*/  LOP3.LUT R191, R191, R190, RZ, 0x3c, !PT ;  /* 0x000000bebfbf7212 */ /* 0x002fc800078e3cff */
[----:B--2---:R-:W-:-:S04]  /*442e0*/  LOP3.LUT R190, R191, R190, RZ, 0x3c, !PT ;  /* 0x000000bebfbe7212 */ /* 0x004fc800078e3cff */
[----:B------:R-:W-:Y:S01]  /*442f0*/  LOP3.LUT R191, R191, R190, RZ, 0x3c, !PT ;  /* 0x000000bebfbf7212 */ /* 0x000fe200078e3cff */
[----:B------:R-:W-:Y:S04]  /*44300*/  STL [R1+0x7b4], R185 ;  /* 0x0007b4b901007387 */ /* 0x000fe80000100800 */
[----:B------:R1:W-:Y:S04]  /*44310*/  LDGSTS.E [R187+0x1300], desc[UR8][R190.64], P0 ;  /* 0x01300000bebb7fae */ /* 0x0003e80008121848 */
[----:B------:R2:W-:Y:S01]  /*44320*/  STL [R1+0x7b0], R7 ;  /* 0x0007b00701007387 */ /* 0x0005e20000100800 */
[----:B-1----:R-:W-:Y:S01]  /*44330*/  IMAD.MOV.U32 R190, RZ, RZ, R185 ;  /* 0x000000ffffbe7224 */ /* 0x002fe200078e00b9 */
[----:B------:R-:W-:-:S02]  /*44340*/  MOV R191, R7 ;  /* 0x0000000700bf7202 */ /* 0x000fc40000000f00 */
[----:B--2---:R-:W5:Y:S04]  /*44350*/  LDL.LU R7, [R1+0xb44] ;  /* 0x000b440001077983 */ /* 0x004f680000300800 */
[----:B------:R-:W2:Y:S04]  /*44360*/  LDL.LU R185, [R1+0xb40] ;  /* 0x000b400001b97983 */ /* 0x000ea80000300800 */
[----:B------:R1:W-:Y:S04]  /*44370*/  LDGSTS.E [R187+0x1700], desc[UR8][R190.64], P0 ;  /* 0x01700000bebb7fae */ /* 0x0003e80008121848 */
[----:B------:R-:W4:Y:S01]  /*44380*/  LDL.LU R191, [R1+0x7f0] ;  /* 0x0007f00001bf7983 */ /* 0x000f220000300800 */
[----:B------:R-:W-:-:S02]  /*44390*/  IADD3 R189, P1, R189, UR5, RZ ;  /* 0x00000005bdbd7c10 */ /* 0x000fc4000ff3e0ff */
[----:B------:R-:W-:-:S03]  /*443a0*/  IADD3 R0, P2, R0, UR5, RZ ;  /* 0x0000000500007c10 */ /* 0x000fc6000ff5e0ff */
[----:B-1----:R-:W-:Y:S01]  /*443b0*/  IMAD.MOV.U32 R190, RZ, RZ, R189 ;  /* 0x000000ffffbe7224 */ /* 0x002fe200078e00bd */
[----:B------:R-:W-:Y:S01]  /*443c0*/  IADD3.X R188, R188, UR7, RZ, P2, !PT ;  /* 0x00000007bcbc7c10 */ /* 0x000fe200097fe4ff */
[----:B------:R-:W-:Y:S01]  /*443d0*/  STL [R1+0x7f4], R189 ;  /* 0x0007f4bd01007387 */ /* 0x000fe20000100800 */
[----:B----4-:R-:W-:-:S05]  /*443e0*/  IADD3.X R191, R191, UR7, RZ, P1, !PT ;  /* 0x00000007bfbf7c10 */ /* 0x010fca0008ffe4ff */
[----:B------:R1:W-:Y:S04]  /*443f0*/  STL [R1+0x7f0], R191 ;  /* 0x0007f0bf01007387 */ /* 0x0003e80000100800 */
[----:B------:R4:W-:Y:S04]  /*44400*/  LDGSTS.E [R187+0x1b00], desc[UR8][R190.64], P0 ;  /* 0x01b00000bebb7fae */ /* 0x0009e80008121848 */
[----:B------:R-:W-:Y:S04]  /*44410*/  STL [R1+0x834], R0 ;  /* 0x0008340001007387 */ /* 0x000fe80000100800 */
[----:B------:R3:W-:Y:S01]  /*44420*/  STL [R1+0x830], R188 ;  /* 0x000830bc01007387 */ /* 0x0007e20000100800 */
[----:B----4-:R-:W-:Y:S01]  /*44430*/  MOV R190, R0 ;  /* 0x0000000000be7202 */ /* 0x010fe20000000f00 */
[----:B-1----:R-:W-:-:S02]  /*44440*/  IMAD.MOV.U32 R191, RZ, RZ, R188 ;  /* 0x000000ffffbf7224 */ /* 0x002fc400078e00bc */
[----:B------:R-:W4:Y:S04]  /*44450*/  LDL.LU R189, [R1+0x738] ;  /* 0x0007380001bd7983 */ /* 0x000f280000300800 */
[----:B---3--:R-:W3:Y:S04]  /*44460*/  LDL.LU R188, [R1+0x73c] ;  /* 0x00073c0001bc7983 */ /* 0x008ee80000300800 */
[----:B------:R1:W-:Y:S04]  /*44470*/  LDGSTS.E [R187+0x1f00], desc[UR8][R190.64], P0 ;  /* 0x01f00000bebb7fae */ /* 0x0003e80008121848 */
[----:B------:R-:W2:Y:S04]  /*44480*/  LDL.LU R191, [R1+0x678] ;  /* 0x0006780001bf7983 */ /* 0x000ea80000300800 */
[----:B------:R-:W4:Y:S01]  /*44490*/  LDL.LU R187, [R1+0x6b8] ;  /* 0x0006b80001bb7983 */ /* 0x000f220000300800 */
[----:B------:R-:W-:-:S02]  /*444a0*/  LOP3.LUT R0, R2, 0x70, RZ, 0x3c, !PT ;  /* 0x0000007002007812 */ /* 0x000fc400078e3cff */
[----:B------:R-:W-:Y:S02]  /*444b0*/  IADD3 R5, P1, R5, UR5, RZ ;  /* 0x0000000505057c10 */ /* 0x000fe4000ff3e0ff */
[----:B------:R-:W-:Y:S02]  /*444c0*/  IADD3 R3, P2, R3, UR5, RZ ;  /* 0x0000000503037c10 */ /* 0x000fe4000ff5e0ff */
[----:B------:R-:W-:Y:S02]  /*444d0*/  IADD3 R180, R0, 0x100000, R180 ;  /* 0x0010000000b47810 */ /* 0x000fe40007ffe0b4 */
[----:B-1----:R-:W-:Y:S01]  /*444e0*/  MOV R190, R5 ;  /* 0x0000000500be7202 */ /* 0x002fe20000000f00 */
[----:B------:R1:W-:Y:S04]  /*444f0*/  STL [R1+0x67c], R5 ;  /* 0x00067c0501007387 */ /* 0x0003e80000100800 */
[----:B------:R-:W3:Y:S01]  /*44500*/  LDL.LU R0, [R1+0x7bc] ;  /* 0x0007bc0001007983 */ /* 0x000ee20000300800 */
[----:B--2---:R-:W-:-:S02]  /*44510*/  IADD3.X R191, R191, UR7, RZ, P1, !PT ;  /* 0x00000007bfbf7c10 */ /* 0x004fc40008ffe4ff */
[----:B----4-:R-:W-:-:S03]  /*44520*/  IADD3.X R187, R187, UR7, RZ, P2, !PT ;  /* 0x00000007bbbb7c10 */ /* 0x010fc600097fe4ff */
[----:B------:R2:W-:Y:S04]  /*44530*/  STL [R1+0x678], R191 ;  /* 0x000678bf01007387 */ /* 0x0005e80000100800 */
[----:B------:R4:W-:Y:S04]  /*44540*/  LDGSTS.E [R180+0x380], desc[UR8][R190.64], P0 ;  /* 0x00380000beb47fae */ /* 0x0009e80008121848 */
[----:B------:R3:W-:Y:S04]  /*44550*/  STL [R1+0x6bc], R3 ;  /* 0x0006bc0301007387 */ /* 0x0007e80000100800 */
[----:B-1----:R-:W3:Y:S01]  /*44560*/  LDL.LU R5, [R1+0x7b8] ;  /* 0x0007b80001057983 */ /* 0x002ee20000300800 */
[----:B----4-:R-:W-:Y:S01]  /*44570*/  IMAD.MOV.U32 R190, RZ, RZ, R3 ;  /* 0x000000ffffbe7224 */ /* 0x010fe200078e0003 */
[----:B--2---:R-:W-:-:S02]  /*44580*/  MOV R191, R187 ;  /* 0x000000bb00bf7202 */ /* 0x004fc40000000f00 */
[----:B------:R1:W-:Y:S04]  /*44590*/  STL [R1+0x6b8], R187 ;  /* 0x0006b8bb01007387 */ /* 0x0003e80000100800 */
[----:B---3--:R-:W2:Y:S04]  /*445a0*/  LDL.LU R3, [R1+0x838] ;  /* 0x0008380001037983 */ /* 0x008ea80000300800 */
[----:B------:R3:W-:Y:S04]  /*445b0*/  LDGSTS.E [R180+0x780], desc[UR8][R190.64], P0 ;  /* 0x00780000beb47fae */ /* 0x0007e80008121848 */
[----:B-1----:R-:W4:Y:S04]  /*445c0*/  LDL.LU R187, [R1+0x83c] ;  /* 0x00083c0001bb7983 */ /* 0x002f280000300800 */
[----:B------:R-:W2:Y:S04]  /*445d0*/  LDL.LU R190, [R1+0x6f8] ;  /* 0x0006f80001be7983 */ /* 0x000ea80000300800 */
[----:B------:R-:W3:Y:S01]  /*445e0*/  LDL.LU R191, [R1+0x6fc] ;  /* 0x0006fc0001bf7983 */ /* 0x000ee20000300800 */
[----:B------:R-:W-:-:S04]  /*445f0*/  IADD3 R188, P2, R188, UR5, RZ ;  /* 0x00000005bcbc7c10 */ /* 0x000fc8000ff5e0ff */
[----:B------:R-:W-:Y:S02]  /*44600*/  IADD3.X R189, R189, UR7, RZ, P2, !PT ;  /* 0x00000007bdbd7c10 */ /* 0x000fe400097fe4ff */
[----:B---3--:R-:W-:-:S04]  /*44610*/  IADD3 R191, P1, R191, UR5, RZ ;  /* 0x00000005bfbf7c10 */ /* 0x008fc8000ff3e0ff */
[----:B--2---:R-:W-:Y:S01]  /*44620*/  IADD3.X R190, R190, UR7, RZ, P1, !PT ;  /* 0x00000007bebe7c10 */ /* 0x004fe20008ffe4ff */
        /* <DEDUP_REMOVED lines=11> */
[----:B------:R-:W5:Y:S04]  /*446e0*/  LDL.LU R188, [R1+0xb38] ;  /* 0x000b380001bc7983 */ /* 0x000f680000300800 */
[----:B------:R1:W-:Y:S04]  /*446f0*/  LDGSTS.E [R180+0xf80], desc[UR8][R190.64], P0 ;  /* 0x00f80000beb47fae */ /* 0x0003e80008121848 */
[----:B------:R-:W2:Y:S04]  /*44700*/  LDL.LU R190, [R1+0x778] ;  /* 0x0007780001be7983 */ /* 0x000ea80000300800 */
[----:B------:R-:W1:Y:S01]  /*44710*/  LDL.LU R191, [R1+0x77c] ;  /* 0x00077c0001bf7983 */ /* 0x000e620000300800 */
[----:B------:R-:W-:-:S04]  /*44720*/  IADD3 R0, P2, R0, UR5, RZ ;  /* 0x0000000500007c10 */ /* 0x000fc8000ff5e0ff */
[----:B------:R-:W-:Y:S02]  /*44730*/  IADD3.X R5, R5, UR7, RZ, P2, !PT ;  /* 0x0000000705057c10 */ /* 0x000fe400097fe4ff */
[----:B-1----:R-:W-:-:S04]  /*44740*/  IADD3 R191, P1, R191, UR5, RZ ;  /* 0x00000005bfbf7c10 */ /* 0x002fc8000ff3e0ff */
[----:B--2---:R-:W-:Y:S01]  /*44750*/  IADD3.X R190, R190, UR7, RZ, P1, !PT ;  /* 0x00000007bebe7c10 */ /* 0x004fe20008ffe4ff */
[----:B------:R1:W-:Y:S04]  /*44760*/  STL [R1+0x77c], R191 ;  /* 0x00077cbf01007387 */ /* 0x0003e80000100800 */
[----:B------:R2:W-:Y:S01]  /*44770*/  STL [R1+0x778], R190 ;  /* 0x000778be01007387 */ /* 0x0005e20000100800 */
[----:B-1----:R-:W-:-:S04]  /*44780*/  LOP3.LUT R191, R191, R190, RZ, 0x3c, !PT ;  /* 0x000000bebfbf7212 */ /* 0x002fc800078e3cff */
[----:B--2---:R-:W-:-:S04]  /*44790*/  LOP3.LUT R190, R191, R190, RZ, 0x3c, !PT ;  /* 0x000000bebfbe7212 */ /* 0x004fc800078e3cff */
[----:B------:R-:W-:Y:S01]  /*447a0*/  LOP3.LUT R191, R191, R190, RZ, 0x3c, !PT ;  /* 0x000000bebfbf7212 */ /* 0x000fe200078e3cff */
[----:B------:R1:W-:Y:S04]  /*447b0*/  STL [R1+0x7bc], R0 ;  /* 0x0007bc0001007387 */ /* 0x0003e80000100800 */
[----:B------:R2:W-:Y:S04]  /*447c0*/  LDGSTS.E [R180+0x1380], desc[UR8][R190.64], P0 ;  /* 0x01380000beb47fae */ /* 0x0005e80008121848 */
[----:B------:R3:W-:Y:S01]  /*447d0*/  STL [R1+0x7b8], R5 ;  /* 0x0007b80501007387 */ /* 0x0007e20000100800 */
[----:B--2---:R-:W-:Y:S01]  /*447e0*/  IMAD.MOV.U32 R190, RZ, RZ, R0 ;  /* 0x000000ffffbe7224 */ /* 0x004fe200078e0000 */
[----:B------:R-:W-:Y:S01]  /*447f0*/  MOV R191, R5 ;  /* 0x0000000500bf7202 */ /* 0x000fe20000000f00 */
[----:B-1----:R-:W1:Y:S01]  /*44800*/  LDC R0, c[0x0][0x230] ;  /* 0x00008c00ff007b82 */ /* 0x002e620000000800 */
[----:B---3--:R-:W5:Y:S04]  /*44810*/  LDL.LU R5, [R1+0xb34] ;  /* 0x000b340001057983 */ /* 0x008f680000300800 */
[----:B------:R2:W-:Y:S04]  /*44820*/  LDGSTS.E [R180+0x1780], desc[UR8][R190.64], P0 ;  /* 0x01780000beb47fae */ /* 0x0005e80008121848 */
[----:B------:R-:W3:Y:S04]  /*44830*/  LDL.LU R190, [R1+0x7f8] ;  /* 0x0007f80001be7983 */ /* 0x000ee80000300800 */
[----:B------:R-:W2:Y:S01]  /*44840*/  LDL.LU R191, [R1+0x7fc] ;  /* 0x0007fc0001bf7983 */ /* 0x000ea20000300800 */
[----:B----4-:R-:W-:Y:S01]  /*44850*/  IADD3 R187, P2, R187, UR5, RZ ;  /* 0x00000005bbbb7c10 */ /* 0x010fe2000ff5e0ff */
[----:B-1----:R-:W-:-:S03]  /*44860*/  VIADD R0, R0, 0x7f ;  /* 0x0000007f00007836 */ /* 0x002fc60000000000 */
[----:B------:R-:W-:Y:S02]  /*44870*/  IADD3.X R3, R3, UR7, RZ, P2, !PT ;  /* 0x0000000703037c10 */ /* 0x000fe400097fe4ff */
[----:B--2---:R-:W-:-:S04]  /*44880*/  IADD3 R191, P1, R191, UR5, RZ ;  /* 0x00000005bfbf7c10 */ /* 0x004fc8000ff3e0ff */
[----:B---3--:R-:W-:Y:S01]  /*44890*/  IADD3.X R190, R190, UR7, RZ, P1, !PT ;  /* 0x00000007bebe7c10 */ /* 0x008fe20008ffe4ff */
        /* <DEDUP_REMOVED lines=8> */
[----:B--2---:R-:W-:-:S02]  /*44920*/  MOV R190, R187 ;  /* 0x000000bb00be7202 */ /* 0x004fc40000000f00 */
[----:B-1----:R-:W-:Y:S01]  /*44930*/  SHF.R.S32.HI R187, RZ, 0x1f, R0 ;  /* 0x0000001fffbb7819 */ /* 0x002fe20000011400 */
[----:B------:R-:W-:Y:S02]  /*44940*/  IMAD.MOV.U32 R191, RZ, RZ, R3 ;  /* 0x000000ffffbf7224 */ /* 0x000fe400078e0003 */
[----:B---3--:R1:W5:Y:S01]  /*44950*/  LDL.LU R3, [R1+0xb30] ;  /* 0x000b300001037983 */ /* 0x0083620000300800 */
[----:B------:R-:W-:-:S03]  /*44960*/  LEA.HI R187, R187, R0, RZ, 0x7 ;  /* 0x00000000bbbb7211 */ /* 0x000fc600078f38ff */
[----:B------:R1:W5:Y:S01]  /*44970*/  LDL.LU R0, [R1+0xb2c] ;  /* 0x000b2c0001007983 */ /* 0x0003620000300800 */
[----:B------:R-:W-:Y:S02]  /*44980*/  SHF.R.S32.HI R187, RZ, 0x7, R187 ;  /* 0x00000007ffbb7819 */ /* 0x000fe400000114bb */
[----:B------:R-:W-:Y:S01]  /*44990*/  IADD3 R185, R185, 0x1, RZ ;  /* 0x00000001b9b97810 */ /* 0x000fe20007ffe0ff */
[----:B------:R1:W-:Y:S03]  /*449a0*/  LDGSTS.E [R180+0x1f80], desc[UR8][R190.64], P0 ;  /* 0x01f80000beb47fae */ /* 0x0003e60008121848 */
[----:B------:R-:W-:Y:S01]  /*449b0*/  ISETP.NE.U32.AND P0, PT, R185, R187, PT ;  /* 0x000000bbb900720c */ /* 0x000fe20003f05070 */
[----:B------:R-:W0:-:S12]  /*449c0*/  LDGDEPBAR ;  /* 0x00000000000079af */ /* 0x000e180000000000 */
[----:B-1----:R-:W-:Y:S05]  /*449d0*/  @P0 BRA `(.L_x_1) ;  /* 0xffffff2800040947 */ /* 0x002fea000383ffff */
.L_x_0:
[----:B------:R-:W1:Y:S01]  /*449e0*/  S2R R8, SR_TID.X ;  /* 0x0000000000087919 */ /* 0x000e620000002100 */
[----:B------:R-:W-:Y:S02]  /*449f0*/  WARPGROUP.DEPBAR.LE gsb0, 0x0 ;  /* 0x00008000000079c5 */ /* 0x000fe40000010000 */
[----:B------:R-:W-:-:S04]  /*44a00*/  DEPBAR.LE SB0, 0x0 ;  /* 0x000080000000791a */ /* 0x000fc80000000000 */
[----:B------:R-:W2:Y:S01]  /*44a10*/  S2R R180, SR_TID.X ;  /* 0x0000000000b47919 */ /* 0x000ea20000002100 */
[----:B------:R-:W-:Y:S01]  /*44a20*/  MOV R12, R120 ;  /* 0x00000078000c7202 */ /* 0x000fe20000000f00 */
[----:B------:R-:W-:Y:S01]  /*44a30*/  IMAD.MOV.U32 R13, RZ, RZ, R122 ;  /* 0x000000ffff0d7224 */ /* 0x000fe200078e007a */
[----:B------:R-:W-:Y:S01]  /*44a40*/  MOV R14, R88 ;  /* 0x00000058000e7202 */ /* 0x000fe20000000f00 */
[----:B------:R-:W-:Y:S01]  /*44a50*/  IMAD.MOV.U32 R15, RZ, RZ, R90 ;  /* 0x000000ffff0f7224 */ /* 0x000fe200078e005a */
[----:B-----5:R-:W-:Y:S01]  /*44a60*/  IADD3 R10, R0, 0x1, RZ ;  /* 0x00000001000a7810 */ /* 0x020fe20007ffe0ff */
[----:B------:R-:W-:Y:S01]  /*44a70*/  IMAD.MOV.U32 R17, RZ, RZ, R58 ;  /* 0x000000ffff117224 */ /* 0x000fe200078e003a */
[----:B------:R-:W-:Y:S01]  /*44a80*/  MOV R16, R56 ;  /* 0x0000003800107202 */ /* 0x000fe20000000f00 */
[----:B------:R-:W-:Y:S01]  /*44a90*/  IMAD.MOV.U32 R19, RZ, RZ, R26 ;  /* 0x000000ffff137224 */ /* 0x000fe200078e001a */
[----:B------:R-:W-:Y:S01]  /*44aa0*/  ISETP.GE.AND P3, PT, R10, R189, PT ;  /* 0x000000bd0a00720c */ /* 0x000fe20003f66270 */
        /* <DEDUP_REMOVED lines=15> */
[C---:B-1----:R-:W-:Y:S01]  /*44ba0*/  SHF.L.U32 R4, R8.reuse, 0x6, RZ ;  /* 0x0000000608047819 */ /* 0x042fe200000006ff */
[----:B------:R-:W-:Y:S01]  /*44bb0*/  IMAD.SHL.U32 R2, R8, 0x10, RZ ;  /* 0x0000001008027824 */ /* 0x000fe200078e00ff */
[----:B------:R-:W-:Y:S01]  /*44bc0*/  MOV R120, R60 ;  /* 0x0000003c00787202 */ /* 0x000fe20000000f00 */
[----:B------:R-:W-:Y:S01]  /*44bd0*/  IMAD.MOV.U32 R153, RZ, RZ, R67 ;  /* 0x000000ffff997224 */ /* 0x000fe200078e0043 */
[----:B------:R-:W-:Y:S01]  /*44be0*/  LOP3.LUT R7, R4, 0x400, RZ, 0xc0, !PT ;  /* 0x0000040004077812 */ /* 0x000fe200078ec0ff */
[----:B------:R-:W-:Y:S01]  /*44bf0*/  VIADD R4, R0, 0x2 ;  /* 0x0000000200047836 */ /* 0x000fe20000000000 */
[----:B------:R-:W-:Y:S01]  /*44c00*/  LOP3.LUT R2, R2, 0xf0, RZ, 0xc0, !PT ;  /* 0x000000f002027812 */ /* 0x000fe200078ec0ff */
[----:B------:R-:W-:Y:S01]  /*44c10*/  IMAD.MOV.U32 R155, RZ, RZ, R35 ;  /* 0x000000ffff9b7224 */ /* 0x000fe200078e0023 */
[----:B--2---:R-:W-:Y:S01]  /*44c20*/  LOP3.LUT R180, R180, 0x7f, RZ, 0xc0, !PT ;  /* 0x0000007fb4b47812 */ /* 0x004fe200078ec0ff */
[----:B------:R-:W-:Y:S01]  /*44c30*/  VIADD R6, R0, 0x3f ;  /* 0x0000003f00067836 */ /* 0x000fe20000000000 */
[----:B------:R-:W-:Y:S01]  /*44c40*/  IADD3 R2, R7, UR10, R2 ;  /* 0x0000000a07027c10 */ /* 0x000fe2000fffe002 */
[----:B------:R-:W-:Y:S01]  /*44c50*/  ULDC.64 UR4, c[0x0][0x220] ;  /* 0x0000880000047ab9 */ /* 0x000fe20000000a00 */
[----:B------:R-:W-:-:S02]  /*44c60*/  LOP3.LUT R7, R8, 0x60, RZ, 0xc0, !PT ;  /* 0x0000006008077812 */ /* 0x000fc400078ec0ff */
[----:B------:R-:W-:Y:S02]  /*44c70*/  ISETP.GE.AND P1, PT, R4, R189, PT ;  /* 0x000000bd0400720c */ /* 0x000fe40003f26270 */
[----:B------:R-:W-:Y:S01]  /*44c80*/  LEA R4, R180, UR10, 0x4 ;  /* 0x0000000ab4047c11 */ /* 0x000fe2000f8e20ff */
[----:B------:R-:W-:Y:S01]  /*44c90*/  BAR.SYNC.DEFER_BLOCKING 0x0 ;  /* 0x0000000000007b1d */ /* 0x000fe20000010000 */
[----:B------:R-:W-:Y:S01]  /*44ca0*/  IMAD R2, R7, 0x8, R2 ;  /* 0x0000000807027824 */ /* 0x000fe200078e0202 */
[----:B------:R-:W-:Y:S02]  /*44cb0*/  MOV R122, R28 ;  /* 0x0000001c007a7202 */ /* 0x000fe40000000f00 */
[----:B------:R-:W-:Y:S02]  /*44cc0*/  MOV R92, R61 ;  /* 0x0000003d005c7202 */ /* 0x000fe40000000f00 */
[----:B------:R-:W-:Y:S02]  /*44cd0*/  MOV R94, R29 ;  /* 0x0000001d005e7202 */ /* 0x000fe40000000f00 */
[----:B------:R-:W-:-:S02]  /*44ce0*/  MOV R124, R64 ;  /* 0x00000040007c7202 */ /* 0x000fc40000000f00 */
[----:B------:R-:W-:Y:S02]  /*44cf0*/  MOV R126, R32 ;  /* 0x00000020007e7202 */ /* 0x000fe40000000f00 */
[----:B------:R-:W-:Y:S02]  /*44d00*/  MOV R152, R65 ;  /* 0x0000004100987202 */ /* 0x000fe40000000f00 */
[----:B------:R-:W-:Y:S02]  /*44d10*/  MOV R154, R33 ;  /* 0x00000021009a7202 */ /* 0x000fe40000000f00 */
[----:B------:R-:W-:Y:S02]  /*44d20*/  ISETP.GE.AND P0, PT, R6, R189, PT ;  /* 0x000000bd0600720c */ /* 0x000fe40003f06270 */
[----:B------:R-:W-:Y:S02]  /*44d30*/  IADD3 R6, R0, 0x3, RZ ;  /* 0x0000000300067810 */ /* 0x000fe40007ffe0ff */
[----:B------:R-:W-:-:S02]  /*44d40*/  ISETP.GE.AND P2, PT, R3, R188, PT ;  /* 0x000000bc0300720c */ /* 0x000fc40003f46270 */
[-C--:B------:R-:W-:Y:S01]  /*44d50*/  ISETP.GE.AND P4, PT, R6, R189.reuse, PT ;  /* 0x000000bd0600720c */ /* 0x080fe20003f86270 */
[----:B------:R-:W-:Y:S01]  /*44d60*/  STSM.16.M88.4 [R2], R12 ;  /* 0x0000000c02007844 */ /* 0x000fe20000000200 */
[----:B------:R-:W1:Y:S08]  /*44d70*/  LDC R6, c[0x0][0x244] ;  /* 0x00009100ff067b82 */ /* 0x000e700000000800 */
[----:B------:R-:W-:Y:S01]  /*44d80*/  BAR.SYNC.DEFER_BLOCKING 0x0 ;  /* 0x0000000000007b1d */ /* 0x000fe20000010000 */
[----:B------:R-:W-:-:S02]  /*44d90*/  ISETP.GE.AND P5, PT, R0, R189, PT ;  /* 0x000000bd0000720c */ /* 0x000fc40003fa6270 */
[----:B------:R-:W-:Y:S02]  /*44da0*/  ISETP.LT.AND P2, PT, R0, R189, !P2 ;  /* 0x000000bd0000720c */ /* 0x000fe40005741270 */
[----:B------:R-:W-:Y:S01]  /*44db0*/  ISETP.LT.AND P5, PT, R5, R188, !P5 ;  /* 0x000000bc0500720c */ /* 0x000fe20006fa1270 */
[----:B-1----:R-:W-:Y:S01]  /*44dc0*/  IMAD R7, R3, R6, RZ ;  /* 0x0000000603077224 */ /* 0x002fe200078e02ff */
[----:B------:R-:W1:Y:S01]  /*44dd0*/  LDS.128 R8, [R4] ;  /* 0x0000000004087984 */ /* 0x000e620000000c00 */
[----:B------:R-:W-:Y:S06]  /*44de0*/  BAR.SYNC.DEFER_BLOCKING 0x0 ;  /* 0x0000000000007b1d */ /* 0x000fec0000010000 */
[----:B------:R-:W-:Y:S02]  /*44df0*/  STSM.16.M88.4 [R2], R16 ;  /* 0x0000001002007844 */ /* 0x000fe40000000200 */
[----:B------:R-:W-:Y:S06]  /*44e00*/  BAR.SYNC.DEFER_BLOCKING 0x0 ;  /* 0x0000000000007b1d */ /* 0x000fec0000010000 */
[----:B------:R-:W2:Y:S02]  /*44e10*/  LDS.128 R12, [R4] ;  /* 0x00000000040c7984 */ /* 0x000ea40000000c00 */
[----:B------:R-:W-:Y:S06]  /*44e20*/  BAR.SYNC.DEFER_BLOCKING 0x0 ;  /* 0x0000000000007b1d */ /* 0x000fec0000010000 */
[----:B------:R-:W-:Y:S02]  /*44e30*/  STSM.16.M88.4 [R2], R20 ;  /* 0x0000001402007844 */ /* 0x000fe40000000200 */
[----:B------:R-:W-:Y:S06]  /*44e40*/  BAR.SYNC.DEFER_BLOCKING 0x0 ;  /* 0x0000000000007b1d */ /* 0x000fec0000010000 */
[----:B------:R-:W3:Y:S02]  /*44e50*/  LDS.128 R24, [R4] ;  /* 0x0000000004187984 */ /* 0x000ee40000000c00 */
[----:B------:R-:W-:Y:S06]  /*44e60*/  BAR.SYNC.DEFER_BLOCKING 0x0 ;  /* 0x0000000000007b1d */ /* 0x000fec0000010000 */
[----:B------:R4:W-:Y:S02]  /*44e70*/  STSM.16.M88.4 [R2], R56 ;  /* 0x0000003802007844 */ /* 0x0009e40000000200 */
[----:B------:R-:W-:Y:S01]  /*44e80*/  BAR.SYNC.DEFER_BLOCKING 0x0 ;  /* 0x0000000000007b1d */ /* 0x000fe20000010000 */
[----:B----4-:R-:W-:Y:S01]  /*44e90*/  MOV R56, R125 ;  /* 0x0000007d00387202 */ /* 0x010fe20000000f00 */
[----:B------:R-:W-:Y:S01]  /*44ea0*/  IMAD.MOV.U32 R57, RZ, RZ, R127 ;  /* 0x000000ffff397224 */ /* 0x000fe200078e007f */
[----:B------:R-:W-:Y:S01]  /*44eb0*/  MOV R58, R93 ;  /* 0x0000005d003a7202 */ /* 0x000fe20000000f00 */
[----:B------:R-:W-:-:S02]  /*44ec0*/  IMAD.MOV.U32 R59, RZ, RZ, R95 ;  /* 0x000000ffff3b7224 */ /* 0x000fc400078e005f */
[----:B------:R-:W-:Y:S02]  /*44ed0*/  IMAD.MOV.U32 R93, RZ, RZ, R63 ;  /* 0x000000ffff5d7224 */ /* 0x000fe400078e003f */
[----:B------:R-:W-:Y:S02]  /*44ee0*/  IMAD.MOV.U32 R95, RZ, RZ, R31 ;  /* 0x000000ffff5f7224 */ /* 0x000fe400078e001f */
[----:B------:R-:W-:Y:S02]  /*44ef0*/  IMAD.MOV.U32 R125, RZ, RZ, R66 ;  /* 0x000000ffff7d7224 */ /* 0x000fe400078e0042 */
[----:B------:R-:W-:Y:S01]  /*44f00*/  IMAD.MOV.U32 R127, RZ, RZ, R34 ;  /* 0x000000ffff7f7224 */ /* 0x000fe200078e0022 */
[----:B------:R-:W4:Y:S01]  /*44f10*/  LDS.128 R20, [R4] ;  /* 0x0000000004147984 */ /* 0x000f220000000c00 */
[----:B------:R-:W-:Y:S06]  /*44f20*/  BAR.SYNC.DEFER_BLOCKING 0x0 ;  /* 0x0000000000007b1d */ /* 0x000fec0000010000 */
[----:B------:R-:W-:Y:S02]  /*44f30*/  STSM.16.M88.4 [R2], R88 ;  /* 0x0000005802007844 */ /* 0x000fe40000000200 */
[----:B------:R-:W-:Y:S06]  /*44f40*/  BAR.SYNC.DEFER_BLOCKING 0x0 ;  /* 0x0000000000007b1d */ /* 0x000fec0000010000 */
[----:B------:R-:W4:Y:S02]  /*44f50*/  LDS.128 R16, [R4] ;  /* 0x0000000004107984 */ /* 0x000f240000000c00 */
[----:B------:R-:W-:Y:S06]  /*44f60*/  BAR.SYNC.DEFER_BLOCKING 0x0 ;  /* 0x0000000000007b1d */ /* 0x000fec0000010000 */
[----:B------:R1:W-:Y:S02]  /*44f70*/  STSM.16.M88.4 [R2], R120 ;  /* 0x0000007802007844 */ /* 0x0003e40000000200 */
[----:B------:R-:W-:Y:S01]  /*44f80*/  BAR.SYNC.DEFER_BLOCKING 0x0 ;  /* 0x0000000000007b1d */ /* 0x000fe20000010000 */
[----:B-1----:R-:W-:Y:S01]  /*44f90*/  MOV R120, R128 ;  /* 0x0000008000787202 */ /* 0x002fe20000000f00 */
[----:B------:R-:W-:Y:S01]  /*44fa0*/  IMAD.MOV.U32 R121, RZ, RZ, R130 ;  /* 0x000000ffff797224 */ /* 0x000fe200078e0082 */
[----:B------:R-:W-:Y:S01]  /*44fb0*/  MOV R122, R96 ;  /* 0x00000060007a7202 */ /* 0x000fe20000000f00 */
[----:B------:R-:W-:Y:S01]  /*44fc0*/  IMAD.MOV.U32 R123, RZ, RZ, R98 ;  /* 0x000000ffff7b7224 */ /* 0x000fe200078e0062 */
[----:B------:R-:W-:Y:S01]  /*44fd0*/  MOV R128, R129 ;  /* 0x0000008100807202 */ /* 0x000fe20000000f00 */
[----:B------:R-:W-:Y:S01]  /*44fe0*/  IMAD.MOV.U32 R129, RZ, RZ, R131 ;  /* 0x000000ffff817224 */ /* 0x000fe200078e0083 */
[----:B------:R-:W-:Y:S01]  /*44ff0*/  MOV R130, R97 ;  /* 0x0000006100827202 */ /* 0x000fe20000000f00 */
[----:B------:R-:W-:Y:S01]  /*45000*/  IMAD.MOV.U32 R131, RZ, RZ, R99 ;  /* 0x000000ffff837224 */ /* 0x000fe200078e0063 */
[----:B------:R-:W1:Y:S01]  /*45010*/  LDS.128 R88, [R4] ;  /* 0x0000000004587984 */ /* 0x000e620000000c00 */
[----:B------:R-:W-:Y:S06]  /*45020*/  BAR.SYNC.DEFER_BLOCKING 0x0 ;  /* 0x0000000000007b1d */ /* 0x000fec0000010000 */
[----:B------:R-:W-:Y:S02]  /*45030*/  STSM.16.M88.4 [R2], R56 ;  /* 0x0000003802007844 */ /* 0x000fe40000000200 */
[----:B------:R-:W-:Y:S06]  /*45040*/  BAR.SYNC.DEFER_BLOCKING 0x0 ;  /* 0x0000000000007b1d */ /* 0x000fec0000010000 */
[----:B------:R-:W1:Y:S02]  /*45050*/  LDS.128 R60, [R4] ;  /* 0x00000000043c7984 */ /* 0x000e640000000c00 */
[----:B------:R-:W-:Y:S06]  /*45060*/  BAR.SYNC.DEFER_BLOCKING 0x0 ;  /* 0x0000000000007b1d */ /* 0x000fec0000010000 */
[----:B------:R-:W-:Y:S02]  /*45070*/  STSM.16.M88.4 [R2], R92 ;  /* 0x0000005c02007844 */ /* 0x000fe40000000200 */
[----:B------:R-:W-:Y:S06]  /*45080*/  BAR.SYNC.DEFER_BLOCKING 0x0 ;  /* 0x0000000000007b1d */ /* 0x000fec0000010000 */
[----:B------:R-:W1:Y:S02]  /*45090*/  LDS.128 R56, [R4] ;  /* 0x0000000004387984 */ /* 0x000e640000000c00 */
[----:B------:R-:W-:Y:S06]  /*450a0*/  BAR.SYNC.DEFER_BLOCKING 0x0 ;  /* 0x0000000000007b1d */ /* 0x000fec0000010000 */
[----:B------:R2:W-:Y:S02]  /*450b0*/  STSM.16.M88.4 [R2], R120 ;  /* 0x0000007802007844 */ /* 0x0005e40000000200 */
[----:B------:R-:W-:Y:S01]  /*450c0*/  BAR.SYNC.DEFER_BLOCKING 0x0 ;  /* 0x0000000000007b1d */ /* 0x000fe20000010000 */
[----:B--2---:R-:W-:Y:S01]  /*450d0*/  MOV R120, R132 ;  /* 0x0000008400787202 */ /* 0x004fe20000000f00 */
[----:B------:R-:W-:Y:S01]  /*450e0*/  IMAD.MOV.U32 R121, RZ, RZ, R134 ;  /* 0x000000ffff797224 */ /* 0x000fe200078e0086 */
[----:B------:R-:W-:Y:S01]  /*450f0*/  MOV R122, R100 ;  /* 0x00000064007a7202 */ /* 0x000fe20000000f00 */
[----:B------:R-:W-:Y:S01]  /*45100*/  IMAD.MOV.U32 R123, RZ, RZ, R102 ;  /* 0x000000ffff7b7224 */ /* 0x000fe200078e0066 */
[----:B------:R-:W-:-:S02]  /*45110*/  MOV R132, R69 ;  /* 0x0000004500847202 */ /* 0x000fc40000000f00 */
[----:B------:R-:W-:Y:S01]  /*45120*/  MOV R134, R37 ;  /* 0x0000002500867202 */ /* 0x000fe20000000f00 */
[----:B------:R-:W2:Y:S01]  /*45130*/  LDS.128 R28, [R4] ;  /* 0x00000000041c7984 */ /* 0x000ea20000000c00 */
[----:B------:R-:W-:Y:S06]  /*45140*/  BAR.SYNC.DEFER_BLOCKING 0x0 ;  /* 0x0000000000007b1d */ /* 0x000fec0000010000 */
[----:B------:R3:W-:Y:S02]  /*45150*/  STSM.16.M88.4 [R2], R124 ;  /* 0x0000007c02007844 */ /* 0x0007e40000000200 */
[----:B------:R-:W-:Y:S01]  /*45160*/  BAR.SYNC.DEFER_BLOCKING 0x0 ;  /* 0x0000000000007b1d */ /* 0x000fe20000010000 */
[----:B---3--:R-:W-:Y:S01]  /*45170*/  MOV R124, R68 ;  /* 0x00000044007c7202 */ /* 0x008fe20000000f00 */
[----:B------:R-:W-:Y:S01]  /*45180*/  IMAD.MOV.U32 R125, RZ, RZ, R70 ;  /* 0x000000ffff7d7224 */ /* 0x000fe200078e0046 */
[----:B------:R-:W-:Y:S01]  /*45190*/  MOV R126, R36 ;  /* 0x00000024007e7202 */ /* 0x000fe20000000f00 */
[----:B------:R-:W-:-:S02]  /*451a0*/  IMAD.MOV.U32 R127, RZ, RZ, R38 ;  /* 0x000000ffff7f7224 */ /* 0x000fc400078e0026 */
        /* <DEDUP_REMOVED lines=9> */
[----:B------:R-:W-:Y:S01]  /*45240*/  IMAD.MOV.U32 R135, RZ, RZ, R39 ;  /* 0x000000ffff877224 */ /* 0x000fe200078e0027 */
[----:B------:R-:W4:Y:S01]  /*45250*/  LDS.128 R92, [R4] ;  /* 0x00000000045c7984 */ /* 0x000f220000000c00 */
[----:B------:R-:W-:Y:S06]  /*45260*/  BAR.SYNC.DEFER_BLOCKING 0x0 ;  /* 0x0000000000007b1d */ /* 0x000fec0000010000 */
[----:B------:R1:W-:Y:S02]  /*45270*/  STSM.16.M88.4 [R2], R152 ;  /* 0x0000009802007844 */ /* 0x0003e40000000200 */
[----:B------:R-:W-:Y:S01]  /*45280*/  BAR.SYNC.DEFER_BLOCKING 0x0 ;  /* 0x0000000000007b1d */ /* 0x000fe20000010000 */
[----:B-1----:R-:W-:Y:S01]  /*45290*/  MOV R152, R72 ;  /* 0x0000004800987202 */ /* 0x002fe20000000f00 */
[----:B------:R-:W-:Y:S01]  /*452a0*/  IMAD.MOV.U32 R153, RZ, RZ, R74 ;  /* 0x000000ffff997224 */ /* 0x000fe200078e004a */
[----:B------:R-:W-:Y:S01]  /*452b0*/  MOV R154, R40 ;  /* 0x00000028009a7202 */ /* 0x000fe20000000f00 */
[----:B------:R-:W-:-:S02]  /*452c0*/  IMAD.MOV.U32 R155, RZ, RZ, R42 ;  /* 0x000000ffff9b7224 */ /* 0x000fc400078e002a */
        /* <DEDUP_REMOVED lines=13> */
[----:B------:R-:W-:Y:S02]  /*453a0*/  MOV R138, R108 ;  /* 0x0000006c008a7202 */ /* 0x000fe40000000f00 */
        /* <DEDUP_REMOVED lines=9> */
[----:B------:R-:W-:Y:S01]  /*45440*/  IMAD.MOV.U32 R137, RZ, RZ, R142 ;  /* 0x000000ffff897224 */ /* 0x000fe200078e008e */
[----:B------:R-:W-:Y:S01]  /*45450*/  MOV R142, R45 ;  /* 0x0000002d008e7202 */ /* 0x000fe20000000f00 */
[----:B------:R-:W-:Y:S01]  /*45460*/  IMAD.MOV.U32 R139, RZ, RZ, R110 ;  /* 0x000000ffff8b7224 */ /* 0x000fe200078e006e */
[----:B------:R-:W3:Y:S01]  /*45470*/  LDS.128 R100, [R4] ;  /* 0x0000000004647984 */ /* 0x000ee20000000c00 */
[----:B------:R-:W-:Y:S06]  /*45480*/  BAR.SYNC.DEFER_BLOCKING 0x0 ;  /* 0x0000000000007b1d */ /* 0x000fec0000010000 */
[----:B------:R4:W-:Y:S02]  /*45490*/  STSM.16.M88.4 [R2], R132 ;  /* 0x0000008402007844 */ /* 0x0009e40000000200 */
[----:B------:R-:W-:Y:S01]  /*454a0*/  BAR.SYNC.DEFER_BLOCKING 0x0 ;  /* 0x0000000000007b1d */ /* 0x000fe20000010000 */
[----:B----4-:R-:W-:Y:S01]  /*454b0*/  MOV R132, R73 ;  /* 0x0000004900847202 */ /* 0x010fe20000000f00 */
[----:B------:R-:W-:Y:S01]  /*454c0*/  IMAD.MOV.U32 R133, RZ, RZ, R75 ;  /* 0x000000ffff857224 */ /* 0x000fe200078e004b */
[----:B------:R-:W-:Y:S01]  /*454d0*/  MOV R134, R41 ;  /* 0x0000002900867202 */ /* 0x000fe20000000f00 */
[----:B------:R-:W-:-:S02]  /*454e0*/  IMAD.MOV.U32 R135, RZ, RZ, R43 ;  /* 0x000000ffff877224 */ /* 0x000fc400078e002b */
[----:B------:R-:W4:Y:S02]  /*454f0*/  LDS.128 R68, [R4] ;  /* 0x0000000004447984 */ /* 0x000f240000000c00 */
        /* <DEDUP_REMOVED lines=22> */
[----:B------:R-:W-:-:S02]  /*45660*/  IMAD.MOV.U32 R135, RZ, RZ, R111 ;  /* 0x000000ffff877224 */ /* 0x000fc400078e006f */
[----:B------:R-:W-:Y:S02]  /*45670*/  IMAD.MOV.U32 R141, RZ, RZ, R79 ;  /* 0x000000ffff8d7224 */ /* 0x000fe400078e004f */
[----:B------:R-:W-:Y:S01]  /*45680*/  IMAD.MOV.U32 R143, RZ, RZ, R47 ;  /* 0x000000ffff8f7224 */ /* 0x000fe200078e002f */
[----:B------:R-:W2:Y:S01]  /*45690*/  LDS.128 R72, [R4] ;  /* 0x0000000004487984 */ /* 0x000ea20000000c00 */
[----:B------:R-:W-:Y:S06]  /*456a0*/  BAR.SYNC.DEFER_BLOCKING 0x0 ;  /* 0x0000000000007b1d */ /* 0x000fec0000010000 */
[----:B------:R3:W-:Y:S02]  /*456b0*/  STSM.16.M88.4 [R2], R136 ;  /* 0x0000008802007844 */ /* 0x0007e40000000200 */
[----:B------:R-:W-:Y:S01]  /*456c0*/  BAR.SYNC.DEFER_BLOCKING 0x0 ;  /* 0x0000000000007b1d */ /* 0x000fe20000010000 */
[----:B---3--:R-:W-:Y:S01]  /*456d0*/  MOV R136, R144 ;  /* 0x0000009000887202 */ /* 0x008fe20000000f00 */
[----:B------:R-:W-:Y:S01]  /*456e0*/  IMAD.MOV.U32 R137, RZ, RZ, R146 ;  /* 0x000000ffff897224 */ /* 0x000fe200078e0092 */
[----:B------:R-:W-:Y:S01]  /*456f0*/  MOV R138, R112 ;  /* 0x00000070008a7202 */ /* 0x000fe20000000f00 */
[----:B------:R-:W-:Y:S01]  /*45700*/  IMAD.MOV.U32 R139, RZ, RZ, R114 ;  /* 0x000000ffff8b7224 */ /* 0x000fe200078e0072 */
[----:B------:R-:W-:Y:S01]  /*45710*/  MOV R144, R148 ;  /* 0x0000009400907202 */ /* 0x000fe20000000f00 */
[----:B------:R-:W-:Y:S01]  /*45720*/  IMAD.MOV.U32 R148, RZ, RZ, R85 ;  /* 0x000000ffff947224 */ /* 0x000fe200078e0055 */
[----:B------:R-:W-:Y:S01]  /*45730*/  MOV R146, R116 ;  /* 0x0000007400927202 */ /* 0x000fe20000000f00 */
        /* <DEDUP_REMOVED lines=20> */
[----:B------:R-:W-:Y:S02]  /*45880*/  IMAD.MOV.U32 R145, RZ, RZ, R150 ;  /* 0x000000ffff917224 */ /* 0x000fe400078e0096 */
[----:B------:R-:W-:Y:S02]  /*45890*/  IMAD.MOV.U32 R147, RZ, RZ, R118 ;  /* 0x000000ffff937224 */ /* 0x000fe400078e0076 */
[----:B------:R-:W-:Y:S01]  /*458a0*/  IMAD.MOV.U32 R150, RZ, RZ, R53 ;  /* 0x000000ffff967224 */ /* 0x000fe200078e0035 */
[----:B------:R-:W1:Y:S01]  /*458b0*/  LDS.128 R76, [R4] ;  /* 0x00000000044c7984 */ /* 0x000e620000000c00 */
[----:B------:R-:W-:Y:S06]  /*458c0*/  BAR.SYNC.DEFER_BLOCKING 0x0 ;  /* 0x0000000000007b1d */ /* 0x000fec0000010000 */
[----:B------:R2:W-:Y:S02]  /*458d0*/  STSM.16.M88.4 [R2], R136 ;  /* 0x0000008802007844 */ /* 0x0005e40000000200 */
[----:B------:R-:W-:Y:S01]  /*458e0*/  BAR.SYNC.DEFER_BLOCKING 0x0 ;  /* 0x0000000000007b1d */ /* 0x000fe20000010000 */
[----:B--2---:R-:W-:Y:S01]  /*458f0*/  MOV R136, R81 ;  /* 0x0000005100887202 */ /* 0x004fe20000000f00 */
[----:B------:R-:W-:Y:S01]  /*45900*/  IMAD.MOV.U32 R137, RZ, RZ, R83 ;  /* 0x000000ffff897224 */ /* 0x000fe200078e0053 */
[----:B------:R-:W-:Y:S01]  /*45910*/  MOV R138, R49 ;  /* 0x00000031008a7202 */ /* 0x000fe20000000f00 */
[----:B------:R-:W-:-:S02]  /*45920*/  IMAD.MOV.U32 R139, RZ, RZ, R51 ;  /* 0x000000ffff8b7224 */ /* 0x000fc400078e0033 */
[----:B------:R-:W2:Y:S02]  /*45930*/  LDS.128 R44, [R4] ;  /* 0x00000000042c7984 */ /* 0x000ea40000000c00 */
[----:B------:R-:W-:Y:S06]  /*45940*/  BAR.SYNC.DEFER_BLOCKING 0x0 ;  /* 0x0000000000007b1d */ /* 0x000fec0000010000 */
[----:B------:R-:W-:Y:S02]  /*45950*/  STSM.16.M88.4 [R2], R152 ;  /* 0x0000009802007844 */ /* 0x000fe40000000200 */
[----:B------:R-:W-:Y:S06]  /*45960*/  BAR.SYNC.DEFER_BLOCKING 0x0 ;  /* 0x0000000000007b1d */ /* 0x000fec0000010000 */
[----:B------:R-:W2:Y:S02]  /*45970*/  LDS.128 R112, [R4] ;  /* 0x0000000004707984 */ /* 0x000ea40000000c00 */
[----:B------:R-:W-:Y:S06]  /*45980*/  BAR.SYNC.DEFER_BLOCKING 0x0 ;  /* 0x0000000000007b1d */ /* 0x000fec0000010000 */
[----:B------:R3:W-:Y:S02]  /*45990*/  STSM.16.M88.4 [R2], R140 ;  /* 0x0000008c02007844 */ /* 0x0007e40000000200 */
[----:B------:R-:W-:Y:S01]  /*459a0*/  BAR.SYNC.DEFER_BLOCKING 0x0 ;  /* 0x0000000000007b1d */ /* 0x000fe20000010000 */
[----:B---3--:R-:W-:Y:S01]  /*459b0*/  MOV R140, R84 ;  /* 0x00000054008c7202 */ /* 0x008fe20000000f00 */
[----:B------:R-:W-:Y:S01]  /*459c0*/  IMAD.MOV.U32 R141, RZ, RZ, R86 ;  /* 0x000000ffff8d7224 */ /* 0x000fe200078e0056 */
[----:B------:R-:W-:Y:S01]  /*459d0*/  MOV R142, R52 ;  /* 0x00000034008e7202 */ /* 0x000fe20000000f00 */
[----:B------:R-:W-:Y:S01]  /*459e0*/  IMAD.MOV.U32 R143, RZ, RZ, R54 ;  /* 0x000000ffff8f7224 */ /* 0x000fe200078e0036 */
[----:B------:R-:W-:-:S02]  /*459f0*/  LEA R52, R6, R7, 0x7 ;  /* 0x0000000706347211 */ /* 0x000fc400078e38ff */
[----:B------:R-:W-:-:S04]  /*45a00*/  LEA R6, P6, R7, UR4, 0x2 ;  /* 0x0000000407067c11 */ /* 0x000fc8000f8c10ff */
[----:B------:R-:W-:Y:S01]  /*45a10*/  LEA.HI.X.SX32 R7, R7, UR5, 0x2, P6 ;  /* 0x0000000507077c11 */ /* 0x000fe2000b0f16ff */
[----:B------:R-:W3:Y:S01]  /*45a20*/  LDS.128 R132, [R4] ;  /* 0x0000000004847984 */ /* 0x000ee20000000c00 */
[----:B------:R-:W-:Y:S06]  /*45a30*/  BAR.SYNC.DEFER_BLOCKING 0x0 ;  /* 0x0000000000007b1d */ /* 0x000fec0000010000 */
[----:B------:R4:W-:Y:S02]  /*45a40*/  STSM.16.M88.4 [R2], R136 ;  /* 0x0000008802007844 */ /* 0x0009e40000000200 */
[----:B------:R-:W-:Y:S01]  /*45a50*/  BAR.SYNC.DEFER_BLOCKING 0x0 ;  /* 0x0000000000007b1d */ /* 0x000fe20000010000 */
[----:B----4-:R-:W-:-:S05]  /*45a60*/  LEA R136, P6, R52, UR4, 0x2 ;  /* 0x0000000434887c11 */ /* 0x010fca000f8c10ff */
[----:B------:R-:W-:Y:S02]  /*45a70*/  ULDC UR4, c[0x0][0x248] ;  /* 0x0000920000047ab9 */ /* 0x000fe40000000800 */
[----:B------:R-:W-:Y:S01]  /*45a80*/  IMAD R139, R0, UR4, RZ ;  /* 0x00000004008b7c24 */ /* 0x000fe2000f8e02ff */
[----:B------:R-:W-:Y:S02]  /*45a90*/  LEA.HI.X.SX32 R137, R52, UR5, 0x2, P6 ;  /* 0x0000000534897c11 */ /* 0x000fe4000b0f16ff */
[-C--:B------:R-:W-:Y:S01]  /*45aa0*/  ISETP.LT.AND P6, PT, R3, R188.reuse, !P3 ;  /* 0x000000bc0300720c */ /* 0x080fe20005fc1270 */
[----:B------:R-:W-:Y:S01]  /*45ab0*/  IMAD.WIDE R84, R139, 0x4, R6 ;  /* 0x000000048b547825 */ /* 0x000fe200078e0206 */
[----:B------:R-:W-:Y:S01]  /*45ac0*/  ISETP.LT.AND P3, PT, R5, R188, !P3 ;  /* 0x000000bc0500720c */ /* 0x000fe20005f61270 */
[----:B------:R-:W4:Y:S01]  /*45ad0*/  LDS.128 R80, [R4] ;  /* 0x0000000004507984 */ /* 0x000f220000000c00 */
[----:B------:R-:W-:Y:S06]  /*45ae0*/  BAR.SYNC.DEFER_BLOCKING 0x0 ;  /* 0x0000000000007b1d */ /* 0x000fec0000010000 */
[----:B------:R1:W-:Y:S02]  /*45af0*/  STSM.16.M88.4 [R2], R144 ;  /* 0x0000009002007844 */ /* 0x0003e40000000200 */
[----:B------:R-:W-:Y:S01]  /*45b00*/  BAR.SYNC.DEFER_BLOCKING 0x0 ;  /* 0x0000000000007b1d */ /* 0x000fe20000010000 */
[----:B-1----:R-:W-:Y:S01]  /*45b10*/  IMAD.MOV.U32 R146, RZ, RZ, R117 ;  /* 0x000000ffff927224 */ /* 0x002fe200078e0075 */
[----:B------:R-:W-:Y:S01]  /*45b20*/  MOV R147, R119 ;  /* 0x0000007700937202 */ /* 0x000fe20000000f00 */
[----:B------:R-:W-:Y:S01]  /*45b30*/  IMAD.MOV.U32 R144, RZ, RZ, R149 ;  /* 0x000000ffff907224 */ /* 0x000fe200078e0095 */
[----:B------:R-:W-:-:S02]  /*45b40*/  MOV R145, R151 ;  /* 0x0000009700917202 */ /* 0x000fc40000000f00 */
[----:B------:R-:W-:Y:S02]  /*45b50*/  MOV R151, R55 ;  /* 0x0000003700977202 */ /* 0x000fe40000000f00 */
[----:B------:R-:W-:Y:S01]  /*45b60*/  MOV R149, R87 ;  /* 0x0000005700957202 */ /* 0x000fe20000000f00 */
[C---:B------:R-:W-:Y:S01]  /*45b70*/  IMAD.WIDE R86, R139.reuse, 0x4, R136 ;  /* 0x000000048b567825 */ /* 0x040fe200078e0288 */
[----:B------:R-:W1:Y:S01]  /*45b80*/  LDS.128 R48, [R4] ;  /* 0x0000000004307984 */ /* 0x000e620000000c00 */
[----:B------:R-:W-:Y:S06]  /*45b90*/  BAR.SYNC.DEFER_BLOCKING 0x0 ;  /* 0x0000000000007b1d */ /* 0x000fec0000010000 */
[----:B------:R2:W-:Y:S02]  /*45ba0*/  STSM.16.M88.4 [R2], R140 ;  /* 0x0000008c02007844 */ /* 0x0005e40000000200 */
[----:B------:R-:W-:Y:S01]  /*45bb0*/  BAR.SYNC.DEFER_BLOCKING 0x0 ;  /* 0x0000000000007b1d */ /* 0x000fe20000010000 */
[----:B--2---:R-:W-:Y:S01]  /*45bc0*/  VIADD R143, R139, UR4 ;  /* 0x000000048b8f7c36 */ /* 0x004fe20008000000 */
[----:B------:R-:W-:-:S03]  /*45bd0*/  IADD3 R142, R0, 0x4, RZ ;  /* 0x00000004008e7810 */ /* 0x000fc60007ffe0ff */
[----:B------:R-:W-:-:S04]  /*45be0*/  IMAD.WIDE R138, R143, 0x4, R6 ;  /* 0x000000048f8a7825 */ /* 0x000fc800078e0206 */
[C---:B------:R-:W-:Y:S01]  /*45bf0*/  IMAD.WIDE R140, R143.reuse, 0x4, R136 ;  /* 0x000000048f8c7825 */ /* 0x040fe200078e0288 */
[----:B------:R-:W2:Y:S03]  /*45c00*/  LDS.128 R116, [R4] ;  /* 0x0000000004747984 */ /* 0x000ea60000000c00 */
[----:B------:R-:W-:Y:S01]  /*45c10*/  VIADD R143, R143, UR4 ;  /* 0x000000048f8f7c36 */ /* 0x000fe20008000000 */
[----:B------:R-:W-:Y:S06]  /*45c20*/  BAR.SYNC.DEFER_BLOCKING 0x0 ;  /* 0x0000000000007b1d */ /* 0x000fec0000010000 */
[----:B------:R-:W-:Y:S02]  /*45c30*/  STSM.16.M88.4 [R2], R144 ;  /* 0x0000009002007844 */ /* 0x000fe40000000200 */
[----:B------:R-:W-:Y:S06]  /*45c40*/  BAR.SYNC.DEFER_BLOCKING 0x0 ;  /* 0x0000000000007b1d */ /* 0x000fec0000010000 */
[----:B------:R-:W2:Y:S02]  /*45c50*/  LDS.128 R52, [R4] ;  /* 0x0000000004347984 */ /* 0x000ea40000000c00 */
[----:B------:R-:W-:Y:S06]  /*45c60*/  BAR.SYNC.DEFER_BLOCKING 0x0 ;  /* 0x0000000000007b1d */ /* 0x000fec0000010000 */
[----:B------:R3:W-:Y:S02]  /*45c70*/  STSM.16.M88.4 [R2], R148 ;  /* 0x0000009402007844 */ /* 0x0007e40000000200 */
[----:B------:R-:W-:Y:S01]  /*45c80*/  BAR.SYNC.DEFER_BLOCKING 0x0 ;  /* 0x0000000000007b1d */ /* 0x000fe20000010000 */
[----:B---3--:R-:W-:-:S05]  /*45c90*/  IADD3 R2, R0, 0x5, RZ ;  /* 0x0000000500027810 */ /* 0x008fca0007ffe0ff */
[----:B------:R3:W-:Y:S01]  /*45ca0*/  @P2 STG.E desc[UR8][R84.64], R8 ;  /* 0x0000000854002986 */ /* 0x0007e2000c101908 */
[----:B------:R-:W-:-:S03]  /*45cb0*/  ISETP.GE.AND P2, PT, R142, R189, PT ;  /* 0x000000bd8e00720c */ /* 0x000fc60003f46270 */
[----:B------:R4:W-:Y:S01]  /*45cc0*/  @P5 STG.E desc[UR8][R86.64], R12 ;  /* 0x0000000c56005986 */ /* 0x0009e2000c101908 */
[-C--:B------:R-:W-:Y:S02]  /*45cd0*/  ISETP.LT.AND P5, PT, R3, R188.reuse, !P1 ;  /* 0x000000bc0300720c */ /* 0x080fe40004fa1270 */
[-C--:B------:R-:W-:Y:S01]  /*45ce0*/  ISETP.LT.AND P1, PT, R5, R188.reuse, !P1 ;  /* 0x000000bc0500720c */ /* 0x080fe20004f21270 */
[----:B------:R1:W-:Y:S01]  /*45cf0*/  @P6 STG.E desc[UR8][R138.64], R24 ;  /* 0x000000188a006986 */ /* 0x0003e2000c101908 */
[-C--:B------:R-:W-:Y:S02]  /*45d00*/  ISETP.LT.AND P6, PT, R3, R188.reuse, !P4 ;  /* 0x000000bc0300720c */ /* 0x080fe400067c1270 */
[----:B------:R-:W-:Y:S01]  /*45d10*/  ISETP.LT.AND P4, PT, R5, R188, !P4 ;  /* 0x000000bc0500720c */ /* 0x000fe20006781270 */
[----:B---3--:R-:W-:Y:S01]  /*45d20*/  IMAD.WIDE R84, R143, 0x4, R6 ;  /* 0x000000048f547825 */ /* 0x008fe200078e0206 */
[----:B------:R3:W-:Y:S01]  /*45d30*/  @P3 STG.E desc[UR8][R140.64], R20 ;  /* 0x000000148c003986 */ /* 0x0007e2000c101908 */
[----:B------:R-:W-:-:S02]  /*45d40*/  ISETP.GE.AND P3, PT, R2, R189, PT ;  /* 0x000000bd0200720c */ /* 0x000fc40003f66270 */
[----:B----4-:R-:W-:Y:S01]  /*45d50*/  IMAD.WIDE R86, R143, 0x4, R136 ;  /* 0x000000048f567825 */ /* 0x010fe200078e0288 */
[----:B------:R-:W-:Y:S01]  /*45d60*/  IADD3 R2, R0, 0x6, RZ ;  /* 0x0000000600027810 */ /* 0x000fe20007ffe0ff */
[----:B------:R4:W-:Y:S01]  /*45d70*/  @P5 STG.E desc[UR8][R84.64], R9 ;  /* 0x0000000954005986 */ /* 0x0009e2000c101908 */
[-C--:B------:R-:W-:Y:S01]  /*45d80*/  ISETP.LT.AND P5, PT, R3, R188.reuse, !P2 ;  /* 0x000000bc0300720c */ /* 0x080fe200057a1270 */
[----:B------:R-:W-:Y:S01]  /*45d90*/  VIADD R143, R143, UR4 ;  /* 0x000000048f8f7c36 */ /* 0x000fe20008000000 */
[----:B------:R-:W-:Y:S01]  /*45da0*/  ISETP.LT.AND P2, PT, R5, R188, !P2 ;  /* 0x000000bc0500720c */ /* 0x000fe20005741270 */
[----:B------:R2:W-:Y:S01]  /*45db0*/  @P1 STG.E desc[UR8][R86.64], R13 ;  /* 0x0000000d56001986 */ /* 0x0005e2000c101908 */
[----:B------:R-:W-:Y:S01]  /*45dc0*/  ISETP.GE.AND P1, PT, R2, R189, PT ;  /* 0x000000bd0200720c */ /* 0x000fe20003f26270 */
[----:B-1----:R-:W-:Y:S01]  /*45dd0*/  IMAD.WIDE R138, R143, 0x4, R6 ;  /* 0x000000048f8a7825 */ /* 0x002fe200078e0206 */
[----:B------:R-:W-:-:S03]  /*45de0*/  IADD3 R2, R0, 0x7, RZ ;  /* 0x0000000700027810 */ /* 0x000fc60007ffe0ff */
[----:B---3--:R-:W-:Y:S01]  /*45df0*/  IMAD.WIDE R140, R143, 0x4, R136 ;  /* 0x000000048f8c7825 */ /* 0x008fe200078e0288 */
[----:B------:R-:W-:Y:S01]  /*45e00*/  @P6 STG.E desc[UR8][R138.64], R25 ;  /* 0x000000198a006986 */ /* 0x000fe2000c101908 */
[-C--:B------:R-:W-:Y:S02]  /*45e10*/  ISETP.LT.AND P6, PT, R3, R188.reuse, !P3 ;  /* 0x000000bc0300720c */ /* 0x080fe40005fc1270 */
[----:B------:R-:W-:Y:S01]  /*45e20*/  VIADD R143, R143, UR4 ;  /* 0x000000048f8f7c36 */ /* 0x000fe20008000000 */
[----:B------:R1:W-:Y:S01]  /*45e30*/  @P4 STG.E desc[UR8][R140.64], R21 ;  /* 0x000000158c004986 */ /* 0x0003e2000c101908 */
[-C--:B------:R-:W-:Y:S02]  /*45e40*/  ISETP.LT.AND P3, PT, R5, R188.reuse, !P3 ;  /* 0x000000bc0500720c */ /* 0x080fe40005f61270 */
[C---:B----4-:R-:W-:Y:S01]  /*45e50*/  IMAD.WIDE R8, R143.reuse, 0x4, R6 ;  /* 0x000000048f087825 */ /* 0x050fe200078e0206 */
[----:B------:R-:W-:Y:S02]  /*45e60*/  ISETP.GE.AND P4, PT, R2, R189, PT ;  /* 0x000000bd0200720c */ /* 0x000fe40003f86270 */
[----:B------:R-:W-:Y:S01]  /*45e70*/  IADD3 R2, R0, 0x8, RZ ;  /* 0x0000000800027810 */ /* 0x000fe20007ffe0ff */
[----:B--2---:R-:W-:Y:S01]  /*45e80*/  IMAD.WIDE R12, R143, 0x4, R136 ;  /* 0x000000048f0c7825 */ /* 0x004fe200078e0288 */
[----:B------:R2:W-:Y:S01]  /*45e90*/  @P5 STG.E desc[UR8][R8.64], R10 ;  /* 0x0000000a08005986 */ /* 0x0005e2000c101908 */
[----:B------:R-:W-:-:S02]  /*45ea0*/  ISETP.LT.AND P5, PT, R3, R188, !P1 ;  /* 0x000000bc0300720c */ /* 0x000fc40004fa1270 */
[----:B------:R-:W-:Y:S01]  /*45eb0*/  VIADD R143, R143, UR4 ;  /* 0x000000048f8f7c36 */ /* 0x000fe20008000000 */
[----:B------:R3:W-:Y:S01]  /*45ec0*/  @P2 STG.E desc[UR8][R12.64], R14 ;  /* 0x0000000e0c002986 */ /* 0x0007e2000c101908 */
[-C--:B------:R-:W-:Y:S02]  /*45ed0*/  ISETP.LT.AND P1, PT, R5, R188.reuse, !P1 ;  /* 0x000000bc0500720c */ /* 0x080fe40004f21270 */
[C---:B-1----:R-:W-:Y:S01]  /*45ee0*/  IMAD.WIDE R20, R143.reuse, 0x4, R6 ;  /* 0x000000048f147825 */ /* 0x042fe200078e0206 */
[----:B------:R-:W-:Y:S02]  /*45ef0*/  ISETP.GE.AND P2, PT, R2, R189, PT ;  /* 0x000000bd0200720c */ /* 0x000fe40003f46270 */
[----:B------:R-:W-:Y:S01]  /*45f00*/  IADD3 R2, R0, 0x9, RZ ;  /* 0x0000000900027810 */ /* 0x000fe20007ffe0ff */
[----:B------:R-:W-:Y:S01]  /*45f10*/  IMAD.WIDE R24, R143, 0x4, R136 ;  /* 0x000000048f187825 */ /* 0x000fe200078e0288 */
[----:B------:R1:W-:Y:S01]  /*45f20*/  @P6 STG.E desc[UR8][R20.64], R26 ;  /* 0x0000001a14006986 */ /* 0x0003e2000c101908 */
[----:B------:R-:W-:-:S02]  /*45f30*/  ISETP.LT.AND P6, PT, R3, R188, !P4 ;  /* 0x000000bc0300720c */ /* 0x000fc400067c1270 */
[----:B------:R-:W-:Y:S01]  /*45f40*/  VIADD R143, R143, UR4 ;  /* 0x000000048f8f7c36 */ /* 0x000fe20008000000 */
[----:B------:R4:W-:Y:S01]  /*45f50*/  @P3 STG.E desc[UR8][R24.64], R22 ;  /* 0x0000001618003986 */ /* 0x0009e2000c101908 */
[-C--:B------:R-:W-:Y:S02]  /*45f60*/  ISETP.LT.AND P4, PT, R5, R188.reuse, !P4 ;  /* 0x000000bc0500720c */ /* 0x080fe40006781270 */
[C---:B--2---:R-:W-:Y:S01]  /*45f70*/  IMAD.WIDE R8, R143.reuse, 0x4, R6 ;  /* 0x000000048f087825 */ /* 0x044fe200078e0206 */
[----:B------:R-:W-:Y:S02]  /*45f80*/  ISETP.GE.AND P3, PT, R2, R189, PT ;  /* 0x000000bd0200720c */ /* 0x000fe40003f66270 */
[----:B------:R-:W-:Y:S01]  /*45f90*/  IADD3 R2, R0, 0xa, RZ ;  /* 0x0000000a00027810 */ /* 0x000fe20007ffe0ff */
[----:B---3--:R-:W-:Y:S01]  /*45fa0*/  IMAD.WIDE R12, R143, 0x4, R136 ;  /* 0x000000048f0c7825 */ /* 0x008fe200078e0288 */
        /* <DEDUP_REMOVED lines=8> */
[----:B----4-:R-:W-:Y:S01]  /*46030*/  IMAD.WIDE R24, R143, 0x4, R136 ;  /* 0x000000048f187825 */ /* 0x010fe200078e0288 */
[----:B------:R-:W-:Y:S01]  /*46040*/  @P6 STG.E desc[UR8][R20.64], R27 ;  /* 0x0000001b14006986 */ /* 0x000fe2000c101908 */
[----:B------:R-:W-:-:S02]  /*46050*/  ISETP.LT.AND P6, PT, R3, R188, !P3 ;  /* 0x000000bc0300720c */ /* 0x000fc40005fc1270 */
[----:B------:R-:W-:Y:S01]  /*46060*/  VIADD R143, R143, UR4 ;  /* 0x000000048f8f7c36 */ /* 0x000fe20008000000 */
[----:B------:R-:W-:Y:S01]  /*46070*/  @P4 STG.E desc[UR8][R24.64], R23 ;  /* 0x0000001718004986 */ /* 0x000fe2000c101908 */
[-C--:B------:R-:W-:Y:S02]  /*46080*/  ISETP.LT.AND P3, PT, R5, R188.reuse, !P3 ;  /* 0x000000bc0500720c */ /* 0x080fe40005f61270 */
[C---:B--2---:R-:W-:Y:S01]  /*46090*/  IMAD.WIDE R8, R143.reuse, 0x4, R6 ;  /* 0x000000048f087825 */ /* 0x044fe200078e0206 */
[-C--:B------:R-:W-:Y:S01]  /*460a0*/  ISETP.GE.AND P4, PT, R2, R189.reuse, PT ;  /* 0x000000bd0200720c */ /* 0x080fe20003f86270 */
[----:B------:R-:W1:Y:S01]  /*460b0*/  LDS.128 R24, [R4] ;  /* 0x0000000004187984 */ /* 0x000e620000000c00 */
[----:B------:R-:W-:Y:S01]  /*460c0*/  IADD3 R2, R0, 0xc, RZ ;  /* 0x0000000c00027810 */ /* 0x000fe20007ffe0ff */
[----:B------:R-:W-:Y:S02]  /*460d0*/  IMAD.WIDE R10, R143, 0x4, R136 ;  /* 0x000000048f0a7825 */ /* 0x000fe400078e0288 */
[----:B------:R2:W-:Y:S01]  /*460e0*/  @P5 STG.E desc[UR8][R8.64], R16 ;  /* 0x0000001008005986 */ /* 0x0005e2000c101908 */
[-C--:B------:R-:W-:Y:S01]  /*460f0*/  ISETP.LT.AND P5, PT, R3, R188.reuse, !P1 ;  /* 0x000000bc0300720c */ /* 0x080fe20004fa1270 */
[----:B------:R-:W-:Y:S01]  /*46100*/  VIADD R143, R143, UR4 ;  /* 0x000000048f8f7c36 */ /* 0x000fe20008000000 */
[----:B------:R-:W-:Y:S01]  /*46110*/  ISETP.LT.AND P1, PT, R5, R188, !P1 ;  /* 0x000000bc0500720c */ /* 0x000fe20004f21270 */
[----:B------:R4:W-:Y:S01]  /*46120*/  @P2 STG.E desc[UR8][R10.64], R88 ;  /* 0x000000580a002986 */ /* 0x0009e2000c101908 */
[----:B------:R-:W-:Y:S01]  /*46130*/  ISETP.GE.AND P2, PT, R2, R189, PT ;  /* 0x000000bd0200720c */ /* 0x000fe20003f46270 */
[----:B---3--:R-:W-:Y:S01]  /*46140*/  IMAD.WIDE R12, R143, 0x4, R6 ;  /* 0x000000048f0c7825 */ /* 0x008fe200078e0206 */
[----:B------:R-:W-:-:S03]  /*46150*/  IADD3 R2, R0, 0xd, RZ ;  /* 0x0000000d00027810 */ /* 0x000fc60007ffe0ff */
[----:B------:R-:W-:Y:S01]  /*46160*/  IMAD.WIDE R14, R143, 0x4, R136 ;  /* 0x000000048f0e7825 */ /* 0x000fe200078e0288 */
[----:B------:R3:W-:Y:S01]  /*46170*/  @P6 STG.E desc[UR8][R12.64], R60 ;  /* 0x0000003c0c006986 */ /* 0x0007e2000c101908 */
[-C--:B------:R-:W-:Y:S02]  /*46180*/  ISETP.LT.AND P6, PT, R3, R188.reuse, !P4 ;  /* 0x000000bc0300720c */ /* 0x080fe400067c1270 */
[----:B------:R-:W-:Y:S01]  /*46190*/  VIADD R143, R143, UR4 ;  /* 0x000000048f8f7c36 */ /* 0x000fe20008000000 */
[----:B------:R3:W-:Y:S01]  /*461a0*/  @P3 STG.E desc[UR8][R14.64], R56 ;  /* 0x000000380e003986 */ /* 0x0007e2000c101908 */
[-C--:B------:R-:W-:Y:S02]  /*461b0*/  ISETP.LT.AND P4, PT, R5, R188.reuse, !P4 ;  /* 0x000000bc0500720c */ /* 0x080fe40006781270 */
[C---:B--2---:R-:W-:Y:S01]  /*461c0*/  IMAD.WIDE R8, R143.reuse, 0x4, R6 ;  /* 0x000000048f087825 */ /* 0x044fe200078e0206 */
[----:B------:R-:W-:Y:S02]  /*461d0*/  ISETP.GE.AND P3, PT, R2, R189, PT ;  /* 0x000000bd0200720c */ /* 0x000fe40003f66270 */
[----:B------:R-:W-:Y:S01]  /*461e0*/  IADD3 R2, R0, 0xe, RZ ;  /* 0x0000000e00027810 */ /* 0x000fe20007ffe0ff */
[----:B----4-:R-:W-:Y:S01]  /*461f0*/  IMAD.WIDE R10, R143, 0x4, R136 ;  /* 0x000000048f0a7825 */ /* 0x010fe200078e0288 */
[----:B------:R2:W-:Y:S01]  /*46200*/  @P5 STG.E desc[UR8][R8.64], R17 ;  /* 0x0000001108005986 */ /* 0x0005e2000c101908 */
[----:B------:R-:W-:-:S02]  /*46210*/  ISETP.LT.AND P5, PT, R3, R188, !P2 ;  /* 0x000000bc0300720c */ /* 0x000fc400057a1270 */
[----:B------:R-:W-:Y:S01]  /*46220*/  VIADD R143, R143, UR4 ;  /* 0x000000048f8f7c36 */ /* 0x000fe20008000000 */
[----:B------:R4:W-:Y:S01]  /*46230*/  @P1 STG.E desc[UR8][R10.64], R89 ;  /* 0x000000590a001986 */ /* 0x0009e2000c101908 */
[-C--:B------:R-:W-:Y:S02]  /*46240*/  ISETP.LT.AND P2, PT, R5, R188.reuse, !P2 ;  /* 0x000000bc0500720c */ /* 0x080fe40005741270 */
[C---:B---3--:R-:W-:Y:S01]  /*46250*/  IMAD.WIDE R12, R143.reuse, 0x4, R6 ;  /* 0x000000048f0c7825 */ /* 0x048fe200078e0206 */
        /* <DEDUP_REMOVED lines=20> */
[----:B-1----:R-:W-:Y:S01]  /*463a0*/  IMAD.WIDE R14, R143, 0x4, R136 ;  /* 0x000000048f0e7825 */ /* 0x002fe200078e0288 */
        /* <DEDUP_REMOVED lines=147> */
[----:B------:R-:W-:Y:S01]  /*46ce0*/  ISETP.LT.AND P4, PT, R5, R188, !P4 ;  /* 0x000000bc0500720c */ /* 0x000fe20006781270 */
[----:B------:R3:W-:Y:S01]  /*46cf0*/  @P3 STG.E desc[UR8][R14.64], R70 ;  /* 0x000000460e003986 */ /* 0x0007e2000c101908 */
[----:B------:R-:W-:Y:S01]  /*46d00*/  ISETP.GE.AND P3, PT, R2, R189, PT ;  /* 0x000000bd0200720c */ /* 0x000fe20003f66270 */
[----:B--2---:R-:W-:Y:S01]  /*46d10*/  IMAD.WIDE R8, R143, 0x4, R6 ;  /* 0x000000048f087825 */ /* 0x004fe200078e0206 */
[----:B------:R-:W-:-:S03]  /*46d20*/  IADD3 R2, R0, 0x22, RZ ;  /* 0x0000002200027810 */ /* 0x000fc60007ffe0ff */
[----:B----4-:R-:W-:Y:S01]  /*46d30*/  IMAD.WIDE R10, R143, 0x4, R136 ;  /* 0x000000048f0a7825 */ /* 0x010fe200078e0288 */
[----:B------:R2:W-:Y:S01]  /*46d40*/  @P5 STG.E desc[UR8][R8.64], R35 ;  /* 0x0000002308005986 */ /* 0x0005e2000c101908 */
[-C--:B------:R-:W-:Y:S02]  /*46d50*/  ISETP.LT.AND P5, PT, R3, R188.reuse, !P2 ;  /* 0x000000bc0300720c */ /* 0x080fe400057a1270 */
[----:B------:R-:W-:Y:S01]  /*46d60*/  VIADD R143, R143, UR4 ;  /* 0x000000048f8f7c36 */ /* 0x000fe20008000000 */
[----:B------:R-:W-:Y:S01]  /*46d70*/  ISETP.LT.AND P2, PT, R5, R188, !P2 ;  /* 0x000000bc0500720c */ /* 0x000fe20005741270 */
[----:B------:R4:W-:Y:S01]  /*46d80*/  @P1 STG.E desc[UR8][R10.64], R123 ;  /* 0x0000007b0a001986 */ /* 0x0009e2000c101908 */
[----:B------:R-:W-:Y:S01]  /*46d90*/  ISETP.GE.AND P1, PT, R2, R189, PT ;  /* 0x000000bd0200720c */ /* 0x000fe20003f26270 */
[----:B-1----:R-:W-:Y:S01]  /*46da0*/  IMAD.WIDE R12, R143, 0x4, R6 ;  /* 0x000000048f0c7825 */ /* 0x002fe200078e0206 */
[----:B------:R-:W-:-:S03]  /*46db0*/  IADD3 R2, R0, 0x23, RZ ;  /* 0x0000002300027810 */ /* 0x000fc60007ffe0ff */
[----:B---3--:R-:W-:Y:S01]  /*46dc0*/  IMAD.WIDE R14, R143, 0x4, R136 ;  /* 0x000000048f0e7825 */ /* 0x008fe200078e0288 */
        /* <DEDUP_REMOVED lines=186> */
[-C--:B------:R-:W-:Y:S02]  /*47970*/  ISETP.GE.AND P3, PT, R2, R189.reuse, PT ;  /* 0x000000bd0200720c */ /* 0x080fe40003f66270 */
[----:B------:R-:W-:Y:S01]  /*47980*/  IADD3 R2, R0, 0x38, RZ ;  /* 0x0000003800027810 */ /* 0x000fe20007ffe0ff */
[C---:B----4-:R-:W-:Y:S01]  /*47990*/  IMAD.WIDE R10, R143.reuse, 0x4, R136 ;  /* 0x000000048f0a7825 */ /* 0x050fe200078e0288 */
[----:B------:R2:W-:Y:S02]  /*479a0*/  @P2 STG.E desc[UR8][R8.64], R46 ;  /* 0x0000002e08002986 */ /* 0x0005e4000c101908 */
[----:B------:R-:W-:Y:S01]  /*479b0*/  ISETP.GE.AND P2, PT, R2, R189, PT ;  /* 0x000000bd0200720c */ /* 0x000fe20003f46270 */
[----:B------:R-:W-:Y:S01]  /*479c0*/  VIADD R143, R143, UR4 ;  /* 0x000000048f8f7c36 */ /* 0x000fe20008000000 */
[----:B------:R4:W-:Y:S01]  /*479d0*/  @P5 STG.E desc[UR8][R10.64], R114 ;  /* 0x000000720a005986 */ /* 0x0009e2000c101908 */
[----:B------:R-:W-:-:S02]  /*479e0*/  ISETP.LT.AND P5, PT, R3, R188, !P1 ;  /* 0x000000bc0300720c */ /* 0x000fc40004fa1270 */
[----:B-1----:R-:W-:Y:S01]  /*479f0*/  IMAD.WIDE R12, R143, 0x4, R6 ;  /* 0x000000048f0c7825 */ /* 0x002fe200078e0206 */
[-C--:B------:R-:W-:Y:S02]  /*47a00*/  ISETP.LT.AND P1, PT, R5, R188.reuse, !P1 ;  /* 0x000000bc0500720c */ /* 0x080fe40004f21270 */
[----:B------:R-:W-:Y:S01]  /*47a10*/  IADD3 R2, R0, 0x39, RZ ;  /* 0x0000003900027810 */ /* 0x000fe20007ffe0ff */
[----:B---3--:R-:W-:Y:S01]  /*47a20*/  IMAD.WIDE R14, R143, 0x4, R136 ;  /* 0x000000048f0e7825 */ /* 0x008fe200078e0288 */
[----:B------:R1:W-:Y:S01]  /*47a30*/  @P4 STG.E desc[UR8][R12.64], R134 ;  /* 0x000000860c004986 */ /* 0x0003e2000c101908 */
[-C--:B------:R-:W-:Y:S02]  /*47a40*/  ISETP.LT.AND P4, PT, R3, R188.reuse, !P3 ;  /* 0x000000bc0300720c */ /* 0x080fe40005f81270 */
[----:B------:R-:W-:Y:S01]  /*47a50*/  VIADD R143, R143, UR4 ;  /* 0x000000048f8f7c36 */ /* 0x000fe20008000000 */
[----:B------:R3:W-:Y:S01]  /*47a60*/  @P6 STG.E desc[UR8][R14.64], R82 ;  /* 0x000000520e006986 */ /* 0x0007e2000c101908 */
[----:B------:R-:W-:-:S02]  /*47a70*/  ISETP.LT.AND P6, PT, R5, R188, !P3 ;  /* 0x000000bc0500720c */ /* 0x000fc40005fc1270 */
[C---:B------:R-:W-:Y:S01]  /*47a80*/  VIADD R17, R143.reuse, UR4 ;  /* 0x000000048f117c36 */ /* 0x040fe20008000000 */
[----:B------:R-:W-:Y:S01]  /*47a90*/  ISETP.GE.AND P3, PT, R2, R189, PT ;  /* 0x000000bd0200720c */ /* 0x000fe20003f66270 */
[----:B--2---:R-:W-:Y:S01]  /*47aa0*/  IMAD.WIDE R8, R143, 0x4, R6 ;  /* 0x000000048f087825 */ /* 0x004fe200078e0206 */
[----:B------:R-:W-:-:S03]  /*47ab0*/  IADD3 R2, R0, 0x3a, RZ ;  /* 0x0000003a00027810 */ /* 0x000fc60007ffe0ff */
[----:B----4-:R-:W-:Y:S01]  /*47ac0*/  IMAD.WIDE R10, R143, 0x4, R136 ;  /* 0x000000048f0a7825 */ /* 0x010fe200078e0288 */
[----:B------:R2:W-:Y:S01]  /*47ad0*/  @P5 STG.E desc[UR8][R8.64], R47 ;  /* 0x0000002f08005986 */ /* 0x0005e2000c101908 */
[-C--:B------:R-:W-:Y:S02]  /*47ae0*/  ISETP.LT.AND P5, PT, R3, R188.reuse, !P2 ;  /* 0x000000bc0300720c */ /* 0x080fe400057a1270 */
[----:B-1----:R-:W-:Y:S01]  /*47af0*/  IMAD.WIDE R12, R17, 0x4, R6 ;  /* 0x00000004110c7825 */ /* 0x002fe200078e0206 */
[----:B------:R1:W-:Y:S01]  /*47b00*/  @P1 STG.E desc[UR8][R10.64], R115 ;  /* 0x000000730a001986 */ /* 0x0003e2000c101908 */
[-C--:B------:R-:W-:Y:S02]  /*47b10*/  ISETP.LT.AND P2, PT, R5, R188.reuse, !P2 ;  /* 0x000000bc0500720c */ /* 0x080fe40005741270 */
[----:B---3--:R-:W-:Y:S01]  /*47b20*/  IMAD.WIDE R14, R17, 0x4, R136 ;  /* 0x00000004110e7825 */ /* 0x008fe200078e0288 */
[----:B------:R3:W-:Y:S01]  /*47b30*/  @P4 STG.E desc[UR8][R12.64], R135 ;  /* 0x000000870c004986 */ /* 0x0007e2000c101908 */
[----:B------:R-:W-:-:S02]  /*47b40*/  ISETP.LT.AND P4, PT, R3, R188, !P3 ;  /* 0x000000bc0300720c */ /* 0x000fc40005f81270 */
[----:B------:R-:W-:Y:S01]  /*47b50*/  VIADD R17, R17, UR4 ;  /* 0x0000000411117c36 */ /* 0x000fe20008000000 */
[----:B------:R4:W-:Y:S01]  /*47b60*/  @P6 STG.E desc[UR8][R14.64], R83 ;  /* 0x000000530e006986 */ /* 0x0009e2000c101908 */
[----:B------:R-:W-:Y:S02]  /*47b70*/  ISETP.GE.AND P1, PT, R2, R189, PT ;  /* 0x000000bd0200720c */ /* 0x000fe40003f26270 */
[----:B------:R-:W-:Y:S01]  /*47b80*/  ISETP.LT.AND P6, PT, R5, R188, !P3 ;  /* 0x000000bc0500720c */ /* 0x000fe20005fc1270 */
[C---:B------:R-:W-:Y:S01]  /*47b90*/  VIADD R19, R17.reuse, UR4 ;  /* 0x0000000411137c36 */ /* 0x040fe20008000000 */
[----:B------:R-:W-:Y:S01]  /*47ba0*/  IADD3 R2, R0, 0x3b, RZ ;  /* 0x0000003b00027810 */ /* 0x000fe20007ffe0ff */
[----:B--2---:R-:W-:-:S03]  /*47bb0*/  IMAD.WIDE R8, R17, 0x4, R6 ;  /* 0x0000000411087825 */ /* 0x004fc600078e0206 */
[-C--:B------:R-:W-:Y:S01]  /*47bc0*/  ISETP.GE.AND P3, PT, R2, R189.reuse, PT ;  /* 0x000000bd0200720c */ /* 0x080fe20003f66270 */
[----:B-1----:R-:W-:Y:S01]  /*47bd0*/  IMAD.WIDE R10, R17, 0x4, R136 ;  /* 0x00000004110a7825 */ /* 0x002fe200078e0288 */
[----:B------:R-:W-:Y:S01]  /*47be0*/  IADD3 R2, R0, 0x3c, RZ ;  /* 0x0000003c00027810 */ /* 0x000fe20007ffe0ff */
[----:B------:R1:W-:Y:S01]  /*47bf0*/  @P5 STG.E desc[UR8][R8.64], R48 ;  /* 0x0000003008005986 */ /* 0x0003e2000c101908 */
[-C--:B------:R-:W-:Y:S01]  /*47c00*/  ISETP.LT.AND P5, PT, R3, R188.reuse, !P1 ;  /* 0x000000bc0300720c */ /* 0x080fe20004fa1270 */
[----:B---3--:R-:W-:Y:S01]  /*47c10*/  IMAD.WIDE R12, R19, 0x4, R6 ;  /* 0x00000004130c7825 */ /* 0x008fe200078e0206 */
[-C--:B------:R-:W-:Y:S01]  /*47c20*/  ISETP.LT.AND P1, PT, R5, R188.reuse, !P1 ;  /* 0x000000bc0500720c */ /* 0x080fe20004f21270 */
[----:B------:R2:W-:Y:S01]  /*47c30*/  @P2 STG.E desc[UR8][R10.64], R116 ;  /* 0x000000740a002986 */ /* 0x0005e2000c101908 */
[----:B------:R-:W-:Y:S01]  /*47c40*/  ISETP.GE.AND P2, PT, R2, R189, PT ;  /* 0x000000bd0200720c */ /* 0x000fe20003f46270 */
[----:B----4-:R-:W-:Y:S01]  /*47c50*/  IMAD.WIDE R14, R19, 0x4, R136 ;  /* 0x00000004130e7825 */ /* 0x010fe200078e0288 */
[----:B------:R-:W-:Y:S01]  /*47c60*/  IADD3 R2, R0, 0x3d, RZ ;  /* 0x0000003d00027810 */ /* 0x000fe20007ffe0ff */
[----:B------:R3:W-:Y:S01]  /*47c70*/  @P4 STG.E desc[UR8][R12.64], R52 ;  /* 0x000000340c004986 */ /* 0x0007e2000c101908 */
[-C--:B------:R-:W-:Y:S01]  /*47c80*/  ISETP.LT.AND P4, PT, R3, R188.reuse, !P3 ;  /* 0x000000bc0300720c */ /* 0x080fe20005f81270 */
[----:B------:R-:W-:Y:S01]  /*47c90*/  VIADD R19, R19, UR4 ;  /* 0x0000000413137c36 */ /* 0x000fe20008000000 */
[-C--:B------:R-:W-:Y:S01]  /*47ca0*/  ISETP.LT.AND P3, PT, R5, R188.reuse, !P3 ;  /* 0x000000bc0500720c */ /* 0x080fe20005f61270 */
[----:B------:R4:W-:Y:S01]  /*47cb0*/  @P6 STG.E desc[UR8][R14.64], R24 ;  /* 0x000000180e006986 */ /* 0x0009e2000c101908 */
[-C--:B------:R-:W-:Y:S01]  /*47cc0*/  ISETP.LT.AND P6, PT, R3, R188.reuse, !P2 ;  /* 0x000000bc0300720c */ /* 0x080fe200057c1270 */
[----:B------:R-:W-:Y:S01]  /*47cd0*/  VIADD R17, R19, UR4 ;  /* 0x0000000413117c36 */ /* 0x000fe20008000000 */
[----:B------:R-:W-:Y:S01]  /*47ce0*/  ISETP.LT.AND P2, PT, R5, R188, !P2 ;  /* 0x000000bc0500720c */ /* 0x000fe20005741270 */
[----:B-1----:R-:W-:-:S03]  /*47cf0*/  IMAD.WIDE R8, R19, 0x4, R6 ;  /* 0x0000000413087825 */ /* 0x002fc600078e0206 */
[----:B------:R-:W-:Y:S01]  /*47d00*/  IADD3 R21, R17, UR4, RZ ;  /* 0x0000000411157c10 */ /* 0x000fe2000fffe0ff */
[----:B--2---:R-:W-:Y:S01]  /*47d10*/  IMAD.WIDE R10, R19, 0x4, R136 ;  /* 0x00000004130a7825 */ /* 0x004fe200078e0288 */
[----:B------:R1:W-:Y:S01]  /*47d20*/  @P5 STG.E desc[UR8][R8.64], R49 ;  /* 0x0000003108005986 */ /* 0x0003e2000c101908 */
[----:B------:R-:W-:Y:S02]  /*47d30*/  ISETP.GE.AND P5, PT, R2, R189, PT ;  /* 0x000000bd0200720c */ /* 0x000fe40003fa6270 */
[C---:B---3--:R-:W-:Y:S01]  /*47d40*/  IMAD.WIDE R12, R17.reuse, 0x4, R6 ;  /* 0x00000004110c7825 */ /* 0x048fe200078e0206 */
[----:B------:R2:W-:Y:S03]  /*47d50*/  @P1 STG.E desc[UR8][R10.64], R117 ;  /* 0x000000750a001986 */ /* 0x0005e6000c101908 */
[----:B------:R-:W-:Y:S01]  /*47d60*/  VIADD R0, R0, 0x3e ;  /* 0x0000003e00007836 */ /* 0x000fe20000000000 */
[----:B------:R-:W-:Y:S01]  /*47d70*/  @P4 STG.E desc[UR8][R12.64], R53 ;  /* 0x000000350c004986 */ /* 0x000fe2000c101908 */
[----:B----4-:R-:W-:Y:S01]  /*47d80*/  IMAD.WIDE R14, R17, 0x4, R136 ;  /* 0x00000004110e7825 */ /* 0x010fe200078e0288 */
[----:B-1----:R-:W-:-:S03]  /*47d90*/  IADD3 R9, R21, UR4, RZ ;  /* 0x0000000415097c10 */ /* 0x002fc6000fffe0ff */
[----:B------:R-:W-:Y:S01]  /*47da0*/  IMAD.WIDE R16, R21, 0x4, R6 ;  /* 0x0000000415107825 */ /* 0x000fe200078e0206 */
[----:B------:R-:W-:Y:S01]  /*47db0*/  ISETP.GE.AND P1, PT, R0, R189, PT ;  /* 0x000000bd0000720c */ /* 0x000fe20003f26270 */
[----:B------:R1:W-:Y:S01]  /*47dc0*/  @P3 STG.E desc[UR8][R14.64], R25 ;  /* 0x000000190e003986 */ /* 0x0003e2000c101908 */
[-C--:B------:R-:W-:Y:S01]  /*47dd0*/  ISETP.LT.AND P3, PT, R3, R188.reuse, !P0 ;  /* 0x000000bc0300720c */ /* 0x080fe20004761270 */
[----:B------:R-:W-:Y:S01]  /*47de0*/  VIADD R19, R9, UR4 ;  /* 0x0000000409137c36 */ /* 0x000fe20008000000 */
[CC--:B------:R-:W-:Y:S01]  /*47df0*/  ISETP.LT.AND P4, PT, R3.reuse, R188.reuse, !P1 ;  /* 0x000000bc0300720c */ /* 0x0c0fe20004f81270 */
[----:B------:R3:W-:Y:S01]  /*47e00*/  @P6 STG.E desc[UR8][R16.64], R50 ;  /* 0x0000003210006986 */ /* 0x0007e2000c101908 */
[-C--:B------:R-:W-:Y:S01]  /*47e10*/  ISETP.LT.AND P6, PT, R3, R188.reuse, !P5 ;  /* 0x000000bc0300720c */ /* 0x080fe20006fc1270 */
[----:B------:R-:W-:Y:S01]  /*47e20*/  IMAD.WIDE R2, R21, 0x4, R136 ;  /* 0x0000000415027825 */ /* 0x000fe200078e0288 */
[CC--:B------:R-:W-:Y:S02]  /*47e30*/  ISETP.LT.AND P5, PT, R5.reuse, R188.reuse, !P5 ;  /* 0x000000bc0500720c */ /* 0x0c0fe40006fa1270 */
[-C--:B------:R-:W-:Y:S01]  /*47e40*/  ISETP.LT.AND P1, PT, R5, R188.reuse, !P1 ;  /* 0x000000bc0500720c */ /* 0x080fe20004f21270 */
[--C-:B--2---:R-:W-:Y:S01]  /*47e50*/  IMAD.WIDE R10, R19, 0x4, R6.reuse ;  /* 0x00000004130a7825 */ /* 0x104fe200078e0206 */
[----:B------:R-:W-:Y:S01]  /*47e60*/  ISETP.LT.AND P0, PT, R5, R188, !P0 ;  /* 0x000000bc0500720c */ /* 0x000fe20004701270 */
[----:B------:R3:W-:Y:S01]  /*47e70*/  @P2 STG.E desc[UR8][R2.64], R118 ;  /* 0x0000007602002986 */ /* 0x0007e2000c101908 */
[----:B-1----:R-:W-:Y:S01]  /*47e80*/  IADD3 R15, R19, UR4, RZ ;  /* 0x00000004130f7c10 */ /* 0x002fe2000fffe0ff */
[----:B------:R-:W-:-:S04]  /*47e90*/  IMAD.WIDE R4, R9, 0x4, R6 ;  /* 0x0000000409047825 */ /* 0x000fc800078e0206 */
[--C-:B------:R-:W-:Y:S01]  /*47ea0*/  IMAD.WIDE R8, R9, 0x4, R136.reuse ;  /* 0x0000000409087825 */ /* 0x100fe200078e0288 */
[----:B------:R3:W-:Y:S03]  /*47eb0*/  @P6 STG.E desc[UR8][R4.64], R54 ;  /* 0x0000003604006986 */ /* 0x0007e6000c101908 */
[----:B------:R-:W-:Y:S01]  /*47ec0*/  IMAD.WIDE R12, R19, 0x4, R136 ;  /* 0x00000004130c7825 */ /* 0x000fe200078e0288 */
[----:B------:R3:W-:Y:S03]  /*47ed0*/  @P5 STG.E desc[UR8][R8.64], R26 ;  /* 0x0000001a08005986 */ /* 0x0007e6000c101908 */
[C---:B------:R-:W-:Y:S01]  /*47ee0*/  IMAD.WIDE R6, R15.reuse, 0x4, R6 ;  /* 0x000000040f067825 */ /* 0x040fe200078e0206 */
[----:B------:R3:W-:Y:S03]  /*47ef0*/  @P4 STG.E desc[UR8][R10.64], R51 ;  /* 0x000000330a004986 */ /* 0x0007e6000c101908 */
[----:B------:R-:W-:Y:S01]  /*47f00*/  IMAD.WIDE R136, R15, 0x4, R136 ;  /* 0x000000040f887825 */ /* 0x000fe200078e0288 */
[----:B------:R3:W-:Y:S04]  /*47f10*/  @P1 STG.E desc[UR8][R12.64], R119 ;  /* 0x000000770c001986 */ /* 0x0007e8000c101908 */
[----:B------:R3:W-:Y:S01]  /*47f20*/  @P3 STG.E desc[UR8][R6.64], R55 ;  /* 0x0000003706003986 */ /* 0x0007e2000c101908 */
[----:B------:R-:W-:Y:S05]  /*47f30*/  @!P0 EXIT ;  /* 0x000000000000894d */ /* 0x000fea0003800000 */
[----:B------:R-:W-:Y:S01]  /*47f40*/  STG.E desc[UR8][R136.64], R27 ;  /* 0x0000001b88007986 */ /* 0x000fe2000c101908 */
[----:B------:R-:W-:Y:S05]  /*47f50*/  EXIT ;  /* 0x000000000000794d */ /* 0x000fea0003800000 */
.L_x_2:
[----:B------:R-:W-:-:S00]  /*47f60*/  BRA `(.L_x_2) ;  /* 0xfffffffc00fc7947 */ /* 0x000fc0000383ffff */
[----:B------:R-:W-:-:S00]  /*47f70*/  NOP ;  /* 0x0000000000007918 */ /* 0x000fc00000000000 */
        /* <DEDUP_REMOVED lines=8> */
.L_x_3:


//--------------------- .nv.shared.matmul_kernel  --------------------------
	.section	.nv.shared.matmul_kernel,"aw",@nobits
	.sectionflags	@""
	.align	16
	.zero		1024


//--------------------- .nv.shared.reserved.0     --------------------------
	.section	.nv.shared.reserved.0,"aw",@nobits
	.weak		__nv_reservedSMEM_offset_0_alias
	.size		__nv_reservedSMEM_offset_0_alias, 0, 0
	.other		__nv_reservedSMEM_offset_0_alias,@"STO_CUDA_RESERVED_SHARED STV_DEFAULT"
__nv_reservedSMEM_offset_0_alias:
	.zero		0


//--------------------- .nv.constant0.matmul_kernel --------------------------
	.section	.nv.constant0.matmul_kernel,"a",@progbits
	.sectionflags	@""
	.align	4
.nv.constant0.matmul_kernel:
	.zero		608


//--------------------- SYMBOLS --------------------------

	.type		.nv.reservedSmem.offset0,@object
	.size		.nv.reservedSmem.offset0,0x4
